	.target	sm_100a

	.elftype	@"ET_EXEC"


//--------------------- .note.nv.tkinfo           --------------------------
	.section	.note.nv.tkinfo,"",@"SHT_NOTE"
	.sectionflags	@"SHF_NOTE_NV_TKINFO"
	.tkinfo
        /*0018*/ 	.word	0x00000002
        /*0030*/ 	.string	""
        /*0030*/ 	.string	"ptxas"
        /*0030*/ 	.string	"Cuda compilation tools, release 13.0, V13.0.88"
        /*0030*/ 	.string	"Build cuda_13.0.r13.0/compiler.36424714_0"
        /*0030*/ 	.string	"-arch sm_100a -m 64 "



//--------------------- .note.nv.cuinfo           --------------------------
	.section	.note.nv.cuinfo,"",@"SHT_NOTE"
	.sectionflags	@"SHF_NOTE_NV_CUINFO"
        /*0018*/ 	.short	0x0002
        /*001a*/ 	.short	0x0064
        /*001c*/ 	.short	0x0082
	.zero		2


//--------------------- .nv.info                  --------------------------
	.section	.nv.info,"",@"SHT_CUDA_INFO"
	.align	4


	//----- nvinfo : EIATTR_REGCOUNT
	.align		4
        /*0000*/ 	.byte	0x04, 0x2f
        /*0002*/ 	.short	(.L_19 - .L_18)
	.align		4
.L_18:
        /*0004*/ 	.word	index@(_ZN7cutlass13device_kernelINS_4conv6kernel13ConvUniversalINS1_16ConvProblemShapeILNS1_8OperatorE2ELi2EEENS1_10collective14CollectiveConvINS1_47MainloopSm100TmaUmmaWarpSpecializedImplicitGemmILS5_2ELi72ELi2ELi1ELi2EN4cute5tupleIJNSA_1CILi2EEENSC_ILi1EEESE_EEEEENSB_IJNSC_ILi128EEENSB_IJNSC_ILi64EEEEEENSB_IJNSC_ILi32EEEEEEEEENS_12float_e4m3_tESN_NSA_8TiledMMAINSA_8MMA_AtomIJNSA_10MMA_TraitsINSA_25SM100_MMA_F8F6F4_2x1SM_SSEJSN_SN_fSH_SI_NSA_17integral_constantINSA_4UMMA5MajorELSU_1EEESV_NSS_INST_7ScaleInELSW_0EEESX_EEEEEENSA_6LayoutINSB_IJSE_SE_SE_EEENSB_IJNSC_ILi0EEES12_S12_EEEEENSB_IJNSA_10UnderscoreES15_S15_EEEEENS7_6detail27Sm100ImplicitGemmTileTraitsINSA_18SM100_TMA_2SM_LOADENSA_14ComposedLayoutINSA_7SwizzleILi2ELi4ELi3EEENSA_18smem_ptr_flag_bitsILi8EEENS10_INSB_IJSI_NSC_ILi8EEEEEENSB_IJSE_SI_EEEEEEEvEENS19_INSA_25SM100_TMA_2SM_LOAD_IM2COLENS1B_INS1C_ILi1ELi4ELi3EEES1F_NS10_INSB_IJSK_S1G_EEENSB_IJSE_SK_EEEEEEEvEEEENS_8epilogue10collective18CollectiveEpilogueINS1U_23Sm100TmaWarpSpecializedILi1ELi1ELi32ELb0ELb0EEEJNSB_IJSI_SJ_SL_EEENSB_IJNS10_ISI_SE_EES20_EEESN_NSB_IJlNSB_IJSE_llEEES12_EEESN_S23_NS1U_6fusion15FusionCallbacksIS1Y_NS24_17LinearCombinationISN_fSN_fLNS_15FloatRoundStyleE2EEES1Z_S21_JEEENSA_5SM1004TMEM4LOAD26SM100_TMEM_LOAD_32dp32b32xENSA_13SM90_TMA_LOADENS1B_IS1D_S1F_NS10_INSB_IJS1G_SI_EEENSB_IJSI_SE_EEEEEEENSA_39AutoVectorizingCopyWithAssumedAlignmentILi128EEENSA_14SM90_TMA_STOREES2I_S2K_S2K_EEEvvEEEEvNT_6ParamsE)
        /*0008*/ 	.word	0x0000005a


	//----- nvinfo : EIATTR_FRAME_SIZE
	.align		4
.L_19:
        /*000c*/ 	.byte	0x04, 0x11
        /*000e*/ 	.short	(.L_21 - .L_20)
	.align		4
.L_20:
        /*0010*/ 	.word	index@($__internal_2_$__cuda_sm10x_tcgen05_guardrail_trap_unallocated_columns_being_dealloced)
        /*0014*/ 	.word	0x00000008


	//----- nvinfo : EIATTR_FRAME_SIZE
	.align		4
.L_21:
        /*0018*/ 	.byte	0x04, 0x11
        /*001a*/ 	.short	(.L_23 - .L_22)
	.align		4
.L_22:
        /*001c*/ 	.word	index@($__internal_1_$__cuda_sm10x_tcgen05_guardrail_trap_phase_invalid_during_alloc)
        /*0020*/ 	.word	0x00000008


	//----- nvinfo : EIATTR_FRAME_SIZE
	.align		4
.L_23:
        /*0024*/ 	.byte	0x04, 0x11
        /*0026*/ 	.short	(.L_25 - .L_24)
	.align		4
.L_24:
        /*0028*/ 	.word	index@($__internal_0_$__cuda_sm10x_tcgen05_guardrail_trap_col_being_dealloced_not_returned_by_alloc)
        /*002c*/ 	.word	0x00000008


	//----- nvinfo : EIATTR_FRAME_SIZE
	.align		4
.L_25:
        /*0030*/ 	.byte	0x04, 0x11
        /*0032*/ 	.short	(.L_27 - .L_26)
	.align		4
.L_26:
        /*0034*/ 	.word	index@(_ZN7cutlass13device_kernelINS_4conv6kernel13ConvUniversalINS1_16ConvProblemShapeILNS1_8OperatorE2ELi2EEENS1_10collective14CollectiveConvINS1_47MainloopSm100TmaUmmaWarpSpecializedImplicitGemmILS5_2ELi72ELi2ELi1ELi2EN4cute5tupleIJNSA_1CILi2EEENSC_ILi1EEESE_EEEEENSB_IJNSC_ILi128EEENSB_IJNSC_ILi64EEEEEENSB_IJNSC_ILi32EEEEEEEEENS_12float_e4m3_tESN_NSA_8TiledMMAINSA_8MMA_AtomIJNSA_10MMA_TraitsINSA_25SM100_MMA_F8F6F4_2x1SM_SSEJSN_SN_fSH_SI_NSA_17integral_constantINSA_4UMMA5MajorELSU_1EEESV_NSS_INST_7ScaleInELSW_0EEESX_EEEEEENSA_6LayoutINSB_IJSE_SE_SE_EEENSB_IJNSC_ILi0EEES12_S12_EEEEENSB_IJNSA_10UnderscoreES15_S15_EEEEENS7_6detail27Sm100ImplicitGemmTileTraitsINSA_18SM100_TMA_2SM_LOADENSA_14ComposedLayoutINSA_7SwizzleILi2ELi4ELi3EEENSA_18smem_ptr_flag_bitsILi8EEENS10_INSB_IJSI_NSC_ILi8EEEEEENSB_IJSE_SI_EEEEEEEvEENS19_INSA_25SM100_TMA_2SM_LOAD_IM2COLENS1B_INS1C_ILi1ELi4ELi3EEES1F_NS10_INSB_IJSK_S1G_EEENSB_IJSE_SK_EEEEEEEvEEEENS_8epilogue10collective18CollectiveEpilogueINS1U_23Sm100TmaWarpSpecializedILi1ELi1ELi32ELb0ELb0EEEJNSB_IJSI_SJ_SL_EEENSB_IJNS10_ISI_SE_EES20_EEESN_NSB_IJlNSB_IJSE_llEEES12_EEESN_S23_NS1U_6fusion15FusionCallbacksIS1Y_NS24_17LinearCombinationISN_fSN_fLNS_15FloatRoundStyleE2EEES1Z_S21_JEEENSA_5SM1004TMEM4LOAD26SM100_TMEM_LOAD_32dp32b32xENSA_13SM90_TMA_LOADENS1B_IS1D_S1F_NS10_INSB_IJS1G_SI_EEENSB_IJSI_SE_EEEEEEENSA_39AutoVectorizingCopyWithAssumedAlignmentILi128EEENSA_14SM90_TMA_STOREES2I_S2K_S2K_EEEvvEEEEvNT_6ParamsE)
        /*0038*/ 	.word	0x00000008


	//----- nvinfo : EIATTR_MIN_STACK_SIZE
	.align		4
.L_27:
        /*003c*/ 	.byte	0x04, 0x12
        /*003e*/ 	.short	(.L_29 - .L_28)
	.align		4
.L_28:
        /*0040*/ 	.word	index@(_ZN7cutlass13device_kernelINS_4conv6kernel13ConvUniversalINS1_16ConvProblemShapeILNS1_8OperatorE2ELi2EEENS1_10collective14CollectiveConvINS1_47MainloopSm100TmaUmmaWarpSpecializedImplicitGemmILS5_2ELi72ELi2ELi1ELi2EN4cute5tupleIJNSA_1CILi2EEENSC_ILi1EEESE_EEEEENSB_IJNSC_ILi128EEENSB_IJNSC_ILi64EEEEEENSB_IJNSC_ILi32EEEEEEEEENS_12float_e4m3_tESN_NSA_8TiledMMAINSA_8MMA_AtomIJNSA_10MMA_TraitsINSA_25SM100_MMA_F8F6F4_2x1SM_SSEJSN_SN_fSH_SI_NSA_17integral_constantINSA_4UMMA5MajorELSU_1EEESV_NSS_INST_7ScaleInELSW_0EEESX_EEEEEENSA_6LayoutINSB_IJSE_SE_SE_EEENSB_IJNSC_ILi0EEES12_S12_EEEEENSB_IJNSA_10UnderscoreES15_S15_EEEEENS7_6detail27Sm100ImplicitGemmTileTraitsINSA_18SM100_TMA_2SM_LOADENSA_14ComposedLayoutINSA_7SwizzleILi2ELi4ELi3EEENSA_18smem_ptr_flag_bitsILi8EEENS10_INSB_IJSI_NSC_ILi8EEEEEENSB_IJSE_SI_EEEEEEEvEENS19_INSA_25SM100_TMA_2SM_LOAD_IM2COLENS1B_INS1C_ILi1ELi4ELi3EEES1F_NS10_INSB_IJSK_S1G_EEENSB_IJSE_SK_EEEEEEEvEEEENS_8epilogue10collective18CollectiveEpilogueINS1U_23Sm100TmaWarpSpecializedILi1ELi1ELi32ELb0ELb0EEEJNSB_IJSI_SJ_SL_EEENSB_IJNS10_ISI_SE_EES20_EEESN_NSB_IJlNSB_IJSE_llEEES12_EEESN_S23_NS1U_6fusion15FusionCallbacksIS1Y_NS24_17LinearCombinationISN_fSN_fLNS_15FloatRoundStyleE2EEES1Z_S21_JEEENSA_5SM1004TMEM4LOAD26SM100_TMEM_LOAD_32dp32b32xENSA_13SM90_TMA_LOADENS1B_IS1D_S1F_NS10_INSB_IJS1G_SI_EEENSB_IJSI_SE_EEEEEEENSA_39AutoVectorizingCopyWithAssumedAlignmentILi128EEENSA_14SM90_TMA_STOREES2I_S2K_S2K_EEEvvEEEEvNT_6ParamsE)
        /*0044*/ 	.word	0x00000008
.L_29:


//--------------------- .nv.compat                --------------------------
	.section	.nv.compat,"",@"SHT_CUDA_COMPAT_INFO"
	.align	4
        /*0000*/ 	.byte	0x02, 0x09, 0x01, 0x00, 0x02, 0x02, 0x02, 0x00, 0x02, 0x05, 0x05, 0x00, 0x03, 0x07, 0x01, 0x01
        /*0010*/ 	.byte	0x02, 0x03, 0x01, 0x00, 0x02, 0x06, 0x01, 0x00, 0x04, 0x0b, 0x08, 0x00, 0x09, 0x00, 0x00, 0x00
        /*0020*/ 	.byte	0x00, 0x00, 0x00, 0x00


//--------------------- .nv.info._ZN7cutlass13device_kernelINS_4conv6kernel13ConvUniversalINS1_16ConvProblemShapeILNS1_8OperatorE2ELi2EEENS1_10collective14CollectiveConvINS1_47MainloopSm100TmaUmmaWarpSpecializedImplicitGemmILS5_2ELi72ELi2ELi1ELi2EN4cute5tupleIJNSA_1CILi2EEENSC_ILi1EEESE_EEEEENSB_IJNSC_ILi128EEENSB_IJNSC_ILi64EEEEEENSB_IJNSC_ILi32EEEEEEEEENS_12float_e4m3_tESN_NSA_8TiledMMAINSA_8MMA_AtomIJNSA_10MMA_TraitsINSA_25SM100_MMA_F8F6F4_2x1SM_SSEJSN_SN_fSH_SI_NSA_17integral_constantINSA_4UMMA5MajorELSU_1EEESV_NSS_INST_7ScaleInELSW_0EEESX_EEEEEENSA_6LayoutINSB_IJSE_SE_SE_EEENSB_IJNSC_ILi0EEES12_S12_EEEEENSB_IJNSA_10UnderscoreES15_S15_EEEEENS7_6detail27Sm100ImplicitGemmTileTraitsINSA_18SM100_TMA_2SM_LOADENSA_14ComposedLayoutINSA_7SwizzleILi2ELi4ELi3EEENSA_18smem_ptr_flag_bitsILi8EEENS10_INSB_IJSI_NSC_ILi8EEEEEENSB_IJSE_SI_EEEEEEEvEENS19_INSA_25SM100_TMA_2SM_LOAD_IM2COLENS1B_INS1C_ILi1ELi4ELi3EEES1F_NS10_INSB_IJSK_S1G_EEENSB_IJSE_SK_EEEEEEEvEEEENS_8epilogue10collective18CollectiveEpilogueINS1U_23Sm100TmaWarpSpecializedILi1ELi1ELi32ELb0ELb0EEEJNSB_IJSI_SJ_SL_EEENSB_IJNS10_ISI_SE_EES20_EEESN_NSB_IJlNSB_IJSE_llEEES12_EEESN_S23_NS1U_6fusion15FusionCallbacksIS1Y_NS24_17LinearCombinationISN_fSN_fLNS_15FloatRoundStyleE2EEES1Z_S21_JEEENSA_5SM1004TMEM4LOAD26SM100_TMEM_LOAD_32dp32b32xENSA_13SM90_TMA_LOADENS1B_IS1D_S1F_NS10_INSB_IJS1G_SI_EEENSB_IJSI_SE_EEEEEEENSA_39AutoVectorizingCopyWithAssumedAlignmentILi128EEENSA_14SM90_TMA_STOREES2I_S2K_S2K_EEEvvEEEEvNT_6ParamsE --------------------------
	.section	.nv.info._ZN7cutlass13device_kernelINS_4conv6kernel13ConvUniversalINS1_16ConvProblemShapeILNS1_8OperatorE2ELi2EEENS1_10collective14CollectiveConvINS1_47MainloopSm100TmaUmmaWarpSpecializedImplicitGemmILS5_2ELi72ELi2ELi1ELi2EN4cute5tupleIJNSA_1CILi2EEENSC_ILi1EEESE_EEEEENSB_IJNSC_ILi128EEENSB_IJNSC_ILi64EEEEEENSB_IJNSC_ILi32EEEEEEEEENS_12float_e4m3_tESN_NSA_8TiledMMAINSA_8MMA_AtomIJNSA_10MMA_TraitsINSA_25SM100_MMA_F8F6F4_2x1SM_SSEJSN_SN_fSH_SI_NSA_17integral_constantINSA_4UMMA5MajorELSU_1EEESV_NSS_INST_7ScaleInELSW_0EEESX_EEEEEENSA_6LayoutINSB_IJSE_SE_SE_EEENSB_IJNSC_ILi0EEES12_S12_EEEEENSB_IJNSA_10UnderscoreES15_S15_EEEEENS7_6detail27Sm100ImplicitGemmTileTraitsINSA_18SM100_TMA_2SM_LOADENSA_14ComposedLayoutINSA_7SwizzleILi2ELi4ELi3EEENSA_18smem_ptr_flag_bitsILi8EEENS10_INSB_IJSI_NSC_ILi8EEEEEENSB_IJSE_SI_EEEEEEEvEENS19_INSA_25SM100_TMA_2SM_LOAD_IM2COLENS1B_INS1C_ILi1ELi4ELi3EEES1F_NS10_INSB_IJSK_S1G_EEENSB_IJSE_SK_EEEEEEEvEEEENS_8epilogue10collective18CollectiveEpilogueINS1U_23Sm100TmaWarpSpecializedILi1ELi1ELi32ELb0ELb0EEEJNSB_IJSI_SJ_SL_EEENSB_IJNS10_ISI_SE_EES20_EEESN_NSB_IJlNSB_IJSE_llEEES12_EEESN_S23_NS1U_6fusion15FusionCallbacksIS1Y_NS24_17LinearCombinationISN_fSN_fLNS_15FloatRoundStyleE2EEES1Z_S21_JEEENSA_5SM1004TMEM4LOAD26SM100_TMEM_LOAD_32dp32b32xENSA_13SM90_TMA_LOADENS1B_IS1D_S1F_NS10_INSB_IJS1G_SI_EEENSB_IJSI_SE_EEEEEEENSA_39AutoVectorizingCopyWithAssumedAlignmentILi128EEENSA_14SM90_TMA_STOREES2I_S2K_S2K_EEEvvEEEEvNT_6ParamsE,"",@"SHT_CUDA_INFO"
	.sectionflags	@""
	.align	4


	//----- nvinfo : EIATTR_CUDA_API_VERSION
	.align		4
        /*0000*/ 	.byte	0x04, 0x37
        /*0002*/ 	.short	(.L_31 - .L_30)
.L_30:
        /*0004*/ 	.word	0x00000082


	//----- nvinfo : EIATTR_KPARAM_INFO
	.align		4
.L_31:
        /*0008*/ 	.byte	0x04, 0x17
        /*000a*/ 	.short	(.L_33 - .L_32)
.L_32:
        /*000c*/ 	.word	0x00000000
        /*0010*/ 	.short	0x0000
        /*0012*/ 	.short	0x0000
        /*0014*/ 	.byte	0x00, 0xf0, 0x01, 0x20


	//----- nvinfo : EIATTR_AT_ENTRY_FRAGMENTS
	.align		4
.L_33:
        /*0018*/ 	.byte	0x04, 0x4f
        /*001a*/ 	.short	(.L_35 - .L_34)


	//   ....[0]....
.L_34:
        /*001c*/ 	.word	0x00000007


	//----- nvinfo : EIATTR_RESERVED_SMEM_USED
	.align		4
.L_35:
        /*0020*/ 	.byte	0x01, 0x41
	.zero		2


	//----- nvinfo : EIATTR_SPARSE_MMA_MASK
	.align		4
        /*0024*/ 	.byte	0x03, 0x50
        /*0026*/ 	.short	0x0000


	//----- nvinfo : EIATTR_TCGEN05_2CTA_USED
	.align		4
        /*0028*/ 	.byte	0x01, 0x52
	.zero		2


	//----- nvinfo : EIATTR_MAXREG_COUNT
	.align		4
        /*002c*/ 	.byte	0x03, 0x1b
        /*002e*/ 	.short	0x00ff


	//----- nvinfo : EIATTR_NUM_BARRIERS
	.align		4
        /*0030*/ 	.byte	0x02, 0x4c
        /*0032*/ 	.byte	0x07
	.zero		1


	//----- nvinfo : EIATTR_EXTERNS
	.align		4
        /*0034*/ 	.byte	0x04, 0x0f
        /*0036*/ 	.short	(.L_37 - .L_36)


	//   ....[0]....
	.align		4
.L_36:
        /*0038*/ 	.word	index@(__assertfail)


	//----- nvinfo : EIATTR_MERCURY_ISA_VERSION
	.align		4
.L_37:
        /*003c*/ 	.byte	0x03, 0x5f
        /*003e*/ 	.short	0x0101


	//----- nvinfo : EIATTR_INT_WARP_WIDE_INSTR_OFFSETS
	.align		4
        /*0040*/ 	.byte	0x04, 0x31
        /*0042*/ 	.short	(.L_39 - .L_38)


	//   ....[0]....
.L_38:
        /*0044*/ 	.word	0x000014a0


	//   ....[1]....
        /*0048*/ 	.word	0x00001550


	//   ....[2]....
        /*004c*/ 	.word	0x000074e0


	//   ....[3]....
        /*0050*/ 	.word	0x00007500


	//   ....[4]....
        /*0054*/ 	.word	0x00007530


	//----- nvinfo : EIATTR_COOP_GROUP_MASK_REGIDS
	.align		4
.L_39:
        /*0058*/ 	.byte	0x04, 0x29
        /*005a*/ 	.short	(.L_41 - .L_40)


	//   ....[0]....
.L_40:
        /*005c*/ 	.word	0xffffffff


	//   ....[1]....
        /*0060*/ 	.word	0xffffffff


	//   ....[2]....
        /*0064*/ 	.word	0xffffffff


	//   ....[3]....
        /*0068*/ 	.word	0xffffffff


	//   ....[4]....
        /*006c*/ 	.word	0xffffffff


	//   ....[5]....
        /*0070*/ 	.word	0xffffffff


	//   ....[6]....
        /*0074*/ 	.word	0xffffffff


	//   ....[7]....
        /*0078*/ 	.word	0xffffffff


	//   ....[8]....
        /*007c*/ 	.word	0xffffffff


	//   ....[9]....
        /*0080*/ 	.word	0xffffffff


	//   ....[10]....
        /*0084*/ 	.word	0xffffffff


	//   ....[11]....
        /*0088*/ 	.word	0xffffffff


	//   ....[12]....
        /*008c*/ 	.word	0xffffffff


	//----- nvinfo : EIATTR_COOP_GROUP_INSTR_OFFSETS
	.align		4
.L_41:
        /*0090*/ 	.byte	0x04, 0x28
        /*0092*/ 	.short	(.L_43 - .L_42)


	//   ....[0]....
.L_42:
        /*0094*/ 	.word	0x000000d0


	//   ....[1]....
        /*0098*/ 	.word	0x00000540


	//   ....[2]....
        /*009c*/ 	.word	0x00000f90


	//   ....[3]....
        /*00a0*/ 	.word	0x000010d0


	//   ....[4]....
        /*00a4*/ 	.word	0x000011d0


	//   ....[5]....
        /*00a8*/ 	.word	0x00001320


	//   ....[6]....
        /*00ac*/ 	.word	0x000015c0


	//   ....[7]....
        /*00b0*/ 	.word	0x00002ec0


	//   ....[8]....
        /*00b4*/ 	.word	0x00006560


	//   ....[9]....
        /*00b8*/ 	.word	0x00006a30


	//   ....[10]....
        /*00bc*/ 	.word	0x00006a60


	//   ....[11]....
        /*00c0*/ 	.word	0x000073f0


	//   ....[12]....
        /*00c4*/ 	.word	0x00007600


	//----- nvinfo : EIATTR_VRC_CTA_INIT_COUNT
	.align		4
.L_43:
        /*00c8*/ 	.byte	0x02, 0x4a
        /*00ca*/ 	.byte	0x80
	.zero		1


	//----- nvinfo : EIATTR_SYSCALL_OFFSETS
	.align		4
        /*00cc*/ 	.byte	0x04, 0x46
        /*00ce*/ 	.short	(.L_45 - .L_44)


	//   ....[0]....
.L_44:
        /*00d0*/ 	.word	0x00009370


	//   ....[1]....
        /*00d4*/ 	.word	0x000094b0


	//   ....[2]....
        /*00d8*/ 	.word	0x00009c00


	//----- nvinfo : EIATTR_MBARRIER_INSTR_OFFSETS
	.align		4
.L_45:
        /*00dc*/ 	.byte	0x04, 0x39
        /*00de*/ 	.short	(.L_47 - .L_46)


	//   ....[0]....
.L_46:
        /*00e0*/ 	.word	0x00000670
        /*00e4*/ 	.word	0x000000ff
        /*00e8*/ 	.word	0x00000000
        /*00ec*/ 	.short	0x0100
        /*00ee*/ 	.byte	0x04
	.zero		1


	//   ....[1]....
        /*00f0*/ 	.word	0x00000680
        /*00f4*/ 	.word	0x000000ff
        /*00f8*/ 	.word	0x00000240
        /*00fc*/ 	.short	0x0100
        /*00fe*/ 	.byte	0x04
	.zero		1


	//   ....[2]....
        /*0100*/ 	.word	0x00000690
        /*0104*/ 	.word	0x000000ff
        /*0108*/ 	.word	0x00000008
        /*010c*/ 	.short	0x0100
        /*010e*/ 	.byte	0x04
	.zero		1


	//   ....[3]....
        /*0110*/ 	.word	0x000006a0
        /*0114*/ 	.word	0x000000ff
        /*0118*/ 	.word	0x00000248
        /*011c*/ 	.short	0x0100
        /*011e*/ 	.byte	0x04
	.zero		1


	//   ....[4]....
        /*0120*/ 	.word	0x000006b0
        /*0124*/ 	.word	0x000000ff
        /*0128*/ 	.word	0x00000010
        /*012c*/ 	.short	0x0100
        /*012e*/ 	.byte	0x04
	.zero		1


	//   ....[5]....
        /*0130*/ 	.word	0x000006c0
        /*0134*/ 	.word	0x000000ff
        /*0138*/ 	.word	0x00000250
        /*013c*/ 	.short	0x0100
        /*013e*/ 	.byte	0x04
	.zero		1


	//   ....[6]....
        /*0140*/ 	.word	0x000006d0
        /*0144*/ 	.word	0x000000ff
        /*0148*/ 	.word	0x00000018
        /*014c*/ 	.short	0x0100
        /*014e*/ 	.byte	0x04
	.zero		1


	//   ....[7]....
        /*0150*/ 	.word	0x000006e0
        /*0154*/ 	.word	0x000000ff
        /*0158*/ 	.word	0x00000258
        /*015c*/ 	.short	0x0100
        /*015e*/ 	.byte	0x04
	.zero		1


	//   ....[8]....
        /*0160*/ 	.word	0x000006f0
        /*0164*/ 	.word	0x000000ff
        /*0168*/ 	.word	0x00000020
        /*016c*/ 	.short	0x0100
        /*016e*/ 	.byte	0x04
	.zero		1


	//   ....[9]....
        /*0170*/ 	.word	0x00000700
        /*0174*/ 	.word	0x000000ff
        /*0178*/ 	.word	0x00000260
        /*017c*/ 	.short	0x0100
        /*017e*/ 	.byte	0x04
	.zero		1


	//   ....[10]....
        /*0180*/ 	.word	0x00000710
        /*0184*/ 	.word	0x000000ff
        /*0188*/ 	.word	0x00000028
        /*018c*/ 	.short	0x0100
        /*018e*/ 	.byte	0x04
	.zero		1


	//   ....[11]....
        /*0190*/ 	.word	0x00000720
        /*0194*/ 	.word	0x000000ff
        /*0198*/ 	.word	0x00000268
        /*019c*/ 	.short	0x0100
        /*019e*/ 	.byte	0x04
	.zero		1


	//   ....[12]....
        /*01a0*/ 	.word	0x00000730
        /*01a4*/ 	.word	0x000000ff
        /*01a8*/ 	.word	0x00000030
        /*01ac*/ 	.short	0x0100
        /*01ae*/ 	.byte	0x04
	.zero		1


	//   ....[13]....
        /*01b0*/ 	.word	0x00000740
        /*01b4*/ 	.word	0x000000ff
        /*01b8*/ 	.word	0x00000270
        /*01bc*/ 	.short	0x0100
        /*01be*/ 	.byte	0x04
	.zero		1


	//   ....[14]....
        /*01c0*/ 	.word	0x00000750
        /*01c4*/ 	.word	0x000000ff
        /*01c8*/ 	.word	0x00000038
        /*01cc*/ 	.short	0x0100
        /*01ce*/ 	.byte	0x04
	.zero		1


	//   ....[15]....
        /*01d0*/ 	.word	0x00000760
        /*01d4*/ 	.word	0x000000ff
        /*01d8*/ 	.word	0x00000278
        /*01dc*/ 	.short	0x0100
        /*01de*/ 	.byte	0x04
	.zero		1


	//   ....[16]....
        /*01e0*/ 	.word	0x00000770
        /*01e4*/ 	.word	0x000000ff
        /*01e8*/ 	.word	0x00000040
        /*01ec*/ 	.short	0x0100
        /*01ee*/ 	.byte	0x04
	.zero		1


	//   ....[17]....
        /*01f0*/ 	.word	0x00000780
        /*01f4*/ 	.word	0x000000ff
        /*01f8*/ 	.word	0x00000280
        /*01fc*/ 	.short	0x0100
        /*01fe*/ 	.byte	0x04
	.zero		1


	//   ....[18]....
        /*0200*/ 	.word	0x00000790
        /*0204*/ 	.word	0x000000ff
        /*0208*/ 	.word	0x00000048
        /*020c*/ 	.short	0x0100
        /*020e*/ 	.byte	0x04
	.zero		1


	//   ....[19]....
        /*0210*/ 	.word	0x000007a0
        /*0214*/ 	.word	0x000000ff
        /*0218*/ 	.word	0x00000288
        /*021c*/ 	.short	0x0100
        /*021e*/ 	.byte	0x04
	.zero		1


	//   ....[20]....
        /*0220*/ 	.word	0x000007b0
        /*0224*/ 	.word	0x000000ff
        /*0228*/ 	.word	0x00000050
        /*022c*/ 	.short	0x0100
        /*022e*/ 	.byte	0x04
	.zero		1


	//   ....[21]....
        /*0230*/ 	.word	0x000007c0
        /*0234*/ 	.word	0x000000ff
        /*0238*/ 	.word	0x00000290
        /*023c*/ 	.short	0x0100
        /*023e*/ 	.byte	0x04
	.zero		1


	//   ....[22]....
        /*0240*/ 	.word	0x000007d0
        /*0244*/ 	.word	0x000000ff
        /*0248*/ 	.word	0x00000058
        /*024c*/ 	.short	0x0100
        /*024e*/ 	.byte	0x04
	.zero		1


	//   ....[23]....
        /*0250*/ 	.word	0x000007e0
        /*0254*/ 	.word	0x000000ff
        /*0258*/ 	.word	0x00000298
        /*025c*/ 	.short	0x0100
        /*025e*/ 	.byte	0x04
	.zero		1


	//   ....[24]....
        /*0260*/ 	.word	0x000007f0
        /*0264*/ 	.word	0x000000ff
        /*0268*/ 	.word	0x00000060
        /*026c*/ 	.short	0x0100
        /*026e*/ 	.byte	0x04
	.zero		1


	//   ....[25]....
        /*0270*/ 	.word	0x00000800
        /*0274*/ 	.word	0x000000ff
        /*0278*/ 	.word	0x000002a0
        /*027c*/ 	.short	0x0100
        /*027e*/ 	.byte	0x04
	.zero		1


	//   ....[26]....
        /*0280*/ 	.word	0x00000810
        /*0284*/ 	.word	0x000000ff
        /*0288*/ 	.word	0x00000068
        /*028c*/ 	.short	0x0100
        /*028e*/ 	.byte	0x04
	.zero		1


	//   ....[27]....
        /*0290*/ 	.word	0x00000820
        /*0294*/ 	.word	0x000000ff
        /*0298*/ 	.word	0x000002a8
        /*029c*/ 	.short	0x0100
        /*029e*/ 	.byte	0x04
	.zero		1


	//   ....[28]....
        /*02a0*/ 	.word	0x00000830
        /*02a4*/ 	.word	0x000000ff
        /*02a8*/ 	.word	0x00000070
        /*02ac*/ 	.short	0x0100
        /*02ae*/ 	.byte	0x04
	.zero		1


	//   ....[29]....
        /*02b0*/ 	.word	0x00000840
        /*02b4*/ 	.word	0x000000ff
        /*02b8*/ 	.word	0x000002b0
        /*02bc*/ 	.short	0x0100
        /*02be*/ 	.byte	0x04
	.zero		1


	//   ....[30]....
        /*02c0*/ 	.word	0x00000850
        /*02c4*/ 	.word	0x000000ff
        /*02c8*/ 	.word	0x00000078
        /*02cc*/ 	.short	0x0100
        /*02ce*/ 	.byte	0x04
	.zero		1


	//   ....[31]....
        /*02d0*/ 	.word	0x00000860
        /*02d4*/ 	.word	0x000000ff
        /*02d8*/ 	.word	0x000002b8
        /*02dc*/ 	.short	0x0100
        /*02de*/ 	.byte	0x04
	.zero		1


	//   ....[32]....
        /*02e0*/ 	.word	0x00000870
        /*02e4*/ 	.word	0x000000ff
        /*02e8*/ 	.word	0x00000080
        /*02ec*/ 	.short	0x0100
        /*02ee*/ 	.byte	0x04
	.zero		1


	//   ....[33]....
        /*02f0*/ 	.word	0x00000880
        /*02f4*/ 	.word	0x000000ff
        /*02f8*/ 	.word	0x000002c0
        /*02fc*/ 	.short	0x0100
        /*02fe*/ 	.byte	0x04
	.zero		1


	//   ....[34]....
        /*0300*/ 	.word	0x00000890
        /*0304*/ 	.word	0x000000ff
        /*0308*/ 	.word	0x00000088
        /*030c*/ 	.short	0x0100
        /*030e*/ 	.byte	0x04
	.zero		1


	//   ....[35]....
        /*0310*/ 	.word	0x000008a0
        /*0314*/ 	.word	0x000000ff
        /*0318*/ 	.word	0x000002c8
        /*031c*/ 	.short	0x0100
        /*031e*/ 	.byte	0x04
	.zero		1


	//   ....[36]....
        /*0320*/ 	.word	0x000008b0
        /*0324*/ 	.word	0x000000ff
        /*0328*/ 	.word	0x00000090
        /*032c*/ 	.short	0x0100
        /*032e*/ 	.byte	0x04
	.zero		1


	//   ....[37]....
        /*0330*/ 	.word	0x000008c0
        /*0334*/ 	.word	0x000000ff
        /*0338*/ 	.word	0x000002d0
        /*033c*/ 	.short	0x0100
        /*033e*/ 	.byte	0x04
	.zero		1


	//   ....[38]....
        /*0340*/ 	.word	0x000008d0
        /*0344*/ 	.word	0x000000ff
        /*0348*/ 	.word	0x00000098
        /*034c*/ 	.short	0x0100
        /*034e*/ 	.byte	0x04
	.zero		1


	//   ....[39]....
        /*0350*/ 	.word	0x000008e0
        /*0354*/ 	.word	0x000000ff
        /*0358*/ 	.word	0x000002d8
        /*035c*/ 	.short	0x0100
        /*035e*/ 	.byte	0x04
	.zero		1


	//   ....[40]....
        /*0360*/ 	.word	0x000008f0
        /*0364*/ 	.word	0x000000ff
        /*0368*/ 	.word	0x000000a0
        /*036c*/ 	.short	0x0100
        /*036e*/ 	.byte	0x04
	.zero		1


	//   ....[41]....
        /*0370*/ 	.word	0x00000900
        /*0374*/ 	.word	0x000000ff
        /*0378*/ 	.word	0x000002e0
        /*037c*/ 	.short	0x0100
        /*037e*/ 	.byte	0x04
	.zero		1


	//   ....[42]....
        /*0380*/ 	.word	0x00000910
        /*0384*/ 	.word	0x000000ff
        /*0388*/ 	.word	0x000000a8
        /*038c*/ 	.short	0x0100
        /*038e*/ 	.byte	0x04
	.zero		1


	//   ....[43]....
        /*0390*/ 	.word	0x00000920
        /*0394*/ 	.word	0x000000ff
        /*0398*/ 	.word	0x000002e8
        /*039c*/ 	.short	0x0100
        /*039e*/ 	.byte	0x04
	.zero		1


	//   ....[44]....
        /*03a0*/ 	.word	0x00000930
        /*03a4*/ 	.word	0x000000ff
        /*03a8*/ 	.word	0x000000b0
        /*03ac*/ 	.short	0x0100
        /*03ae*/ 	.byte	0x04
	.zero		1


	//   ....[45]....
        /*03b0*/ 	.word	0x00000940
        /*03b4*/ 	.word	0x000000ff
        /*03b8*/ 	.word	0x000002f0
        /*03bc*/ 	.short	0x0100
        /*03be*/ 	.byte	0x04
	.zero		1


	//   ....[46]....
        /*03c0*/ 	.word	0x00000950
        /*03c4*/ 	.word	0x000000ff
        /*03c8*/ 	.word	0x000000b8
        /*03cc*/ 	.short	0x0100
        /*03ce*/ 	.byte	0x04
	.zero		1


	//   ....[47]....
        /*03d0*/ 	.word	0x00000960
        /*03d4*/ 	.word	0x000000ff
        /*03d8*/ 	.word	0x000002f8
        /*03dc*/ 	.short	0x0100
        /*03de*/ 	.byte	0x04
	.zero		1


	//   ....[48]....
        /*03e0*/ 	.word	0x00000970
        /*03e4*/ 	.word	0x000000ff
        /*03e8*/ 	.word	0x000000c0
        /*03ec*/ 	.short	0x0100
        /*03ee*/ 	.byte	0x04
	.zero		1


	//   ....[49]....
        /*03f0*/ 	.word	0x00000980
        /*03f4*/ 	.word	0x000000ff
        /*03f8*/ 	.word	0x00000300
        /*03fc*/ 	.short	0x0100
        /*03fe*/ 	.byte	0x04
	.zero		1


	//   ....[50]....
        /*0400*/ 	.word	0x00000990
        /*0404*/ 	.word	0x000000ff
        /*0408*/ 	.word	0x000000c8
        /*040c*/ 	.short	0x0100
        /*040e*/ 	.byte	0x04
	.zero		1


	//   ....[51]....
        /*0410*/ 	.word	0x000009a0
        /*0414*/ 	.word	0x000000ff
        /*0418*/ 	.word	0x00000308
        /*041c*/ 	.short	0x0100
        /*041e*/ 	.byte	0x04
	.zero		1


	//   ....[52]....
        /*0420*/ 	.word	0x000009b0
        /*0424*/ 	.word	0x000000ff
        /*0428*/ 	.word	0x000000d0
        /*042c*/ 	.short	0x0100
        /*042e*/ 	.byte	0x04
	.zero		1


	//   ....[53]....
        /*0430*/ 	.word	0x000009c0
        /*0434*/ 	.word	0x000000ff
        /*0438*/ 	.word	0x00000310
        /*043c*/ 	.short	0x0100
        /*043e*/ 	.byte	0x04
	.zero		1


	//   ....[54]....
        /*0440*/ 	.word	0x000009d0
        /*0444*/ 	.word	0x000000ff
        /*0448*/ 	.word	0x000000d8
        /*044c*/ 	.short	0x0100
        /*044e*/ 	.byte	0x04
	.zero		1


	//   ....[55]....
        /*0450*/ 	.word	0x000009e0
        /*0454*/ 	.word	0x000000ff
        /*0458*/ 	.word	0x00000318
        /*045c*/ 	.short	0x0100
        /*045e*/ 	.byte	0x04
	.zero		1


	//   ....[56]....
        /*0460*/ 	.word	0x000009f0
        /*0464*/ 	.word	0x000000ff
        /*0468*/ 	.word	0x000000e0
        /*046c*/ 	.short	0x0100
        /*046e*/ 	.byte	0x04
	.zero		1


	//   ....[57]....
        /*0470*/ 	.word	0x00000a00
        /*0474*/ 	.word	0x000000ff
        /*0478*/ 	.word	0x00000320
        /*047c*/ 	.short	0x0100
        /*047e*/ 	.byte	0x04
	.zero		1


	//   ....[58]....
        /*0480*/ 	.word	0x00000a10
        /*0484*/ 	.word	0x000000ff
        /*0488*/ 	.word	0x000000e8
        /*048c*/ 	.short	0x0100
        /*048e*/ 	.byte	0x04
	.zero		1


	//   ....[59]....
        /*0490*/ 	.word	0x00000a20
        /*0494*/ 	.word	0x000000ff
        /*0498*/ 	.word	0x00000328
        /*049c*/ 	.short	0x0100
        /*049e*/ 	.byte	0x04
	.zero		1


	//   ....[60]....
        /*04a0*/ 	.word	0x00000a30
        /*04a4*/ 	.word	0x000000ff
        /*04a8*/ 	.word	0x000000f0
        /*04ac*/ 	.short	0x0100
        /*04ae*/ 	.byte	0x04
	.zero		1


	//   ....[61]....
        /*04b0*/ 	.word	0x00000a40
        /*04b4*/ 	.word	0x000000ff
        /*04b8*/ 	.word	0x00000330
        /*04bc*/ 	.short	0x0100
        /*04be*/ 	.byte	0x04
	.zero		1


	//   ....[62]....
        /*04c0*/ 	.word	0x00000a50
        /*04c4*/ 	.word	0x000000ff
        /*04c8*/ 	.word	0x000000f8
        /*04cc*/ 	.short	0x0100
        /*04ce*/ 	.byte	0x04
	.zero		1


	//   ....[63]....
        /*04d0*/ 	.word	0x00000a60
        /*04d4*/ 	.word	0x000000ff
        /*04d8*/ 	.word	0x00000338
        /*04dc*/ 	.short	0x0100
        /*04de*/ 	.byte	0x04
	.zero		1


	//   ....[64]....
        /*04e0*/ 	.word	0x00000a70
        /*04e4*/ 	.word	0x000000ff
        /*04e8*/ 	.word	0x00000100
        /*04ec*/ 	.short	0x0100
        /*04ee*/ 	.byte	0x04
	.zero		1


	//   ....[65]....
        /*04f0*/ 	.word	0x00000a80
        /*04f4*/ 	.word	0x000000ff
        /*04f8*/ 	.word	0x00000340
        /*04fc*/ 	.short	0x0100
        /*04fe*/ 	.byte	0x04
	.zero		1


	//   ....[66]....
        /*0500*/ 	.word	0x00000a90
        /*0504*/ 	.word	0x000000ff
        /*0508*/ 	.word	0x00000108
        /*050c*/ 	.short	0x0100
        /*050e*/ 	.byte	0x04
	.zero		1


	//   ....[67]....
        /*0510*/ 	.word	0x00000aa0
        /*0514*/ 	.word	0x000000ff
        /*0518*/ 	.word	0x00000348
        /*051c*/ 	.short	0x0100
        /*051e*/ 	.byte	0x04
	.zero		1


	//   ....[68]....
        /*0520*/ 	.word	0x00000ab0
        /*0524*/ 	.word	0x000000ff
        /*0528*/ 	.word	0x00000110
        /*052c*/ 	.short	0x0100
        /*052e*/ 	.byte	0x04
	.zero		1


	//   ....[69]....
        /*0530*/ 	.word	0x00000ac0
        /*0534*/ 	.word	0x000000ff
        /*0538*/ 	.word	0x00000350
        /*053c*/ 	.short	0x0100
        /*053e*/ 	.byte	0x04
	.zero		1


	//   ....[70]....
        /*0540*/ 	.word	0x00000ad0
        /*0544*/ 	.word	0x000000ff
        /*0548*/ 	.word	0x00000118
        /*054c*/ 	.short	0x0100
        /*054e*/ 	.byte	0x04
	.zero		1


	//   ....[71]....
        /*0550*/ 	.word	0x00000ae0
        /*0554*/ 	.word	0x000000ff
        /*0558*/ 	.word	0x00000358
        /*055c*/ 	.short	0x0100
        /*055e*/ 	.byte	0x04
	.zero		1


	//   ....[72]....
        /*0560*/ 	.word	0x00000af0
        /*0564*/ 	.word	0x000000ff
        /*0568*/ 	.word	0x00000120
        /*056c*/ 	.short	0x0100
        /*056e*/ 	.byte	0x04
	.zero		1


	//   ....[73]....
        /*0570*/ 	.word	0x00000b00
        /*0574*/ 	.word	0x000000ff
        /*0578*/ 	.word	0x00000360
        /*057c*/ 	.short	0x0100
        /*057e*/ 	.byte	0x04
	.zero		1


	//   ....[74]....
        /*0580*/ 	.word	0x00000b10
        /*0584*/ 	.word	0x000000ff
        /*0588*/ 	.word	0x00000128
        /*058c*/ 	.short	0x0100
        /*058e*/ 	.byte	0x04
	.zero		1


	//   ....[75]....
        /*0590*/ 	.word	0x00000b20
        /*0594*/ 	.word	0x000000ff
        /*0598*/ 	.word	0x00000368
        /*059c*/ 	.short	0x0100
        /*059e*/ 	.byte	0x04
	.zero		1


	//   ....[76]....
        /*05a0*/ 	.word	0x00000b30
        /*05a4*/ 	.word	0x000000ff
        /*05a8*/ 	.word	0x00000130
        /*05ac*/ 	.short	0x0100
        /*05ae*/ 	.byte	0x04
	.zero		1


	//   ....[77]....
        /*05b0*/ 	.word	0x00000b40
        /*05b4*/ 	.word	0x000000ff
        /*05b8*/ 	.word	0x00000370
        /*05bc*/ 	.short	0x0100
        /*05be*/ 	.byte	0x04
	.zero		1


	//   ....[78]....
        /*05c0*/ 	.word	0x00000b50
        /*05c4*/ 	.word	0x000000ff
        /*05c8*/ 	.word	0x00000138
        /*05cc*/ 	.short	0x0100
        /*05ce*/ 	.byte	0x04
	.zero		1


	//   ....[79]....
        /*05d0*/ 	.word	0x00000b60
        /*05d4*/ 	.word	0x000000ff
        /*05d8*/ 	.word	0x00000378
        /*05dc*/ 	.short	0x0100
        /*05de*/ 	.byte	0x04
	.zero		1


	//   ....[80]....
        /*05e0*/ 	.word	0x00000b70
        /*05e4*/ 	.word	0x000000ff
        /*05e8*/ 	.word	0x00000140
        /*05ec*/ 	.short	0x0100
        /*05ee*/ 	.byte	0x04
	.zero		1


	//   ....[81]....
        /*05f0*/ 	.word	0x00000b80
        /*05f4*/ 	.word	0x000000ff
        /*05f8*/ 	.word	0x00000380
        /*05fc*/ 	.short	0x0100
        /*05fe*/ 	.byte	0x04
	.zero		1


	//   ....[82]....
        /*0600*/ 	.word	0x00000b90
        /*0604*/ 	.word	0x000000ff
        /*0608*/ 	.word	0x00000148
        /*060c*/ 	.short	0x0100
        /*060e*/ 	.byte	0x04
	.zero		1


	//   ....[83]....
        /*0610*/ 	.word	0x00000ba0
        /*0614*/ 	.word	0x000000ff
        /*0618*/ 	.word	0x00000388
        /*061c*/ 	.short	0x0100
        /*061e*/ 	.byte	0x04
	.zero		1


	//   ....[84]....
        /*0620*/ 	.word	0x00000bb0
        /*0624*/ 	.word	0x000000ff
        /*0628*/ 	.word	0x00000150
        /*062c*/ 	.short	0x0100
        /*062e*/ 	.byte	0x04
	.zero		1


	//   ....[85]....
        /*0630*/ 	.word	0x00000bc0
        /*0634*/ 	.word	0x000000ff
        /*0638*/ 	.word	0x00000390
        /*063c*/ 	.short	0x0100
        /*063e*/ 	.byte	0x04
	.zero		1


	//   ....[86]....
        /*0640*/ 	.word	0x00000bd0
        /*0644*/ 	.word	0x000000ff
        /*0648*/ 	.word	0x00000158
        /*064c*/ 	.short	0x0100
        /*064e*/ 	.byte	0x04
	.zero		1


	//   ....[87]....
        /*0650*/ 	.word	0x00000be0
        /*0654*/ 	.word	0x000000ff
        /*0658*/ 	.word	0x00000398
        /*065c*/ 	.short	0x0100
        /*065e*/ 	.byte	0x04
	.zero		1


	//   ....[88]....
        /*0660*/ 	.word	0x00000bf0
        /*0664*/ 	.word	0x000000ff
        /*0668*/ 	.word	0x00000160
        /*066c*/ 	.short	0x0100
        /*066e*/ 	.byte	0x04
	.zero		1


	//   ....[89]....
        /*0670*/ 	.word	0x00000c00
        /*0674*/ 	.word	0x000000ff
        /*0678*/ 	.word	0x000003a0
        /*067c*/ 	.short	0x0100
        /*067e*/ 	.byte	0x04
	.zero		1


	//   ....[90]....
        /*0680*/ 	.word	0x00000c10
        /*0684*/ 	.word	0x000000ff
        /*0688*/ 	.word	0x00000168
        /*068c*/ 	.short	0x0100
        /*068e*/ 	.byte	0x04
	.zero		1


	//   ....[91]....
        /*0690*/ 	.word	0x00000c20
        /*0694*/ 	.word	0x000000ff
        /*0698*/ 	.word	0x000003a8
        /*069c*/ 	.short	0x0100
        /*069e*/ 	.byte	0x04
	.zero		1


	//   ....[92]....
        /*06a0*/ 	.word	0x00000c30
        /*06a4*/ 	.word	0x000000ff
        /*06a8*/ 	.word	0x00000170
        /*06ac*/ 	.short	0x0100
        /*06ae*/ 	.byte	0x04
	.zero		1


	//   ....[93]....
        /*06b0*/ 	.word	0x00000c40
        /*06b4*/ 	.word	0x000000ff
        /*06b8*/ 	.word	0x000003b0
        /*06bc*/ 	.short	0x0100
        /*06be*/ 	.byte	0x04
	.zero		1


	//   ....[94]....
        /*06c0*/ 	.word	0x00000c50
        /*06c4*/ 	.word	0x000000ff
        /*06c8*/ 	.word	0x00000178
        /*06cc*/ 	.short	0x0100
        /*06ce*/ 	.byte	0x04
	.zero		1


	//   ....[95]....
        /*06d0*/ 	.word	0x00000c60
        /*06d4*/ 	.word	0x000000ff
        /*06d8*/ 	.word	0x000003b8
        /*06dc*/ 	.short	0x0100
        /*06de*/ 	.byte	0x04
	.zero		1


	//   ....[96]....
        /*06e0*/ 	.word	0x00000c70
        /*06e4*/ 	.word	0x000000ff
        /*06e8*/ 	.word	0x00000180
        /*06ec*/ 	.short	0x0100
        /*06ee*/ 	.byte	0x04
	.zero		1


	//   ....[97]....
        /*06f0*/ 	.word	0x00000c80
        /*06f4*/ 	.word	0x000000ff
        /*06f8*/ 	.word	0x000003c0
        /*06fc*/ 	.short	0x0100
        /*06fe*/ 	.byte	0x04
	.zero		1


	//   ....[98]....
        /*0700*/ 	.word	0x00000c90
        /*0704*/ 	.word	0x000000ff
        /*0708*/ 	.word	0x00000188
        /*070c*/ 	.short	0x0100
        /*070e*/ 	.byte	0x04
	.zero		1


	//   ....[99]....
        /*0710*/ 	.word	0x00000ca0
        /*0714*/ 	.word	0x000000ff
        /*0718*/ 	.word	0x000003c8
        /*071c*/ 	.short	0x0100
        /*071e*/ 	.byte	0x04
	.zero		1


	//   ....[100]....
        /*0720*/ 	.word	0x00000cb0
        /*0724*/ 	.word	0x000000ff
        /*0728*/ 	.word	0x00000190
        /*072c*/ 	.short	0x0100
        /*072e*/ 	.byte	0x04
	.zero		1


	//   ....[101]....
        /*0730*/ 	.word	0x00000cc0
        /*0734*/ 	.word	0x000000ff
        /*0738*/ 	.word	0x000003d0
        /*073c*/ 	.short	0x0100
        /*073e*/ 	.byte	0x04
	.zero		1


	//   ....[102]....
        /*0740*/ 	.word	0x00000cd0
        /*0744*/ 	.word	0x000000ff
        /*0748*/ 	.word	0x00000198
        /*074c*/ 	.short	0x0100
        /*074e*/ 	.byte	0x04
	.zero		1


	//   ....[103]....
        /*0750*/ 	.word	0x00000ce0
        /*0754*/ 	.word	0x000000ff
        /*0758*/ 	.word	0x000003d8
        /*075c*/ 	.short	0x0100
        /*075e*/ 	.byte	0x04
	.zero		1


	//   ....[104]....
        /*0760*/ 	.word	0x00000cf0
        /*0764*/ 	.word	0x000000ff
        /*0768*/ 	.word	0x000001a0
        /*076c*/ 	.short	0x0100
        /*076e*/ 	.byte	0x04
	.zero		1


	//   ....[105]....
        /*0770*/ 	.word	0x00000d00
        /*0774*/ 	.word	0x000000ff
        /*0778*/ 	.word	0x000003e0
        /*077c*/ 	.short	0x0100
        /*077e*/ 	.byte	0x04
	.zero		1


	//   ....[106]....
        /*0780*/ 	.word	0x00000d10
        /*0784*/ 	.word	0x000000ff
        /*0788*/ 	.word	0x000001a8
        /*078c*/ 	.short	0x0100
        /*078e*/ 	.byte	0x04
	.zero		1


	//   ....[107]....
        /*0790*/ 	.word	0x00000d20
        /*0794*/ 	.word	0x000000ff
        /*0798*/ 	.word	0x000003e8
        /*079c*/ 	.short	0x0100
        /*079e*/ 	.byte	0x04
	.zero		1


	//   ....[108]....
        /*07a0*/ 	.word	0x00000d30
        /*07a4*/ 	.word	0x000000ff
        /*07a8*/ 	.word	0x000001b0
        /*07ac*/ 	.short	0x0100
        /*07ae*/ 	.byte	0x04
	.zero		1


	//   ....[109]....
        /*07b0*/ 	.word	0x00000d40
        /*07b4*/ 	.word	0x000000ff
        /*07b8*/ 	.word	0x000003f0
        /*07bc*/ 	.short	0x0100
        /*07be*/ 	.byte	0x04
	.zero		1


	//   ....[110]....
        /*07c0*/ 	.word	0x00000d50
        /*07c4*/ 	.word	0x000000ff
        /*07c8*/ 	.word	0x000001b8
        /*07cc*/ 	.short	0x0100
        /*07ce*/ 	.byte	0x04
	.zero		1


	//   ....[111]....
        /*07d0*/ 	.word	0x00000d60
        /*07d4*/ 	.word	0x000000ff
        /*07d8*/ 	.word	0x000003f8
        /*07dc*/ 	.short	0x0100
        /*07de*/ 	.byte	0x04
	.zero		1


	//   ....[112]....
        /*07e0*/ 	.word	0x00000d70
        /*07e4*/ 	.word	0x000000ff
        /*07e8*/ 	.word	0x000001c0
        /*07ec*/ 	.short	0x0100
        /*07ee*/ 	.byte	0x04
	.zero		1


	//   ....[113]....
        /*07f0*/ 	.word	0x00000d80
        /*07f4*/ 	.word	0x000000ff
        /*07f8*/ 	.word	0x00000400
        /*07fc*/ 	.short	0x0100
        /*07fe*/ 	.byte	0x04
	.zero		1


	//   ....[114]....
        /*0800*/ 	.word	0x00000d90
        /*0804*/ 	.word	0x000000ff
        /*0808*/ 	.word	0x000001c8
        /*080c*/ 	.short	0x0100
        /*080e*/ 	.byte	0x04
	.zero		1


	//   ....[115]....
        /*0810*/ 	.word	0x00000da0
        /*0814*/ 	.word	0x000000ff
        /*0818*/ 	.word	0x00000408
        /*081c*/ 	.short	0x0100
        /*081e*/ 	.byte	0x04
	.zero		1


	//   ....[116]....
        /*0820*/ 	.word	0x00000db0
        /*0824*/ 	.word	0x000000ff
        /*0828*/ 	.word	0x000001d0
        /*082c*/ 	.short	0x0100
        /*082e*/ 	.byte	0x04
	.zero		1


	//   ....[117]....
        /*0830*/ 	.word	0x00000dc0
        /*0834*/ 	.word	0x000000ff
        /*0838*/ 	.word	0x00000410
        /*083c*/ 	.short	0x0100
        /*083e*/ 	.byte	0x04
	.zero		1


	//   ....[118]....
        /*0840*/ 	.word	0x00000dd0
        /*0844*/ 	.word	0x000000ff
        /*0848*/ 	.word	0x000001d8
        /*084c*/ 	.short	0x0100
        /*084e*/ 	.byte	0x04
	.zero		1


	//   ....[119]....
        /*0850*/ 	.word	0x00000de0
        /*0854*/ 	.word	0x000000ff
        /*0858*/ 	.word	0x00000418
        /*085c*/ 	.short	0x0100
        /*085e*/ 	.byte	0x04
	.zero		1


	//   ....[120]....
        /*0860*/ 	.word	0x00000df0
        /*0864*/ 	.word	0x000000ff
        /*0868*/ 	.word	0x000001e0
        /*086c*/ 	.short	0x0100
        /*086e*/ 	.byte	0x04
	.zero		1


	//   ....[121]....
        /*0870*/ 	.word	0x00000e00
        /*0874*/ 	.word	0x000000ff
        /*0878*/ 	.word	0x00000420
        /*087c*/ 	.short	0x0100
        /*087e*/ 	.byte	0x04
	.zero		1


	//   ....[122]....
        /*0880*/ 	.word	0x00000e10
        /*0884*/ 	.word	0x000000ff
        /*0888*/ 	.word	0x000001e8
        /*088c*/ 	.short	0x0100
        /*088e*/ 	.byte	0x04
	.zero		1


	//   ....[123]....
        /*0890*/ 	.word	0x00000e20
        /*0894*/ 	.word	0x000000ff
        /*0898*/ 	.word	0x00000428
        /*089c*/ 	.short	0x0100
        /*089e*/ 	.byte	0x04
	.zero		1


	//   ....[124]....
        /*08a0*/ 	.word	0x00000e30
        /*08a4*/ 	.word	0x000000ff
        /*08a8*/ 	.word	0x000001f0
        /*08ac*/ 	.short	0x0100
        /*08ae*/ 	.byte	0x04
	.zero		1


	//   ....[125]....
        /*08b0*/ 	.word	0x00000e40
        /*08b4*/ 	.word	0x000000ff
        /*08b8*/ 	.word	0x00000430
        /*08bc*/ 	.short	0x0100
        /*08be*/ 	.byte	0x04
	.zero		1


	//   ....[126]....
        /*08c0*/ 	.word	0x00000e50
        /*08c4*/ 	.word	0x000000ff
        /*08c8*/ 	.word	0x000001f8
        /*08cc*/ 	.short	0x0100
        /*08ce*/ 	.byte	0x04
	.zero		1


	//   ....[127]....
        /*08d0*/ 	.word	0x00000e60
        /*08d4*/ 	.word	0x000000ff
        /*08d8*/ 	.word	0x00000438
        /*08dc*/ 	.short	0x0100
        /*08de*/ 	.byte	0x04
	.zero		1


	//   ....[128]....
        /*08e0*/ 	.word	0x00000e70
        /*08e4*/ 	.word	0x000000ff
        /*08e8*/ 	.word	0x00000200
        /*08ec*/ 	.short	0x0100
        /*08ee*/ 	.byte	0x04
	.zero		1


	//   ....[129]....
        /*08f0*/ 	.word	0x00000e80
        /*08f4*/ 	.word	0x000000ff
        /*08f8*/ 	.word	0x00000440
        /*08fc*/ 	.short	0x0100
        /*08fe*/ 	.byte	0x04
	.zero		1


	//   ....[130]....
        /*0900*/ 	.word	0x00000e90
        /*0904*/ 	.word	0x000000ff
        /*0908*/ 	.word	0x00000208
        /*090c*/ 	.short	0x0100
        /*090e*/ 	.byte	0x04
	.zero		1


	//   ....[131]....
        /*0910*/ 	.word	0x00000ea0
        /*0914*/ 	.word	0x000000ff
        /*0918*/ 	.word	0x00000448
        /*091c*/ 	.short	0x0100
        /*091e*/ 	.byte	0x04
	.zero		1


	//   ....[132]....
        /*0920*/ 	.word	0x00000eb0
        /*0924*/ 	.word	0x000000ff
        /*0928*/ 	.word	0x00000210
        /*092c*/ 	.short	0x0100
        /*092e*/ 	.byte	0x04
	.zero		1


	//   ....[133]....
        /*0930*/ 	.word	0x00000ec0
        /*0934*/ 	.word	0x000000ff
        /*0938*/ 	.word	0x00000450
        /*093c*/ 	.short	0x0100
        /*093e*/ 	.byte	0x04
	.zero		1


	//   ....[134]....
        /*0940*/ 	.word	0x00000ed0
        /*0944*/ 	.word	0x000000ff
        /*0948*/ 	.word	0x00000218
        /*094c*/ 	.short	0x0100
        /*094e*/ 	.byte	0x04
	.zero		1


	//   ....[135]....
        /*0950*/ 	.word	0x00000ee0
        /*0954*/ 	.word	0x000000ff
        /*0958*/ 	.word	0x00000458
        /*095c*/ 	.short	0x0100
        /*095e*/ 	.byte	0x04
	.zero		1


	//   ....[136]....
        /*0960*/ 	.word	0x00000ef0
        /*0964*/ 	.word	0x000000ff
        /*0968*/ 	.word	0x00000220
        /*096c*/ 	.short	0x0100
        /*096e*/ 	.byte	0x04
	.zero		1


	//   ....[137]....
        /*0970*/ 	.word	0x00000f00
        /*0974*/ 	.word	0x000000ff
        /*0978*/ 	.word	0x00000460
        /*097c*/ 	.short	0x0100
        /*097e*/ 	.byte	0x04
	.zero		1


	//   ....[138]....
        /*0980*/ 	.word	0x00000f10
        /*0984*/ 	.word	0x000000ff
        /*0988*/ 	.word	0x00000228
        /*098c*/ 	.short	0x0100
        /*098e*/ 	.byte	0x04
	.zero		1


	//   ....[139]....
        /*0990*/ 	.word	0x00000f20
        /*0994*/ 	.word	0x000000ff
        /*0998*/ 	.word	0x00000468
        /*099c*/ 	.short	0x0100
        /*099e*/ 	.byte	0x04
	.zero		1


	//   ....[140]....
        /*09a0*/ 	.word	0x00000f30
        /*09a4*/ 	.word	0x000000ff
        /*09a8*/ 	.word	0x00000230
        /*09ac*/ 	.short	0x0100
        /*09ae*/ 	.byte	0x04
	.zero		1


	//   ....[141]....
        /*09b0*/ 	.word	0x00000f40
        /*09b4*/ 	.word	0x000000ff
        /*09b8*/ 	.word	0x00000470
        /*09bc*/ 	.short	0x0100
        /*09be*/ 	.byte	0x04
	.zero		1


	//   ....[142]....
        /*09c0*/ 	.word	0x00000f50
        /*09c4*/ 	.word	0x000000ff
        /*09c8*/ 	.word	0x00000238
        /*09cc*/ 	.short	0x0100
        /*09ce*/ 	.byte	0x04
	.zero		1


	//   ....[143]....
        /*09d0*/ 	.word	0x00000f60
        /*09d4*/ 	.word	0x000000ff
        /*09d8*/ 	.word	0x00000478
        /*09dc*/ 	.short	0x0100
        /*09de*/ 	.byte	0x04
	.zero		1


	//   ....[144]....
        /*09e0*/ 	.word	0x000010a0
        /*09e4*/ 	.word	0x000000ff
        /*09e8*/ 	.word	0x00000480
        /*09ec*/ 	.short	0x0100
        /*09ee*/ 	.byte	0x04
	.zero		1


	//   ....[145]....
        /*09f0*/ 	.word	0x000010b0
        /*09f4*/ 	.word	0x000000ff
        /*09f8*/ 	.word	0x00000488
        /*09fc*/ 	.short	0x0100
        /*09fe*/ 	.byte	0x04
	.zero		1


	//   ....[146]....
        /*0a00*/ 	.word	0x000011a0
        /*0a04*/ 	.word	0x000000ff
        /*0a08*/ 	.word	0x00000490
        /*0a0c*/ 	.short	0x0100
        /*0a0e*/ 	.byte	0x04
	.zero		1


	//   ....[147]....
        /*0a10*/ 	.word	0x000011b0
        /*0a14*/ 	.word	0x000000ff
        /*0a18*/ 	.word	0x00000498
        /*0a1c*/ 	.short	0x0100
        /*0a1e*/ 	.byte	0x04
	.zero		1


	//   ....[148]....
        /*0a20*/ 	.word	0x000012f0
        /*0a24*/ 	.word	0x000000ff
        /*0a28*/ 	.word	0x000004a0
        /*0a2c*/ 	.short	0x0100
        /*0a2e*/ 	.byte	0x06
	.zero		1


	//   ....[149]....
        /*0a30*/ 	.word	0x00001300
        /*0a34*/ 	.word	0x000000ff
        /*0a38*/ 	.word	0x000004a8
        /*0a3c*/ 	.short	0x0100
        /*0a3e*/ 	.byte	0x06
	.zero		1


	//   ....[150]....
        /*0a40*/ 	.word	0x00001440
        /*0a44*/ 	.word	0x000000ff
        /*0a48*/ 	.word	0x000004b0
        /*0a4c*/ 	.short	0x0100
        /*0a4e*/ 	.byte	0x04
	.zero		1


	//   ....[151]....
        /*0a50*/ 	.word	0x00001450
        /*0a54*/ 	.word	0x000000ff
        /*0a58*/ 	.word	0x000004c0
        /*0a5c*/ 	.short	0x0100
        /*0a5e*/ 	.byte	0x04
	.zero		1


	//   ....[152]....
        /*0a60*/ 	.word	0x00001460
        /*0a64*/ 	.word	0x000000ff
        /*0a68*/ 	.word	0x000004b8
        /*0a6c*/ 	.short	0x0100
        /*0a6e*/ 	.byte	0x04
	.zero		1


	//   ....[153]....
        /*0a70*/ 	.word	0x00001470
        /*0a74*/ 	.word	0x000000ff
        /*0a78*/ 	.word	0x000004c8
        /*0a7c*/ 	.short	0x0100
        /*0a7e*/ 	.byte	0x04
	.zero		1


	//   ....[154]....
        /*0a80*/ 	.word	0x00001570
        /*0a84*/ 	.word	0x000000ff
        /*0a88*/ 	.word	0x000004d0
        /*0a8c*/ 	.short	0x0100
        /*0a8e*/ 	.byte	0x06
	.zero		1


	//   ....[155]....
        /*0a90*/ 	.word	0x00002330
        /*0a94*/ 	.word	0x000000ff
        /*0a98*/ 	.word	0x00000240
        /*0a9c*/ 	.short	0x010a
        /*0a9e*/ 	.byte	0x06
	.zero		1


	//   ....[156]....
        /*0aa0*/ 	.word	0x00002630
        /*0aa4*/ 	.word	0x000000ff
        /*0aa8*/ 	.word	0x00000240
        /*0aac*/ 	.short	0x010a
        /*0aae*/ 	.byte	0x0b
	.zero		1


	//   ....[157]....
        /*0ab0*/ 	.word	0x000027e0
        /*0ab4*/ 	.word	0x000000ff
        /*0ab8*/ 	.word	0x00000240
        /*0abc*/ 	.short	0x010a
        /*0abe*/ 	.byte	0x08
	.zero		1


	//   ....[158]....
        /*0ac0*/ 	.word	0x000029d0
        /*0ac4*/ 	.word	0x000000ff
        /*0ac8*/ 	.word	0x00000498
        /*0acc*/ 	.short	0x0101
        /*0ace*/ 	.byte	0x18
	.zero		1


	//   ....[159]....
        /*0ad0*/ 	.word	0x00002a00
        /*0ad4*/ 	.word	0x000000ff
        /*0ad8*/ 	.word	0x00000240
        /*0adc*/ 	.short	0x010a
        /*0ade*/ 	.byte	0x04
	.zero		1


	//   ....[160]....
        /*0ae0*/ 	.word	0x00002b40
        /*0ae4*/ 	.word	0x000000ff
        /*0ae8*/ 	.word	0x00000240
        /*0aec*/ 	.short	0x010a
        /*0aee*/ 	.byte	0x15
	.zero		1


	//   ....[161]....
        /*0af0*/ 	.word	0x00002cf0
        /*0af4*/ 	.word	0x000000ff
        /*0af8*/ 	.word	0x00000240
        /*0afc*/ 	.short	0x010a
        /*0afe*/ 	.byte	0x08
	.zero		1


	//   ....[162]....
        /*0b00*/ 	.word	0x00002ed0
        /*0b04*/ 	.word	0x000000ff
        /*0b08*/ 	.word	0x000004a0
        /*0b0c*/ 	.short	0x010a
        /*0b0e*/ 	.byte	0x18
	.zero		1


	//   ....[163]....
        /*0b10*/ 	.word	0x00002f90
        /*0b14*/ 	.word	0x000000ff
        /*0b18*/ 	.word	0x00000000
        /*0b1c*/ 	.short	0x0101
        /*0b1e*/ 	.byte	0x04
	.zero		1


	//   ....[164]....
        /*0b20*/ 	.word	0x00003560
        /*0b24*/ 	.word	0x000000ff
        /*0b28*/ 	.word	0x00000000
        /*0b2c*/ 	.short	0x010a
        /*0b2e*/ 	.byte	0x04
	.zero		1


	//   ....[165]....
        /*0b30*/ 	.word	0x00003600
        /*0b34*/ 	.word	0x000000ff
        /*0b38*/ 	.word	0x00000000
        /*0b3c*/ 	.short	0x010a
        /*0b3e*/ 	.byte	0x05
	.zero		1


	//   ....[166]....
        /*0b40*/ 	.word	0x000036a0
        /*0b44*/ 	.word	0x000000ff
        /*0b48*/ 	.word	0x00000000
        /*0b4c*/ 	.short	0x010a
        /*0b4e*/ 	.byte	0x05
	.zero		1


	//   ....[167]....
        /*0b50*/ 	.word	0x00003740
        /*0b54*/ 	.word	0x000000ff
        /*0b58*/ 	.word	0x00000000
        /*0b5c*/ 	.short	0x010a
        /*0b5e*/ 	.byte	0x05
	.zero		1


	//   ....[168]....
        /*0b60*/ 	.word	0x000037e0
        /*0b64*/ 	.word	0x000000ff
        /*0b68*/ 	.word	0x00000000
        /*0b6c*/ 	.short	0x010a
        /*0b6e*/ 	.byte	0x05
	.zero		1


	//   ....[169]....
        /*0b70*/ 	.word	0x00003880
        /*0b74*/ 	.word	0x000000ff
        /*0b78*/ 	.word	0x00000000
        /*0b7c*/ 	.short	0x010a
        /*0b7e*/ 	.byte	0x05
	.zero		1


	//   ....[170]....
        /*0b80*/ 	.word	0x00003920
        /*0b84*/ 	.word	0x000000ff
        /*0b88*/ 	.word	0x00000000
        /*0b8c*/ 	.short	0x010a
        /*0b8e*/ 	.byte	0x05
	.zero		1


	//   ....[171]....
        /*0b90*/ 	.word	0x000039c0
        /*0b94*/ 	.word	0x000000ff
        /*0b98*/ 	.word	0x00000000
        /*0b9c*/ 	.short	0x010a
        /*0b9e*/ 	.byte	0x05
	.zero		1


	//   ....[172]....
        /*0ba0*/ 	.word	0x00003a60
        /*0ba4*/ 	.word	0x000000ff
        /*0ba8*/ 	.word	0x00000000
        /*0bac*/ 	.short	0x010a
        /*0bae*/ 	.byte	0x05
	.zero		1


	//   ....[173]....
        /*0bb0*/ 	.word	0x00003b00
        /*0bb4*/ 	.word	0x000000ff
        /*0bb8*/ 	.word	0x00000000
        /*0bbc*/ 	.short	0x010a
        /*0bbe*/ 	.byte	0x05
	.zero		1


	//   ....[174]....
        /*0bc0*/ 	.word	0x00003ba0
        /*0bc4*/ 	.word	0x000000ff
        /*0bc8*/ 	.word	0x00000000
        /*0bcc*/ 	.short	0x010a
        /*0bce*/ 	.byte	0x05
	.zero		1


	//   ....[175]....
        /*0bd0*/ 	.word	0x00003c40
        /*0bd4*/ 	.word	0x000000ff
        /*0bd8*/ 	.word	0x00000000
        /*0bdc*/ 	.short	0x010a
        /*0bde*/ 	.byte	0x05
	.zero		1


	//   ....[176]....
        /*0be0*/ 	.word	0x00003ce0
        /*0be4*/ 	.word	0x000000ff
        /*0be8*/ 	.word	0x00000000
        /*0bec*/ 	.short	0x010a
        /*0bee*/ 	.byte	0x05
	.zero		1


	//   ....[177]....
        /*0bf0*/ 	.word	0x00003d80
        /*0bf4*/ 	.word	0x000000ff
        /*0bf8*/ 	.word	0x00000000
        /*0bfc*/ 	.short	0x010a
        /*0bfe*/ 	.byte	0x05
	.zero		1


	//   ....[178]....
        /*0c00*/ 	.word	0x00003e20
        /*0c04*/ 	.word	0x000000ff
        /*0c08*/ 	.word	0x00000000
        /*0c0c*/ 	.short	0x010a
        /*0c0e*/ 	.byte	0x05
	.zero		1


	//   ....[179]....
        /*0c10*/ 	.word	0x00003ec0
        /*0c14*/ 	.word	0x000000ff
        /*0c18*/ 	.word	0x00000000
        /*0c1c*/ 	.short	0x010a
        /*0c1e*/ 	.byte	0x05
	.zero		1


	//   ....[180]....
        /*0c20*/ 	.word	0x00003f60
        /*0c24*/ 	.word	0x000000ff
        /*0c28*/ 	.word	0x00000000
        /*0c2c*/ 	.short	0x010a
        /*0c2e*/ 	.byte	0x05
	.zero		1


	//   ....[181]....
        /*0c30*/ 	.word	0x00004000
        /*0c34*/ 	.word	0x000000ff
        /*0c38*/ 	.word	0x00000000
        /*0c3c*/ 	.short	0x010a
        /*0c3e*/ 	.byte	0x05
	.zero		1


	//   ....[182]....
        /*0c40*/ 	.word	0x000040a0
        /*0c44*/ 	.word	0x000000ff
        /*0c48*/ 	.word	0x00000000
        /*0c4c*/ 	.short	0x010a
        /*0c4e*/ 	.byte	0x05
	.zero		1


	//   ....[183]....
        /*0c50*/ 	.word	0x00004140
        /*0c54*/ 	.word	0x000000ff
        /*0c58*/ 	.word	0x00000000
        /*0c5c*/ 	.short	0x010a
        /*0c5e*/ 	.byte	0x05
	.zero		1


	//   ....[184]....
        /*0c60*/ 	.word	0x000041e0
        /*0c64*/ 	.word	0x000000ff
        /*0c68*/ 	.word	0x00000000
        /*0c6c*/ 	.short	0x010a
        /*0c6e*/ 	.byte	0x05
	.zero		1


	//   ....[185]....
        /*0c70*/ 	.word	0x00004280
        /*0c74*/ 	.word	0x000000ff
        /*0c78*/ 	.word	0x00000000
        /*0c7c*/ 	.short	0x010a
        /*0c7e*/ 	.byte	0x05
	.zero		1


	//   ....[186]....
        /*0c80*/ 	.word	0x00004320
        /*0c84*/ 	.word	0x000000ff
        /*0c88*/ 	.word	0x00000000
        /*0c8c*/ 	.short	0x010a
        /*0c8e*/ 	.byte	0x05
	.zero		1


	//   ....[187]....
        /*0c90*/ 	.word	0x000043c0
        /*0c94*/ 	.word	0x000000ff
        /*0c98*/ 	.word	0x00000000
        /*0c9c*/ 	.short	0x010a
        /*0c9e*/ 	.byte	0x05
	.zero		1


	//   ....[188]....
        /*0ca0*/ 	.word	0x00004460
        /*0ca4*/ 	.word	0x000000ff
        /*0ca8*/ 	.word	0x00000000
        /*0cac*/ 	.short	0x010a
        /*0cae*/ 	.byte	0x05
	.zero		1


	//   ....[189]....
        /*0cb0*/ 	.word	0x00004500
        /*0cb4*/ 	.word	0x000000ff
        /*0cb8*/ 	.word	0x00000000
        /*0cbc*/ 	.short	0x010a
        /*0cbe*/ 	.byte	0x05
	.zero		1


	//   ....[190]....
        /*0cc0*/ 	.word	0x000045a0
        /*0cc4*/ 	.word	0x000000ff
        /*0cc8*/ 	.word	0x00000000
        /*0ccc*/ 	.short	0x010a
        /*0cce*/ 	.byte	0x05
	.zero		1


	//   ....[191]....
        /*0cd0*/ 	.word	0x00004640
        /*0cd4*/ 	.word	0x000000ff
        /*0cd8*/ 	.word	0x00000000
        /*0cdc*/ 	.short	0x010a
        /*0cde*/ 	.byte	0x05
	.zero		1


	//   ....[192]....
        /*0ce0*/ 	.word	0x000046e0
        /*0ce4*/ 	.word	0x000000ff
        /*0ce8*/ 	.word	0x00000000
        /*0cec*/ 	.short	0x010a
        /*0cee*/ 	.byte	0x05
	.zero		1


	//   ....[193]....
        /*0cf0*/ 	.word	0x00004780
        /*0cf4*/ 	.word	0x000000ff
        /*0cf8*/ 	.word	0x00000000
        /*0cfc*/ 	.short	0x010a
        /*0cfe*/ 	.byte	0x05
	.zero		1


	//   ....[194]....
        /*0d00*/ 	.word	0x00004820
        /*0d04*/ 	.word	0x000000ff
        /*0d08*/ 	.word	0x00000000
        /*0d0c*/ 	.short	0x010a
        /*0d0e*/ 	.byte	0x05
	.zero		1


	//   ....[195]....
        /*0d10*/ 	.word	0x000048c0
        /*0d14*/ 	.word	0x000000ff
        /*0d18*/ 	.word	0x00000000
        /*0d1c*/ 	.short	0x010a
        /*0d1e*/ 	.byte	0x05
	.zero		1


	//   ....[196]....
        /*0d20*/ 	.word	0x00004960
        /*0d24*/ 	.word	0x000000ff
        /*0d28*/ 	.word	0x00000000
        /*0d2c*/ 	.short	0x010a
        /*0d2e*/ 	.byte	0x05
	.zero		1


	//   ....[197]....
        /*0d30*/ 	.word	0x00004a00
        /*0d34*/ 	.word	0x000000ff
        /*0d38*/ 	.word	0x00000000
        /*0d3c*/ 	.short	0x010a
        /*0d3e*/ 	.byte	0x05
	.zero		1


	//   ....[198]....
        /*0d40*/ 	.word	0x00004aa0
        /*0d44*/ 	.word	0x000000ff
        /*0d48*/ 	.word	0x00000000
        /*0d4c*/ 	.short	0x010a
        /*0d4e*/ 	.byte	0x05
	.zero		1


	//   ....[199]....
        /*0d50*/ 	.word	0x00004b40
        /*0d54*/ 	.word	0x000000ff
        /*0d58*/ 	.word	0x00000000
        /*0d5c*/ 	.short	0x010a
        /*0d5e*/ 	.byte	0x05
	.zero		1


	//   ....[200]....
        /*0d60*/ 	.word	0x00004be0
        /*0d64*/ 	.word	0x000000ff
        /*0d68*/ 	.word	0x00000000
        /*0d6c*/ 	.short	0x010a
        /*0d6e*/ 	.byte	0x05
	.zero		1


	//   ....[201]....
        /*0d70*/ 	.word	0x00004c80
        /*0d74*/ 	.word	0x000000ff
        /*0d78*/ 	.word	0x00000000
        /*0d7c*/ 	.short	0x010a
        /*0d7e*/ 	.byte	0x05
	.zero		1


	//   ....[202]....
        /*0d80*/ 	.word	0x00004d20
        /*0d84*/ 	.word	0x000000ff
        /*0d88*/ 	.word	0x00000000
        /*0d8c*/ 	.short	0x010a
        /*0d8e*/ 	.byte	0x05
	.zero		1


	//   ....[203]....
        /*0d90*/ 	.word	0x00004dc0
        /*0d94*/ 	.word	0x000000ff
        /*0d98*/ 	.word	0x00000000
        /*0d9c*/ 	.short	0x010a
        /*0d9e*/ 	.byte	0x05
	.zero		1


	//   ....[204]....
        /*0da0*/ 	.word	0x00004e60
        /*0da4*/ 	.word	0x000000ff
        /*0da8*/ 	.word	0x00000000
        /*0dac*/ 	.short	0x010a
        /*0dae*/ 	.byte	0x05
	.zero		1


	//   ....[205]....
        /*0db0*/ 	.word	0x00004f00
        /*0db4*/ 	.word	0x000000ff
        /*0db8*/ 	.word	0x00000000
        /*0dbc*/ 	.short	0x010a
        /*0dbe*/ 	.byte	0x05
	.zero		1


	//   ....[206]....
        /*0dc0*/ 	.word	0x00004fa0
        /*0dc4*/ 	.word	0x000000ff
        /*0dc8*/ 	.word	0x00000000
        /*0dcc*/ 	.short	0x010a
        /*0dce*/ 	.byte	0x05
	.zero		1


	//   ....[207]....
        /*0dd0*/ 	.word	0x00005040
        /*0dd4*/ 	.word	0x000000ff
        /*0dd8*/ 	.word	0x00000000
        /*0ddc*/ 	.short	0x010a
        /*0dde*/ 	.byte	0x05
	.zero		1


	//   ....[208]....
        /*0de0*/ 	.word	0x000050e0
        /*0de4*/ 	.word	0x000000ff
        /*0de8*/ 	.word	0x00000000
        /*0dec*/ 	.short	0x010a
        /*0dee*/ 	.byte	0x05
	.zero		1


	//   ....[209]....
        /*0df0*/ 	.word	0x00005180
        /*0df4*/ 	.word	0x000000ff
        /*0df8*/ 	.word	0x00000000
        /*0dfc*/ 	.short	0x010a
        /*0dfe*/ 	.byte	0x05
	.zero		1


	//   ....[210]....
        /*0e00*/ 	.word	0x00005220
        /*0e04*/ 	.word	0x000000ff
        /*0e08*/ 	.word	0x00000000
        /*0e0c*/ 	.short	0x010a
        /*0e0e*/ 	.byte	0x05
	.zero		1


	//   ....[211]....
        /*0e10*/ 	.word	0x000052c0
        /*0e14*/ 	.word	0x000000ff
        /*0e18*/ 	.word	0x00000000
        /*0e1c*/ 	.short	0x010a
        /*0e1e*/ 	.byte	0x05
	.zero		1


	//   ....[212]....
        /*0e20*/ 	.word	0x00005360
        /*0e24*/ 	.word	0x000000ff
        /*0e28*/ 	.word	0x00000000
        /*0e2c*/ 	.short	0x010a
        /*0e2e*/ 	.byte	0x05
	.zero		1


	//   ....[213]....
        /*0e30*/ 	.word	0x00005400
        /*0e34*/ 	.word	0x000000ff
        /*0e38*/ 	.word	0x00000000
        /*0e3c*/ 	.short	0x010a
        /*0e3e*/ 	.byte	0x05
	.zero		1


	//   ....[214]....
        /*0e40*/ 	.word	0x000054a0
        /*0e44*/ 	.word	0x000000ff
        /*0e48*/ 	.word	0x00000000
        /*0e4c*/ 	.short	0x010a
        /*0e4e*/ 	.byte	0x05
	.zero		1


	//   ....[215]....
        /*0e50*/ 	.word	0x00005540
        /*0e54*/ 	.word	0x000000ff
        /*0e58*/ 	.word	0x00000000
        /*0e5c*/ 	.short	0x010a
        /*0e5e*/ 	.byte	0x05
	.zero		1


	//   ....[216]....
        /*0e60*/ 	.word	0x000055e0
        /*0e64*/ 	.word	0x000000ff
        /*0e68*/ 	.word	0x00000000
        /*0e6c*/ 	.short	0x010a
        /*0e6e*/ 	.byte	0x05
	.zero		1


	//   ....[217]....
        /*0e70*/ 	.word	0x00005680
        /*0e74*/ 	.word	0x000000ff
        /*0e78*/ 	.word	0x00000000
        /*0e7c*/ 	.short	0x010a
        /*0e7e*/ 	.byte	0x05
	.zero		1


	//   ....[218]....
        /*0e80*/ 	.word	0x00005720
        /*0e84*/ 	.word	0x000000ff
        /*0e88*/ 	.word	0x00000000
        /*0e8c*/ 	.short	0x010a
        /*0e8e*/ 	.byte	0x05
	.zero		1


	//   ....[219]....
        /*0e90*/ 	.word	0x000057c0
        /*0e94*/ 	.word	0x000000ff
        /*0e98*/ 	.word	0x00000000
        /*0e9c*/ 	.short	0x010a
        /*0e9e*/ 	.byte	0x05
	.zero		1


	//   ....[220]....
        /*0ea0*/ 	.word	0x00005860
        /*0ea4*/ 	.word	0x000000ff
        /*0ea8*/ 	.word	0x00000000
        /*0eac*/ 	.short	0x010a
        /*0eae*/ 	.byte	0x05
	.zero		1


	//   ....[221]....
        /*0eb0*/ 	.word	0x00005900
        /*0eb4*/ 	.word	0x000000ff
        /*0eb8*/ 	.word	0x00000000
        /*0ebc*/ 	.short	0x010a
        /*0ebe*/ 	.byte	0x05
	.zero		1


	//   ....[222]....
        /*0ec0*/ 	.word	0x000059a0
        /*0ec4*/ 	.word	0x000000ff
        /*0ec8*/ 	.word	0x00000000
        /*0ecc*/ 	.short	0x010a
        /*0ece*/ 	.byte	0x05
	.zero		1


	//   ....[223]....
        /*0ed0*/ 	.word	0x00005a40
        /*0ed4*/ 	.word	0x000000ff
        /*0ed8*/ 	.word	0x00000000
        /*0edc*/ 	.short	0x010a
        /*0ede*/ 	.byte	0x05
	.zero		1


	//   ....[224]....
        /*0ee0*/ 	.word	0x00005ae0
        /*0ee4*/ 	.word	0x000000ff
        /*0ee8*/ 	.word	0x00000000
        /*0eec*/ 	.short	0x010a
        /*0eee*/ 	.byte	0x05
	.zero		1


	//   ....[225]....
        /*0ef0*/ 	.word	0x00005b80
        /*0ef4*/ 	.word	0x000000ff
        /*0ef8*/ 	.word	0x00000000
        /*0efc*/ 	.short	0x010a
        /*0efe*/ 	.byte	0x05
	.zero		1


	//   ....[226]....
        /*0f00*/ 	.word	0x00005c20
        /*0f04*/ 	.word	0x000000ff
        /*0f08*/ 	.word	0x00000000
        /*0f0c*/ 	.short	0x010a
        /*0f0e*/ 	.byte	0x05
	.zero		1


	//   ....[227]....
        /*0f10*/ 	.word	0x00005cc0
        /*0f14*/ 	.word	0x000000ff
        /*0f18*/ 	.word	0x00000000
        /*0f1c*/ 	.short	0x010a
        /*0f1e*/ 	.byte	0x05
	.zero		1


	//   ....[228]....
        /*0f20*/ 	.word	0x00005d60
        /*0f24*/ 	.word	0x000000ff
        /*0f28*/ 	.word	0x00000000
        /*0f2c*/ 	.short	0x010a
        /*0f2e*/ 	.byte	0x05
	.zero		1


	//   ....[229]....
        /*0f30*/ 	.word	0x00005e00
        /*0f34*/ 	.word	0x000000ff
        /*0f38*/ 	.word	0x00000000
        /*0f3c*/ 	.short	0x010a
        /*0f3e*/ 	.byte	0x05
	.zero		1


	//   ....[230]....
        /*0f40*/ 	.word	0x00005ea0
        /*0f44*/ 	.word	0x000000ff
        /*0f48*/ 	.word	0x00000000
        /*0f4c*/ 	.short	0x010a
        /*0f4e*/ 	.byte	0x05
	.zero		1


	//   ....[231]....
        /*0f50*/ 	.word	0x00005f40
        /*0f54*/ 	.word	0x000000ff
        /*0f58*/ 	.word	0x00000000
        /*0f5c*/ 	.short	0x010a
        /*0f5e*/ 	.byte	0x05
	.zero		1


	//   ....[232]....
        /*0f60*/ 	.word	0x00005fe0
        /*0f64*/ 	.word	0x000000ff
        /*0f68*/ 	.word	0x00000000
        /*0f6c*/ 	.short	0x010a
        /*0f6e*/ 	.byte	0x05
	.zero		1


	//   ....[233]....
        /*0f70*/ 	.word	0x00006080
        /*0f74*/ 	.word	0x000000ff
        /*0f78*/ 	.word	0x00000000
        /*0f7c*/ 	.short	0x010a
        /*0f7e*/ 	.byte	0x05
	.zero		1


	//   ....[234]....
        /*0f80*/ 	.word	0x00006120
        /*0f84*/ 	.word	0x000000ff
        /*0f88*/ 	.word	0x00000000
        /*0f8c*/ 	.short	0x010a
        /*0f8e*/ 	.byte	0x05
	.zero		1


	//   ....[235]....
        /*0f90*/ 	.word	0x000061d0
        /*0f94*/ 	.word	0x00000000
        /*0f98*/ 	.word	0x00000000
        /*0f9c*/ 	.short	0x010a
        /*0f9e*/ 	.byte	0xff
	.zero		1


	//   ....[236]....
        /*0fa0*/ 	.word	0x00006320
        /*0fa4*/ 	.word	0x000000ff
        /*0fa8*/ 	.word	0x000004a8
        /*0fac*/ 	.short	0x010a
        /*0fae*/ 	.byte	0x04
	.zero		1


	//   ....[237]....
        /*0fb0*/ 	.word	0x000063c0
        /*0fb4*/ 	.word	0x000000ff
        /*0fb8*/ 	.word	0x000004a0
        /*0fbc*/ 	.short	0x010a
        /*0fbe*/ 	.byte	0x04
	.zero		1


	//   ....[238]....
        /*0fc0*/ 	.word	0x00006460
        /*0fc4*/ 	.word	0x000000ff
        /*0fc8*/ 	.word	0x00000000
        /*0fcc*/ 	.short	0x0101
        /*0fce*/ 	.byte	0x05
	.zero		1


	//   ....[239]....
        /*0fd0*/ 	.word	0x000064a0
        /*0fd4*/ 	.word	0x000000ff
        /*0fd8*/ 	.word	0x000004a8
        /*0fdc*/ 	.short	0x0106
        /*0fde*/ 	.byte	0x04
	.zero		1


	//   ....[240]....
        /*0fe0*/ 	.word	0x000064e0
        /*0fe4*/ 	.word	0x00000000
        /*0fe8*/ 	.word	0x000004a8
        /*0fec*/ 	.short	0x010a
        /*0fee*/ 	.byte	0xff
	.zero		1


	//   ....[241]....
        /*0ff0*/ 	.word	0x00006730
        /*0ff4*/ 	.word	0x000000ff
        /*0ff8*/ 	.word	0x00000008
        /*0ffc*/ 	.short	0x010a
        /*0ffe*/ 	.byte	0x05
	.zero		1


	//   ....[242]....
        /*1000*/ 	.word	0x00006750
        /*1004*/ 	.word	0x000000ff
        /*1008*/ 	.word	0x00000008
        /*100c*/ 	.short	0x010a
        /*100e*/ 	.byte	0x05
	.zero		1


	//   ....[243]....
        /*1010*/ 	.word	0x000068e0
        /*1014*/ 	.word	0x000000ff
        /*1018*/ 	.word	0x00000008
        /*101c*/ 	.short	0x010a
        /*101e*/ 	.byte	0x05
	.zero		1


	//   ....[244]....
        /*1020*/ 	.word	0x00006900
        /*1024*/ 	.word	0x000000ff
        /*1028*/ 	.word	0x00000008
        /*102c*/ 	.short	0x010a
        /*102e*/ 	.byte	0x05
	.zero		1


	//   ....[245]....
        /*1030*/ 	.word	0x000069c0
        /*1034*/ 	.word	0x000000ff
        /*1038*/ 	.word	0x00000000
        /*103c*/ 	.short	0x0101
        /*103e*/ 	.byte	0x04
	.zero		1


	//   ....[246]....
        /*1040*/ 	.word	0x00006cb0
        /*1044*/ 	.word	0x000000ff
        /*1048*/ 	.word	0x000004a0
        /*104c*/ 	.short	0x010a
        /*104e*/ 	.byte	0x0f
	.zero		1


	//   ....[247]....
        /*1050*/ 	.word	0x00006d50
        /*1054*/ 	.word	0x000000ff
        /*1058*/ 	.word	0x00000000
        /*105c*/ 	.short	0x0101
        /*105e*/ 	.byte	0x18
	.zero		1


	//   ....[248]....
        /*1060*/ 	.word	0x00006d90
        /*1064*/ 	.word	0x000000ff
        /*1068*/ 	.word	0x000004c0
        /*106c*/ 	.short	0x010a
        /*106e*/ 	.byte	0x14
	.zero		1


	//   ....[249]....
        /*1070*/ 	.word	0x00006e60
        /*1074*/ 	.word	0x000000ff
        /*1078*/ 	.word	0x00000000
        /*107c*/ 	.short	0x010a
        /*107e*/ 	.byte	0x04
	.zero		1


	//   ....[250]....
        /*1080*/ 	.word	0x00006ed0
        /*1084*/ 	.word	0x000000ff
        /*1088*/ 	.word	0x00000000
        /*108c*/ 	.short	0x010a
        /*108e*/ 	.byte	0x0a
	.zero		1


	//   ....[251]....
        /*1090*/ 	.word	0x00006ff0
        /*1094*/ 	.word	0x000000ff
        /*1098*/ 	.word	0x00000000
        /*109c*/ 	.short	0x010a
        /*109e*/ 	.byte	0x05
	.zero		1


	//   ....[252]....
        /*10a0*/ 	.word	0x000071f0
        /*10a4*/ 	.word	0x000000ff
        /*10a8*/ 	.word	0x00000000
        /*10ac*/ 	.short	0x010a
        /*10ae*/ 	.byte	0x04
	.zero		1


	//   ....[253]....
        /*10b0*/ 	.word	0x00007290
        /*10b4*/ 	.word	0x00000000
        /*10b8*/ 	.word	0x00000000
        /*10bc*/ 	.short	0x010a
        /*10be*/ 	.byte	0xff
	.zero		1


	//   ....[254]....
        /*10c0*/ 	.word	0x000072d0
        /*10c4*/ 	.word	0x00000000
        /*10c8*/ 	.word	0x00000000
        /*10cc*/ 	.short	0x010a
        /*10ce*/ 	.byte	0xff
	.zero		1


	//   ....[255]....
        /*10d0*/ 	.word	0x00007340
        /*10d4*/ 	.word	0x000000ff
        /*10d8*/ 	.word	0x00000000
        /*10dc*/ 	.short	0x0101
        /*10de*/ 	.byte	0x04
	.zero		1


	//   ....[0]....
        /*10e0*/ 	.word	0x00007380
        /*10e4*/ 	.word	0x000000ff
        /*10e8*/ 	.word	0x000004d0
        /*10ec*/ 	.short	0x010a
        /*10ee*/ 	.byte	0x0f
	.zero		1


	//   ....[1]....
        /*10f0*/ 	.word	0x000073e0
        /*10f4*/ 	.word	0x000000ff
        /*10f8*/ 	.word	0x00000000
        /*10fc*/ 	.short	0x0101
        /*10fe*/ 	.byte	0x04
	.zero		1


	//   ....[2]....
        /*1100*/ 	.word	0x00007a40
        /*1104*/ 	.word	0x000000ff
        /*1108*/ 	.word	0x000004a0
        /*110c*/ 	.short	0x010a
        /*110e*/ 	.byte	0x18
	.zero		1


	//   ....[3]....
        /*1110*/ 	.word	0x00007ae0
        /*1114*/ 	.word	0x000000ff
        /*1118*/ 	.word	0x00000000
        /*111c*/ 	.short	0x0101
        /*111e*/ 	.byte	0x2a
	.zero		1


	//   ....[4]....
        /*1120*/ 	.word	0x00008010
        /*1124*/ 	.word	0x000000ff
        /*1128*/ 	.word	0x00000498
        /*112c*/ 	.short	0x010a
        /*112e*/ 	.byte	0x18
	.zero		1


	//   ....[5]....
        /*1130*/ 	.word	0x000082d0
        /*1134*/ 	.word	0x000000ff
        /*1138*/ 	.word	0x00000488
        /*113c*/ 	.short	0x010a
        /*113e*/ 	.byte	0x18
	.zero		1


	//   ....[6]....
        /*1140*/ 	.word	0x000085b0
        /*1144*/ 	.word	0x000000ff
        /*1148*/ 	.word	0x00000480
        /*114c*/ 	.short	0x010b
        /*114e*/ 	.byte	0x18
	.zero		1


	//   ....[7]....
        /*1150*/ 	.word	0x000085e0
        /*1154*/ 	.word	0x000000ff
        /*1158*/ 	.word	0x00000000
        /*115c*/ 	.short	0x0101
        /*115e*/ 	.byte	0x30
	.zero		1


	//   ....[8]....
        /*1160*/ 	.word	0x00008670
        /*1164*/ 	.word	0x00000000
        /*1168*/ 	.word	0x00000488
        /*116c*/ 	.short	0x010a
        /*116e*/ 	.byte	0xff
	.zero		1


	//   ....[9]....
        /*1170*/ 	.word	0x00008a00
        /*1174*/ 	.word	0x000000ff
        /*1178*/ 	.word	0x000004a0
        /*117c*/ 	.short	0x010a
        /*117e*/ 	.byte	0x2d
	.zero		1


	//   ....[10]....
        /*1180*/ 	.word	0x00008ad0
        /*1184*/ 	.word	0x000000ff
        /*1188*/ 	.word	0x00000000
        /*118c*/ 	.short	0x0101
        /*118e*/ 	.byte	0x04
	.zero		1


	//   ....[11]....
        /*1190*/ 	.word	0x00009820
        /*1194*/ 	.word	0x000000ff
        /*1198*/ 	.word	0x00000480
        /*119c*/ 	.short	0x010a
        /*119e*/ 	.byte	0x2d
	.zero		1


	//   ....[12]....
        /*11a0*/ 	.word	0x00009840
        /*11a4*/ 	.word	0x00000057
        /*11a8*/ 	.word	0x000004b0
        /*11ac*/ 	.short	0x010a
        /*11ae*/ 	.byte	0xff
	.zero		1


	//   ....[13]....
        /*11b0*/ 	.word	0x00009990
        /*11b4*/ 	.word	0x000000ff
        /*11b8*/ 	.word	0x00000480
        /*11bc*/ 	.short	0x010a
        /*11be*/ 	.byte	0x2d
	.zero		1


	//   ....[14]....
        /*11c0*/ 	.word	0x00009a80
        /*11c4*/ 	.word	0x000000ff
        /*11c8*/ 	.word	0x00000000
        /*11cc*/ 	.short	0x0101
        /*11ce*/ 	.byte	0x04
	.zero		1


	//   ....[15]....
        /*11d0*/ 	.word	0x00009ae0
        /*11d4*/ 	.word	0x00000057
        /*11d8*/ 	.word	0x000004b0
        /*11dc*/ 	.short	0x010a
        /*11de*/ 	.byte	0xff
	.zero		1


	//   ....[16]....
        /*11e0*/ 	.word	0x00009ec0
        /*11e4*/ 	.word	0x00000057
        /*11e8*/ 	.word	0x00000000
        /*11ec*/ 	.short	0x0101
        /*11ee*/ 	.byte	0xff
	.zero		1


	//   ....[17]....
        /*11f0*/ 	.word	0x0000a8d0
        /*11f4*/ 	.word	0x00000000
        /*11f8*/ 	.word	0x00000240
        /*11fc*/ 	.short	0x010a
        /*11fe*/ 	.byte	0xff
	.zero		1


	//   ....[18]....
        /*1200*/ 	.word	0x0000a930
        /*1204*/ 	.word	0x00000000
        /*1208*/ 	.word	0x00000240
        /*120c*/ 	.short	0x010a
        /*120e*/ 	.byte	0xff
	.zero		1


	//   ....[19]....
        /*1210*/ 	.word	0x0000a990
        /*1214*/ 	.word	0x00000000
        /*1218*/ 	.word	0x000004a0
        /*121c*/ 	.short	0x010a
        /*121e*/ 	.byte	0xff
	.zero		1


	//   ....[20]....
        /*1220*/ 	.word	0x0000a9f0
        /*1224*/ 	.word	0x00000000
        /*1228*/ 	.word	0x00000000
        /*122c*/ 	.short	0x010a
        /*122e*/ 	.byte	0xff
	.zero		1


	//   ....[21]....
        /*1230*/ 	.word	0x0000aa50
        /*1234*/ 	.word	0x00000000
        /*1238*/ 	.word	0x00000000
        /*123c*/ 	.short	0x010a
        /*123e*/ 	.byte	0xff
	.zero		1


	//   ....[22]....
        /*1240*/ 	.word	0x0000aab0
        /*1244*/ 	.word	0x00000000
        /*1248*/ 	.word	0x00000000
        /*124c*/ 	.short	0x010a
        /*124e*/ 	.byte	0xff
	.zero		1


	//   ....[23]....
        /*1250*/ 	.word	0x0000ab10
        /*1254*/ 	.word	0x00000000
        /*1258*/ 	.word	0x00000000
        /*125c*/ 	.short	0x010a
        /*125e*/ 	.byte	0xff
	.zero		1


	//   ....[24]....
        /*1260*/ 	.word	0x0000ab70
        /*1264*/ 	.word	0x00000000
        /*1268*/ 	.word	0x00000000
        /*126c*/ 	.short	0x010a
        /*126e*/ 	.byte	0xff
	.zero		1


	//   ....[25]....
        /*1270*/ 	.word	0x0000abd0
        /*1274*/ 	.word	0x00000000
        /*1278*/ 	.word	0x00000000
        /*127c*/ 	.short	0x010a
        /*127e*/ 	.byte	0xff
	.zero		1


	//   ....[26]....
        /*1280*/ 	.word	0x0000ac30
        /*1284*/ 	.word	0x00000000
        /*1288*/ 	.word	0x00000000
        /*128c*/ 	.short	0x010a
        /*128e*/ 	.byte	0xff
	.zero		1


	//   ....[27]....
        /*1290*/ 	.word	0x0000ac90
        /*1294*/ 	.word	0x00000000
        /*1298*/ 	.word	0x00000000
        /*129c*/ 	.short	0x010a
        /*129e*/ 	.byte	0xff
	.zero		1


	//   ....[28]....
        /*12a0*/ 	.word	0x0000acf0
        /*12a4*/ 	.word	0x00000000
        /*12a8*/ 	.word	0x00000000
        /*12ac*/ 	.short	0x010a
        /*12ae*/ 	.byte	0xff
	.zero		1


	//   ....[29]....
        /*12b0*/ 	.word	0x0000ad50
        /*12b4*/ 	.word	0x00000000
        /*12b8*/ 	.word	0x00000000
        /*12bc*/ 	.short	0x010a
        /*12be*/ 	.byte	0xff
	.zero		1


	//   ....[30]....
        /*12c0*/ 	.word	0x0000adb0
        /*12c4*/ 	.word	0x00000000
        /*12c8*/ 	.word	0x00000000
        /*12cc*/ 	.short	0x010a
        /*12ce*/ 	.byte	0xff
	.zero		1


	//   ....[31]....
        /*12d0*/ 	.word	0x0000ae10
        /*12d4*/ 	.word	0x00000000
        /*12d8*/ 	.word	0x00000000
        /*12dc*/ 	.short	0x010a
        /*12de*/ 	.byte	0xff
	.zero		1


	//   ....[32]....
        /*12e0*/ 	.word	0x0000ae70
        /*12e4*/ 	.word	0x00000000
        /*12e8*/ 	.word	0x00000000
        /*12ec*/ 	.short	0x010a
        /*12ee*/ 	.byte	0xff
	.zero		1


	//   ....[33]....
        /*12f0*/ 	.word	0x0000aed0
        /*12f4*/ 	.word	0x00000000
        /*12f8*/ 	.word	0x00000000
        /*12fc*/ 	.short	0x010a
        /*12fe*/ 	.byte	0xff
	.zero		1


	//   ....[34]....
        /*1300*/ 	.word	0x0000af30
        /*1304*/ 	.word	0x00000000
        /*1308*/ 	.word	0x00000000
        /*130c*/ 	.short	0x010a
        /*130e*/ 	.byte	0xff
	.zero		1


	//   ....[35]....
        /*1310*/ 	.word	0x0000af90
        /*1314*/ 	.word	0x00000000
        /*1318*/ 	.word	0x00000000
        /*131c*/ 	.short	0x010a
        /*131e*/ 	.byte	0xff
	.zero		1


	//   ....[36]....
        /*1320*/ 	.word	0x0000aff0
        /*1324*/ 	.word	0x00000000
        /*1328*/ 	.word	0x00000000
        /*132c*/ 	.short	0x010a
        /*132e*/ 	.byte	0xff
	.zero		1


	//   ....[37]....
        /*1330*/ 	.word	0x0000b050
        /*1334*/ 	.word	0x00000000
        /*1338*/ 	.word	0x00000000
        /*133c*/ 	.short	0x010a
        /*133e*/ 	.byte	0xff
	.zero		1


	//   ....[38]....
        /*1340*/ 	.word	0x0000b0b0
        /*1344*/ 	.word	0x00000000
        /*1348*/ 	.word	0x00000000
        /*134c*/ 	.short	0x010a
        /*134e*/ 	.byte	0xff
	.zero		1


	//   ....[39]....
        /*1350*/ 	.word	0x0000b110
        /*1354*/ 	.word	0x00000000
        /*1358*/ 	.word	0x00000000
        /*135c*/ 	.short	0x010a
        /*135e*/ 	.byte	0xff
	.zero		1


	//   ....[40]....
        /*1360*/ 	.word	0x0000b170
        /*1364*/ 	.word	0x00000000
        /*1368*/ 	.word	0x00000000
        /*136c*/ 	.short	0x010a
        /*136e*/ 	.byte	0xff
	.zero		1


	//   ....[41]....
        /*1370*/ 	.word	0x0000b1d0
        /*1374*/ 	.word	0x00000000
        /*1378*/ 	.word	0x00000000
        /*137c*/ 	.short	0x010a
        /*137e*/ 	.byte	0xff
	.zero		1


	//   ....[42]....
        /*1380*/ 	.word	0x0000b230
        /*1384*/ 	.word	0x00000000
        /*1388*/ 	.word	0x00000000
        /*138c*/ 	.short	0x010a
        /*138e*/ 	.byte	0xff
	.zero		1


	//   ....[43]....
        /*1390*/ 	.word	0x0000b290
        /*1394*/ 	.word	0x00000000
        /*1398*/ 	.word	0x00000000
        /*139c*/ 	.short	0x010a
        /*139e*/ 	.byte	0xff
	.zero		1


	//   ....[44]....
        /*13a0*/ 	.word	0x0000b2f0
        /*13a4*/ 	.word	0x00000000
        /*13a8*/ 	.word	0x00000000
        /*13ac*/ 	.short	0x010a
        /*13ae*/ 	.byte	0xff
	.zero		1


	//   ....[45]....
        /*13b0*/ 	.word	0x0000b350
        /*13b4*/ 	.word	0x00000000
        /*13b8*/ 	.word	0x00000000
        /*13bc*/ 	.short	0x010a
        /*13be*/ 	.byte	0xff
	.zero		1


	//   ....[46]....
        /*13c0*/ 	.word	0x0000b3b0
        /*13c4*/ 	.word	0x00000000
        /*13c8*/ 	.word	0x00000000
        /*13cc*/ 	.short	0x010a
        /*13ce*/ 	.byte	0xff
	.zero		1


	//   ....[47]....
        /*13d0*/ 	.word	0x0000b410
        /*13d4*/ 	.word	0x00000000
        /*13d8*/ 	.word	0x00000000
        /*13dc*/ 	.short	0x010a
        /*13de*/ 	.byte	0xff
	.zero		1


	//   ....[48]....
        /*13e0*/ 	.word	0x0000b470
        /*13e4*/ 	.word	0x00000000
        /*13e8*/ 	.word	0x00000000
        /*13ec*/ 	.short	0x010a
        /*13ee*/ 	.byte	0xff
	.zero		1


	//   ....[49]....
        /*13f0*/ 	.word	0x0000b4d0
        /*13f4*/ 	.word	0x00000000
        /*13f8*/ 	.word	0x00000000
        /*13fc*/ 	.short	0x010a
        /*13fe*/ 	.byte	0xff
	.zero		1


	//   ....[50]....
        /*1400*/ 	.word	0x0000b530
        /*1404*/ 	.word	0x00000000
        /*1408*/ 	.word	0x00000000
        /*140c*/ 	.short	0x010a
        /*140e*/ 	.byte	0xff
	.zero		1


	//   ....[51]....
        /*1410*/ 	.word	0x0000b590
        /*1414*/ 	.word	0x00000000
        /*1418*/ 	.word	0x00000000
        /*141c*/ 	.short	0x010a
        /*141e*/ 	.byte	0xff
	.zero		1


	//   ....[52]....
        /*1420*/ 	.word	0x0000b5f0
        /*1424*/ 	.word	0x00000000
        /*1428*/ 	.word	0x00000000
        /*142c*/ 	.short	0x010a
        /*142e*/ 	.byte	0xff
	.zero		1


	//   ....[53]....
        /*1430*/ 	.word	0x0000b650
        /*1434*/ 	.word	0x00000000
        /*1438*/ 	.word	0x00000000
        /*143c*/ 	.short	0x010a
        /*143e*/ 	.byte	0xff
	.zero		1


	//   ....[54]....
        /*1440*/ 	.word	0x0000b6b0
        /*1444*/ 	.word	0x00000000
        /*1448*/ 	.word	0x00000000
        /*144c*/ 	.short	0x010a
        /*144e*/ 	.byte	0xff
	.zero		1


	//   ....[55]....
        /*1450*/ 	.word	0x0000b710
        /*1454*/ 	.word	0x00000000
        /*1458*/ 	.word	0x00000000
        /*145c*/ 	.short	0x010a
        /*145e*/ 	.byte	0xff
	.zero		1


	//   ....[56]....
        /*1460*/ 	.word	0x0000b770
        /*1464*/ 	.word	0x00000000
        /*1468*/ 	.word	0x00000000
        /*146c*/ 	.short	0x010a
        /*146e*/ 	.byte	0xff
	.zero		1


	//   ....[57]....
        /*1470*/ 	.word	0x0000b7d0
        /*1474*/ 	.word	0x00000000
        /*1478*/ 	.word	0x00000000
        /*147c*/ 	.short	0x010a
        /*147e*/ 	.byte	0xff
	.zero		1


	//   ....[58]....
        /*1480*/ 	.word	0x0000b830
        /*1484*/ 	.word	0x00000000
        /*1488*/ 	.word	0x00000000
        /*148c*/ 	.short	0x010a
        /*148e*/ 	.byte	0xff
	.zero		1


	//   ....[59]....
        /*1490*/ 	.word	0x0000b890
        /*1494*/ 	.word	0x00000000
        /*1498*/ 	.word	0x00000000
        /*149c*/ 	.short	0x010a
        /*149e*/ 	.byte	0xff
	.zero		1


	//   ....[60]....
        /*14a0*/ 	.word	0x0000b8f0
        /*14a4*/ 	.word	0x00000000
        /*14a8*/ 	.word	0x00000000
        /*14ac*/ 	.short	0x010a
        /*14ae*/ 	.byte	0xff
	.zero		1


	//   ....[61]....
        /*14b0*/ 	.word	0x0000b950
        /*14b4*/ 	.word	0x00000000
        /*14b8*/ 	.word	0x00000000
        /*14bc*/ 	.short	0x010a
        /*14be*/ 	.byte	0xff
	.zero		1


	//   ....[62]....
        /*14c0*/ 	.word	0x0000b9b0
        /*14c4*/ 	.word	0x00000000
        /*14c8*/ 	.word	0x00000000
        /*14cc*/ 	.short	0x010a
        /*14ce*/ 	.byte	0xff
	.zero		1


	//   ....[63]....
        /*14d0*/ 	.word	0x0000ba10
        /*14d4*/ 	.word	0x00000000
        /*14d8*/ 	.word	0x00000000
        /*14dc*/ 	.short	0x010a
        /*14de*/ 	.byte	0xff
	.zero		1


	//   ....[64]....
        /*14e0*/ 	.word	0x0000ba70
        /*14e4*/ 	.word	0x00000000
        /*14e8*/ 	.word	0x00000000
        /*14ec*/ 	.short	0x010a
        /*14ee*/ 	.byte	0xff
	.zero		1


	//   ....[65]....
        /*14f0*/ 	.word	0x0000bad0
        /*14f4*/ 	.word	0x00000000
        /*14f8*/ 	.word	0x00000000
        /*14fc*/ 	.short	0x010a
        /*14fe*/ 	.byte	0xff
	.zero		1


	//   ....[66]....
        /*1500*/ 	.word	0x0000bb30
        /*1504*/ 	.word	0x00000000
        /*1508*/ 	.word	0x00000000
        /*150c*/ 	.short	0x010a
        /*150e*/ 	.byte	0xff
	.zero		1


	//   ....[67]....
        /*1510*/ 	.word	0x0000bb90
        /*1514*/ 	.word	0x00000000
        /*1518*/ 	.word	0x00000000
        /*151c*/ 	.short	0x010a
        /*151e*/ 	.byte	0xff
	.zero		1


	//   ....[68]....
        /*1520*/ 	.word	0x0000bbf0
        /*1524*/ 	.word	0x00000000
        /*1528*/ 	.word	0x00000000
        /*152c*/ 	.short	0x010a
        /*152e*/ 	.byte	0xff
	.zero		1


	//   ....[69]....
        /*1530*/ 	.word	0x0000bc50
        /*1534*/ 	.word	0x00000000
        /*1538*/ 	.word	0x00000000
        /*153c*/ 	.short	0x010a
        /*153e*/ 	.byte	0xff
	.zero		1


	//   ....[70]....
        /*1540*/ 	.word	0x0000bcb0
        /*1544*/ 	.word	0x00000000
        /*1548*/ 	.word	0x00000000
        /*154c*/ 	.short	0x010a
        /*154e*/ 	.byte	0xff
	.zero		1


	//   ....[71]....
        /*1550*/ 	.word	0x0000bd10
        /*1554*/ 	.word	0x00000000
        /*1558*/ 	.word	0x00000000
        /*155c*/ 	.short	0x010a
        /*155e*/ 	.byte	0xff
	.zero		1


	//   ....[72]....
        /*1560*/ 	.word	0x0000bd70
        /*1564*/ 	.word	0x00000000
        /*1568*/ 	.word	0x00000000
        /*156c*/ 	.short	0x010a
        /*156e*/ 	.byte	0xff
	.zero		1


	//   ....[73]....
        /*1570*/ 	.word	0x0000bdd0
        /*1574*/ 	.word	0x00000000
        /*1578*/ 	.word	0x00000000
        /*157c*/ 	.short	0x010a
        /*157e*/ 	.byte	0xff
	.zero		1


	//   ....[74]....
        /*1580*/ 	.word	0x0000be30
        /*1584*/ 	.word	0x00000000
        /*1588*/ 	.word	0x00000000
        /*158c*/ 	.short	0x010a
        /*158e*/ 	.byte	0xff
	.zero		1


	//   ....[75]....
        /*1590*/ 	.word	0x0000be90
        /*1594*/ 	.word	0x00000000
        /*1598*/ 	.word	0x00000000
        /*159c*/ 	.short	0x010a
        /*159e*/ 	.byte	0xff
	.zero		1


	//   ....[76]....
        /*15a0*/ 	.word	0x0000bef0
        /*15a4*/ 	.word	0x00000000
        /*15a8*/ 	.word	0x00000000
        /*15ac*/ 	.short	0x010a
        /*15ae*/ 	.byte	0xff
	.zero		1


	//   ....[77]....
        /*15b0*/ 	.word	0x0000bf50
        /*15b4*/ 	.word	0x00000000
        /*15b8*/ 	.word	0x00000000
        /*15bc*/ 	.short	0x010a
        /*15be*/ 	.byte	0xff
	.zero		1


	//   ....[78]....
        /*15c0*/ 	.word	0x0000bfb0
        /*15c4*/ 	.word	0x00000000
        /*15c8*/ 	.word	0x00000000
        /*15cc*/ 	.short	0x010a
        /*15ce*/ 	.byte	0xff
	.zero		1


	//   ....[79]....
        /*15d0*/ 	.word	0x0000c010
        /*15d4*/ 	.word	0x00000000
        /*15d8*/ 	.word	0x00000000
        /*15dc*/ 	.short	0x010a
        /*15de*/ 	.byte	0xff
	.zero		1


	//   ....[80]....
        /*15e0*/ 	.word	0x0000c070
        /*15e4*/ 	.word	0x00000000
        /*15e8*/ 	.word	0x00000000
        /*15ec*/ 	.short	0x010a
        /*15ee*/ 	.byte	0xff
	.zero		1


	//   ....[81]....
        /*15f0*/ 	.word	0x0000c0d0
        /*15f4*/ 	.word	0x00000000
        /*15f8*/ 	.word	0x00000000
        /*15fc*/ 	.short	0x010a
        /*15fe*/ 	.byte	0xff
	.zero		1


	//   ....[82]....
        /*1600*/ 	.word	0x0000c130
        /*1604*/ 	.word	0x00000000
        /*1608*/ 	.word	0x00000000
        /*160c*/ 	.short	0x010a
        /*160e*/ 	.byte	0xff
	.zero		1


	//   ....[83]....
        /*1610*/ 	.word	0x0000c190
        /*1614*/ 	.word	0x00000000
        /*1618*/ 	.word	0x00000000
        /*161c*/ 	.short	0x010a
        /*161e*/ 	.byte	0xff
	.zero		1


	//   ....[84]....
        /*1620*/ 	.word	0x0000c1f0
        /*1624*/ 	.word	0x00000000
        /*1628*/ 	.word	0x00000000
        /*162c*/ 	.short	0x010a
        /*162e*/ 	.byte	0xff
	.zero		1


	//   ....[85]....
        /*1630*/ 	.word	0x0000c250
        /*1634*/ 	.word	0x00000000
        /*1638*/ 	.word	0x00000000
        /*163c*/ 	.short	0x010a
        /*163e*/ 	.byte	0xff
	.zero		1


	//   ....[86]....
        /*1640*/ 	.word	0x0000c2b0
        /*1644*/ 	.word	0x00000000
        /*1648*/ 	.word	0x00000000
        /*164c*/ 	.short	0x010a
        /*164e*/ 	.byte	0xff
	.zero		1


	//   ....[87]....
        /*1650*/ 	.word	0x0000c310
        /*1654*/ 	.word	0x00000000
        /*1658*/ 	.word	0x00000000
        /*165c*/ 	.short	0x010a
        /*165e*/ 	.byte	0xff
	.zero		1


	//   ....[88]....
        /*1660*/ 	.word	0x0000c370
        /*1664*/ 	.word	0x00000000
        /*1668*/ 	.word	0x00000000
        /*166c*/ 	.short	0x010a
        /*166e*/ 	.byte	0xff
	.zero		1


	//   ....[89]....
        /*1670*/ 	.word	0x0000c3d0
        /*1674*/ 	.word	0x00000000
        /*1678*/ 	.word	0x00000000
        /*167c*/ 	.short	0x010a
        /*167e*/ 	.byte	0xff
	.zero		1


	//   ....[90]....
        /*1680*/ 	.word	0x0000c430
        /*1684*/ 	.word	0x00000000
        /*1688*/ 	.word	0x00000000
        /*168c*/ 	.short	0x010a
        /*168e*/ 	.byte	0xff
	.zero		1


	//   ....[91]....
        /*1690*/ 	.word	0x0000c490
        /*1694*/ 	.word	0x00000004
        /*1698*/ 	.word	0x000004a8
        /*169c*/ 	.short	0x010a
        /*169e*/ 	.byte	0xff
	.zero		1


	//   ....[92]....
        /*16a0*/ 	.word	0x0000c4f0
        /*16a4*/ 	.word	0x00000004
        /*16a8*/ 	.word	0x000004a0
        /*16ac*/ 	.short	0x010a
        /*16ae*/ 	.byte	0xff
	.zero		1


	//   ....[93]....
        /*16b0*/ 	.word	0x0000c550
        /*16b4*/ 	.word	0x00000005
        /*16b8*/ 	.word	0x00000008
        /*16bc*/ 	.short	0x010a
        /*16be*/ 	.byte	0xff
	.zero		1


	//   ....[94]....
        /*16c0*/ 	.word	0x0000c640
        /*16c4*/ 	.word	0x00000003
        /*16c8*/ 	.word	0x00000008
        /*16cc*/ 	.short	0x010a
        /*16ce*/ 	.byte	0xff
	.zero		1


	//   ....[95]....
        /*16d0*/ 	.word	0x0000c6a0
        /*16d4*/ 	.word	0x00000004
        /*16d8*/ 	.word	0x000004a0
        /*16dc*/ 	.short	0x010a
        /*16de*/ 	.byte	0xff
	.zero		1


	//   ....[96]....
        /*16e0*/ 	.word	0x0000c700
        /*16e4*/ 	.word	0x00000004
        /*16e8*/ 	.word	0x000004c0
        /*16ec*/ 	.short	0x010a
        /*16ee*/ 	.byte	0xff
	.zero		1


	//   ....[97]....
        /*16f0*/ 	.word	0x0000c760
        /*16f4*/ 	.word	0x00000004
        /*16f8*/ 	.word	0x00000000
        /*16fc*/ 	.short	0x010a
        /*16fe*/ 	.byte	0xff
	.zero		1


	//   ....[98]....
        /*1700*/ 	.word	0x0000c7c0
        /*1704*/ 	.word	0x00000000
        /*1708*/ 	.word	0x00000000
        /*170c*/ 	.short	0x010a
        /*170e*/ 	.byte	0xff
	.zero		1


	//   ....[99]....
        /*1710*/ 	.word	0x0000c820
        /*1714*/ 	.word	0x00000000
        /*1718*/ 	.word	0x000004d0
        /*171c*/ 	.short	0x010a
        /*171e*/ 	.byte	0xff
	.zero		1


	//   ....[100]....
        /*1720*/ 	.word	0x0000c880
        /*1724*/ 	.word	0x00000000
        /*1728*/ 	.word	0x000004a0
        /*172c*/ 	.short	0x010a
        /*172e*/ 	.byte	0xff
	.zero		1


	//   ....[101]....
        /*1730*/ 	.word	0x0000c8e0
        /*1734*/ 	.word	0x00000002
        /*1738*/ 	.word	0x00000498
        /*173c*/ 	.short	0x010a
        /*173e*/ 	.byte	0xff
	.zero		1


	//   ....[102]....
        /*1740*/ 	.word	0x0000c940
        /*1744*/ 	.word	0x00000000
        /*1748*/ 	.word	0x00000488
        /*174c*/ 	.short	0x010a
        /*174e*/ 	.byte	0xff
	.zero		1


	//   ....[103]....
        /*1750*/ 	.word	0x0000c9a0
        /*1754*/ 	.word	0x00000000
        /*1758*/ 	.word	0x000004a0
        /*175c*/ 	.short	0x010a
        /*175e*/ 	.byte	0xff
	.zero		1


	//   ....[104]....
        /*1760*/ 	.word	0x0000ca00
        /*1764*/ 	.word	0x00000003
        /*1768*/ 	.word	0x00000480
        /*176c*/ 	.short	0x010a
        /*176e*/ 	.byte	0xff
	.zero		1


	//   ....[105]....
        /*1770*/ 	.word	0x0000ca50
        /*1774*/ 	.word	0x00000057
        /*1778*/ 	.word	0x000004b0
        /*177c*/ 	.short	0x010a
        /*177e*/ 	.byte	0xff
	.zero		1


	//----- nvinfo : EIATTR_NUM_MBARRIERS
	.align		4
.L_47:
        /*1780*/ 	.byte	0x03, 0x38
        /*1782*/ 	.short	0x009b


	//----- nvinfo : EIATTR_EXIT_INSTR_OFFSETS
	.align		4
        /*1784*/ 	.byte	0x04, 0x1c
        /*1786*/ 	.short	(.L_49 - .L_48)


	//   ....[0]....
.L_48:
        /*1788*/ 	.word	0x00006200


	//   ....[1]....
        /*178c*/ 	.word	0x000064b0


	//   ....[2]....
        /*1790*/ 	.word	0x00006510


	//   ....[3]....
        /*1794*/ 	.word	0x00007610


	//   ....[4]....
        /*1798*/ 	.word	0x000086a0


	//   ....[5]....
        /*179c*/ 	.word	0x000086e0


	//   ....[6]....
        /*17a0*/ 	.word	0x0000a8b0


	//----- nvinfo : EIATTR_MAX_THREADS
	.align		4
.L_49:
        /*17a4*/ 	.byte	0x04, 0x05
        /*17a6*/ 	.short	(.L_51 - .L_50)
.L_50:
        /*17a8*/ 	.word	0x00000100
        /*17ac*/ 	.word	0x00000001
        /*17b0*/ 	.word	0x00000001


	//----- nvinfo : EIATTR_CRS_STACK_SIZE
	.align		4
.L_51:
        /*17b4*/ 	.byte	0x04, 0x1e
        /*17b6*/ 	.short	(.L_53 - .L_52)
.L_52:
        /*17b8*/ 	.word	0x00000000


	//----- nvinfo : EIATTR_CBANK_PARAM_SIZE
	.align		4
.L_53:
        /*17bc*/ 	.byte	0x03, 0x19
        /*17be*/ 	.short	0x0800


	//----- nvinfo : EIATTR_PARAM_CBANK
	.align		4
        /*17c0*/ 	.byte	0x04, 0x0a
        /*17c2*/ 	.short	(.L_55 - .L_54)
	.align		4
.L_54:
        /*17c4*/ 	.word	index@(.nv.constant0._ZN7cutlass13device_kernelINS_4conv6kernel13ConvUniversalINS1_16ConvProblemShapeILNS1_8OperatorE2ELi2EEENS1_10collective14CollectiveConvINS1_47MainloopSm100TmaUmmaWarpSpecializedImplicitGemmILS5_2ELi72ELi2ELi1ELi2EN4cute5tupleIJNSA_1CILi2EEENSC_ILi1EEESE_EEEEENSB_IJNSC_ILi128EEENSB_IJNSC_ILi64EEEEEENSB_IJNSC_ILi32EEEEEEEEENS_12float_e4m3_tESN_NSA_8TiledMMAINSA_8MMA_AtomIJNSA_10MMA_TraitsINSA_25SM100_MMA_F8F6F4_2x1SM_SSEJSN_SN_fSH_SI_NSA_17integral_constantINSA_4UMMA5MajorELSU_1EEESV_NSS_INST_7ScaleInELSW_0EEESX_EEEEEENSA_6LayoutINSB_IJSE_SE_SE_EEENSB_IJNSC_ILi0EEES12_S12_EEEEENSB_IJNSA_10UnderscoreES15_S15_EEEEENS7_6detail27Sm100ImplicitGemmTileTraitsINSA_18SM100_TMA_2SM_LOADENSA_14ComposedLayoutINSA_7SwizzleILi2ELi4ELi3EEENSA_18smem_ptr_flag_bitsILi8EEENS10_INSB_IJSI_NSC_ILi8EEEEEENSB_IJSE_SI_EEEEEEEvEENS19_INSA_25SM100_TMA_2SM_LOAD_IM2COLENS1B_INS1C_ILi1ELi4ELi3EEES1F_NS10_INSB_IJSK_S1G_EEENSB_IJSE_SK_EEEEEEEvEEEENS_8epilogue10collective18CollectiveEpilogueINS1U_23Sm100TmaWarpSpecializedILi1ELi1ELi32ELb0ELb0EEEJNSB_IJSI_SJ_SL_EEENSB_IJNS10_ISI_SE_EES20_EEESN_NSB_IJlNSB_IJSE_llEEES12_EEESN_S23_NS1U_6fusion15FusionCallbacksIS1Y_NS24_17LinearCombinationISN_fSN_fLNS_15FloatRoundStyleE2EEES1Z_S21_JEEENSA_5SM1004TMEM4LOAD26SM100_TMEM_LOAD_32dp32b32xENSA_13SM90_TMA_LOADENS1B_IS1D_S1F_NS10_INSB_IJS1G_SI_EEENSB_IJSI_SE_EEEEEEENSA_39AutoVectorizingCopyWithAssumedAlignmentILi128EEENSA_14SM90_TMA_STOREES2I_S2K_S2K_EEEvvEEEEvNT_6ParamsE)
        /*17c8*/ 	.short	0x0380
        /*17ca*/ 	.short	0x0800


	//----- nvinfo : EIATTR_SW_WAR
	.align		4
.L_55:
        /*17cc*/ 	.byte	0x04, 0x36
        /*17ce*/ 	.short	(.L_57 - .L_56)
.L_56:
        /*17d0*/ 	.word	0x00000008
.L_57:


//--------------------- .nv.callgraph             --------------------------
	.section	.nv.callgraph,"",@"SHT_CUDA_CALLGRAPH"
	.align	4
	.sectionentsize	8
	.align		4
        /*0000*/ 	.word	0x00000000
	.align		4
        /*0004*/ 	.word	0xffffffff
	.align		4
        /*0008*/ 	.word	index@(_ZN7cutlass13device_kernelINS_4conv6kernel13ConvUniversalINS1_16ConvProblemShapeILNS1_8OperatorE2ELi2EEENS1_10collective14CollectiveConvINS1_47MainloopSm100TmaUmmaWarpSpecializedImplicitGemmILS5_2ELi72ELi2ELi1ELi2EN4cute5tupleIJNSA_1CILi2EEENSC_ILi1EEESE_EEEEENSB_IJNSC_ILi128EEENSB_IJNSC_ILi64EEEEEENSB_IJNSC_ILi32EEEEEEEEENS_12float_e4m3_tESN_NSA_8TiledMMAINSA_8MMA_AtomIJNSA_10MMA_TraitsINSA_25SM100_MMA_F8F6F4_2x1SM_SSEJSN_SN_fSH_SI_NSA_17integral_constantINSA_4UMMA5MajorELSU_1EEESV_NSS_INST_7ScaleInELSW_0EEESX_EEEEEENSA_6LayoutINSB_IJSE_SE_SE_EEENSB_IJNSC_ILi0EEES12_S12_EEEEENSB_IJNSA_10UnderscoreES15_S15_EEEEENS7_6detail27Sm100ImplicitGemmTileTraitsINSA_18SM100_TMA_2SM_LOADENSA_14ComposedLayoutINSA_7SwizzleILi2ELi4ELi3EEENSA_18smem_ptr_flag_bitsILi8EEENS10_INSB_IJSI_NSC_ILi8EEEEEENSB_IJSE_SI_EEEEEEEvEENS19_INSA_25SM100_TMA_2SM_LOAD_IM2COLENS1B_INS1C_ILi1ELi4ELi3EEES1F_NS10_INSB_IJSK_S1G_EEENSB_IJSE_SK_EEEEEEEvEEEENS_8epilogue10collective18CollectiveEpilogueINS1U_23Sm100TmaWarpSpecializedILi1ELi1ELi32ELb0ELb0EEEJNSB_IJSI_SJ_SL_EEENSB_IJNS10_ISI_SE_EES20_EEESN_NSB_IJlNSB_IJSE_llEEES12_EEESN_S23_NS1U_6fusion15FusionCallbacksIS1Y_NS24_17LinearCombinationISN_fSN_fLNS_15FloatRoundStyleE2EEES1Z_S21_JEEENSA_5SM1004TMEM4LOAD26SM100_TMEM_LOAD_32dp32b32xENSA_13SM90_TMA_LOADENS1B_IS1D_S1F_NS10_INSB_IJS1G_SI_EEENSB_IJSI_SE_EEEEEEENSA_39AutoVectorizingCopyWithAssumedAlignmentILi128EEENSA_14SM90_TMA_STOREES2I_S2K_S2K_EEEvvEEEEvNT_6ParamsE)
	.align		4
        /*000c*/ 	.word	index@(__assertfail)
	.align		4
        /*0010*/ 	.word	0x00000000
	.align		4
        /*0014*/ 	.word	0xfffffffe
	.align		4
        /*0018*/ 	.word	0x00000000
	.align		4
        /*001c*/ 	.word	0xfffffffd
	.align		4
        /*0020*/ 	.word	0x00000000
	.align		4
        /*0024*/ 	.word	0xfffffffc


//--------------------- .nv.constant4             --------------------------
	.section	.nv.constant4,"a",@progbits
	.align	8
	.align		8
.nv.constant4:
        /*0000*/ 	.dword	__assertfail
	.align		8
        /*0008*/ 	.dword	__unnamed_1
	.align		8
        /*0010*/ 	.dword	__unnamed_2
	.align		8
        /*0018*/ 	.dword	_ZN39_INTERNAL_f131eb24_4_k_cu_d6f32287_28864cuda3std3__45__cpo5beginE
	.align		8
        /*0020*/ 	.dword	_ZN39_INTERNAL_f131eb24_4_k_cu_d6f32287_28864cuda3std3__45__cpo3endE
	.align		8
        /*0028*/ 	.dword	_ZN39_INTERNAL_f131eb24_4_k_cu_d6f32287_28864cuda3std3__45__cpo6cbeginE
	.align		8
        /*0030*/ 	.dword	_ZN39_INTERNAL_f131eb24_4_k_cu_d6f32287_28864cuda3std3__45__cpo4cendE
	.align		8
        /*0038*/ 	.dword	_ZN39_INTERNAL_f131eb24_4_k_cu_d6f32287_28864cuda3std3__441_GLOBAL__N__f131eb24_4_k_cu_d6f32287_28866ignoreE
	.align		8
        /*0040*/ 	.dword	_ZN39_INTERNAL_f131eb24_4_k_cu_d6f32287_28864cuda3std3__419piecewise_constructE
	.align		8
        /*0048*/ 	.dword	_ZN39_INTERNAL_f131eb24_4_k_cu_d6f32287_28864cuda3std3__48in_placeE
	.align		8
        /*0050*/ 	.dword	_ZN39_INTERNAL_f131eb24_4_k_cu_d6f32287_28864cuda3std6ranges3__45__cpo4swapE
	.align		8
        /*0058*/ 	.dword	_ZN39_INTERNAL_f131eb24_4_k_cu_d6f32287_28864cuda3std6ranges3__45__cpo9iter_moveE
	.align		8
        /*0060*/ 	.dword	_ZN39_INTERNAL_f131eb24_4_k_cu_d6f32287_28864cute7productE
	.align		8
        /*0068*/ 	.dword	_ZN39_INTERNAL_f131eb24_4_k_cu_d6f32287_28864cute1_E
	.align		8
        /*0070*/ 	.dword	$str$27
	.align		8
        /*0078*/ 	.dword	$str$28
	.align		8
        /*0080*/ 	.dword	$str$29
	.align		8
        /*0088*/ 	.dword	$str$30


//--------------------- .text._ZN7cutlass13device_kernelINS_4conv6kernel13ConvUniversalINS1_16ConvProblemShapeILNS1_8OperatorE2ELi2EEENS1_10collective14CollectiveConvINS1_47MainloopSm100TmaUmmaWarpSpecializedImplicitGemmILS5_2ELi72ELi2ELi1ELi2EN4cute5tupleIJNSA_1CILi2EEENSC_ILi1EEESE_EEEEENSB_IJNSC_ILi128EEENSB_IJNSC_ILi64EEEEEENSB_IJNSC_ILi32EEEEEEEEENS_12float_e4m3_tESN_NSA_8TiledMMAINSA_8MMA_AtomIJNSA_10MMA_TraitsINSA_25SM100_MMA_F8F6F4_2x1SM_SSEJSN_SN_fSH_SI_NSA_17integral_constantINSA_4UMMA5MajorELSU_1EEESV_NSS_INST_7ScaleInELSW_0EEESX_EEEEEENSA_6LayoutINSB_IJSE_SE_SE_EEENSB_IJNSC_ILi0EEES12_S12_EEEEENSB_IJNSA_10UnderscoreES15_S15_EEEEENS7_6detail27Sm100ImplicitGemmTileTraitsINSA_18SM100_TMA_2SM_LOADENSA_14ComposedLayoutINSA_7SwizzleILi2ELi4ELi3EEENSA_18smem_ptr_flag_bitsILi8EEENS10_INSB_IJSI_NSC_ILi8EEEEEENSB_IJSE_SI_EEEEEEEvEENS19_INSA_25SM100_TMA_2SM_LOAD_IM2COLENS1B_INS1C_ILi1ELi4ELi3EEES1F_NS10_INSB_IJSK_S1G_EEENSB_IJSE_SK_EEEEEEEvEEEENS_8epilogue10collective18CollectiveEpilogueINS1U_23Sm100TmaWarpSpecializedILi1ELi1ELi32ELb0ELb0EEEJNSB_IJSI_SJ_SL_EEENSB_IJNS10_ISI_SE_EES20_EEESN_NSB_IJlNSB_IJSE_llEEES12_EEESN_S23_NS1U_6fusion15FusionCallbacksIS1Y_NS24_17LinearCombinationISN_fSN_fLNS_15FloatRoundStyleE2EEES1Z_S21_JEEENSA_5SM1004TMEM4LOAD26SM100_TMEM_LOAD_32dp32b32xENSA_13SM90_TMA_LOADENS1B_IS1D_S1F_NS10_INSB_IJS1G_SI_EEENSB_IJSI_SE_EEEEEEENSA_39AutoVectorizingCopyWithAssumedAlignmentILi128EEENSA_14SM90_TMA_STOREES2I_S2K_S2K_EEEvvEEEEvNT_6ParamsE --------------------------
	.section	.text._ZN7cutlass13device_kernelINS_4conv6kernel13ConvUniversalINS1_16ConvProblemShapeILNS1_8OperatorE2ELi2EEENS1_10collective14CollectiveConvINS1_47MainloopSm100TmaUmmaWarpSpecializedImplicitGemmILS5_2ELi72ELi2ELi1ELi2EN4cute5tupleIJNSA_1CILi2EEENSC_ILi1EEESE_EEEEENSB_IJNSC_ILi128EEENSB_IJNSC_ILi64EEEEEENSB_IJNSC_ILi32EEEEEEEEENS_12float_e4m3_tESN_NSA_8TiledMMAINSA_8MMA_AtomIJNSA_10MMA_TraitsINSA_25SM100_MMA_F8F6F4_2x1SM_SSEJSN_SN_fSH_SI_NSA_17integral_constantINSA_4UMMA5MajorELSU_1EEESV_NSS_INST_7ScaleInELSW_0EEESX_EEEEEENSA_6LayoutINSB_IJSE_SE_SE_EEENSB_IJNSC_ILi0EEES12_S12_EEEEENSB_IJNSA_10UnderscoreES15_S15_EEEEENS7_6detail27Sm100ImplicitGemmTileTraitsINSA_18SM100_TMA_2SM_LOADENSA_14ComposedLayoutINSA_7SwizzleILi2ELi4ELi3EEENSA_18smem_ptr_flag_bitsILi8EEENS10_INSB_IJSI_NSC_ILi8EEEEEENSB_IJSE_SI_EEEEEEEvEENS19_INSA_25SM100_TMA_2SM_LOAD_IM2COLENS1B_INS1C_ILi1ELi4ELi3EEES1F_NS10_INSB_IJSK_S1G_EEENSB_IJSE_SK_EEEEEEEvEEEENS_8epilogue10collective18CollectiveEpilogueINS1U_23Sm100TmaWarpSpecializedILi1ELi1ELi32ELb0ELb0EEEJNSB_IJSI_SJ_SL_EEENSB_IJNS10_ISI_SE_EES20_EEESN_NSB_IJlNSB_IJSE_llEEES12_EEESN_S23_NS1U_6fusion15FusionCallbacksIS1Y_NS24_17LinearCombinationISN_fSN_fLNS_15FloatRoundStyleE2EEES1Z_S21_JEEENSA_5SM1004TMEM4LOAD26SM100_TMEM_LOAD_32dp32b32xENSA_13SM90_TMA_LOADENS1B_IS1D_S1F_NS10_INSB_IJS1G_SI_EEENSB_IJSI_SE_EEEEEEENSA_39AutoVectorizingCopyWithAssumedAlignmentILi128EEENSA_14SM90_TMA_STOREES2I_S2K_S2K_EEEvvEEEEvNT_6ParamsE,"ax",@progbits
	.align	128
.text._ZN7cutlass13device_kernelINS_4conv6kernel13ConvUniversalINS1_16ConvProblemShapeILNS1_8OperatorE2ELi2EEENS1_10collective14CollectiveConvINS1_47MainloopSm100TmaUmmaWarpSpecializedImplicitGemmILS5_2ELi72ELi2ELi1ELi2EN4cute5tupleIJNSA_1CILi2EEENSC_ILi1EEESE_EEEEENSB_IJNSC_ILi128EEENSB_IJNSC_ILi64EEEEEENSB_IJNSC_ILi32EEEEEEEEENS_12float_e4m3_tESN_NSA_8TiledMMAINSA_8MMA_AtomIJNSA_10MMA_TraitsINSA_25SM100_MMA_F8F6F4_2x1SM_SSEJSN_SN_fSH_SI_NSA_17integral_constantINSA_4UMMA5MajorELSU_1EEESV_NSS_INST_7ScaleInELSW_0EEESX_EEEEEENSA_6LayoutINSB_IJSE_SE_SE_EEENSB_IJNSC_ILi0EEES12_S12_EEEEENSB_IJNSA_10UnderscoreES15_S15_EEEEENS7_6detail27Sm100ImplicitGemmTileTraitsINSA_18SM100_TMA_2SM_LOADENSA_14ComposedLayoutINSA_7SwizzleILi2ELi4ELi3EEENSA_18smem_ptr_flag_bitsILi8EEENS10_INSB_IJSI_NSC_ILi8EEEEEENSB_IJSE_SI_EEEEEEEvEENS19_INSA_25SM100_TMA_2SM_LOAD_IM2COLENS1B_INS1C_ILi1ELi4ELi3EEES1F_NS10_INSB_IJSK_S1G_EEENSB_IJSE_SK_EEEEEEEvEEEENS_8epilogue10collective18CollectiveEpilogueINS1U_23Sm100TmaWarpSpecializedILi1ELi1ELi32ELb0ELb0EEEJNSB_IJSI_SJ_SL_EEENSB_IJNS10_ISI_SE_EES20_EEESN_NSB_IJlNSB_IJSE_llEEES12_EEESN_S23_NS1U_6fusion15FusionCallbacksIS1Y_NS24_17LinearCombinationISN_fSN_fLNS_15FloatRoundStyleE2EEES1Z_S21_JEEENSA_5SM1004TMEM4LOAD26SM100_TMEM_LOAD_32dp32b32xENSA_13SM90_TMA_LOADENS1B_IS1D_S1F_NS10_INSB_IJS1G_SI_EEENSB_IJSI_SE_EEEEEEENSA_39AutoVectorizingCopyWithAssumedAlignmentILi128EEENSA_14SM90_TMA_STOREES2I_S2K_S2K_EEEvvEEEEvNT_6ParamsE:
        .type           _ZN7cutlass13device_kernelINS_4conv6kernel13ConvUniversalINS1_16ConvProblemShapeILNS1_8OperatorE2ELi2EEENS1_10collective14CollectiveConvINS1_47MainloopSm100TmaUmmaWarpSpecializedImplicitGemmILS5_2ELi72ELi2ELi1ELi2EN4cute5tupleIJNSA_1CILi2EEENSC_ILi1EEESE_EEEEENSB_IJNSC_ILi128EEENSB_IJNSC_ILi64EEEEEENSB_IJNSC_ILi32EEEEEEEEENS_12float_e4m3_tESN_NSA_8TiledMMAINSA_8MMA_AtomIJNSA_10MMA_TraitsINSA_25SM100_MMA_F8F6F4_2x1SM_SSEJSN_SN_fSH_SI_NSA_17integral_constantINSA_4UMMA5MajorELSU_1EEESV_NSS_INST_7ScaleInELSW_0EEESX_EEEEEENSA_6LayoutINSB_IJSE_SE_SE_EEENSB_IJNSC_ILi0EEES12_S12_EEEEENSB_IJNSA_10UnderscoreES15_S15_EEEEENS7_6detail27Sm100ImplicitGemmTileTraitsINSA_18SM100_TMA_2SM_LOADENSA_14ComposedLayoutINSA_7SwizzleILi2ELi4ELi3EEENSA_18smem_ptr_flag_bitsILi8EEENS10_INSB_IJSI_NSC_ILi8EEEEEENSB_IJSE_SI_EEEEEEEvEENS19_INSA_25SM100_TMA_2SM_LOAD_IM2COLENS1B_INS1C_ILi1ELi4ELi3EEES1F_NS10_INSB_IJSK_S1G_EEENSB_IJSE_SK_EEEEEEEvEEEENS_8epilogue10collective18CollectiveEpilogueINS1U_23Sm100TmaWarpSpecializedILi1ELi1ELi32ELb0ELb0EEEJNSB_IJSI_SJ_SL_EEENSB_IJNS10_ISI_SE_EES20_EEESN_NSB_IJlNSB_IJSE_llEEES12_EEESN_S23_NS1U_6fusion15FusionCallbacksIS1Y_NS24_17LinearCombinationISN_fSN_fLNS_15FloatRoundStyleE2EEES1Z_S21_JEEENSA_5SM1004TMEM4LOAD26SM100_TMEM_LOAD_32dp32b32xENSA_13SM90_TMA_LOADENS1B_IS1D_S1F_NS10_INSB_IJS1G_SI_EEENSB_IJSI_SE_EEEEEEENSA_39AutoVectorizingCopyWithAssumedAlignmentILi128EEENSA_14SM90_TMA_STOREES2I_S2K_S2K_EEEvvEEEEvNT_6ParamsE,@function
        .size           _ZN7cutlass13device_kernelINS_4conv6kernel13ConvUniversalINS1_16ConvProblemShapeILNS1_8OperatorE2ELi2EEENS1_10collective14CollectiveConvINS1_47MainloopSm100TmaUmmaWarpSpecializedImplicitGemmILS5_2ELi72ELi2ELi1ELi2EN4cute5tupleIJNSA_1CILi2EEENSC_ILi1EEESE_EEEEENSB_IJNSC_ILi128EEENSB_IJNSC_ILi64EEEEEENSB_IJNSC_ILi32EEEEEEEEENS_12float_e4m3_tESN_NSA_8TiledMMAINSA_8MMA_AtomIJNSA_10MMA_TraitsINSA_25SM100_MMA_F8F6F4_2x1SM_SSEJSN_SN_fSH_SI_NSA_17integral_constantINSA_4UMMA5MajorELSU_1EEESV_NSS_INST_7ScaleInELSW_0EEESX_EEEEEENSA_6LayoutINSB_IJSE_SE_SE_EEENSB_IJNSC_ILi0EEES12_S12_EEEEENSB_IJNSA_10UnderscoreES15_S15_EEEEENS7_6detail27Sm100ImplicitGemmTileTraitsINSA_18SM100_TMA_2SM_LOADENSA_14ComposedLayoutINSA_7SwizzleILi2ELi4ELi3EEENSA_18smem_ptr_flag_bitsILi8EEENS10_INSB_IJSI_NSC_ILi8EEEEEENSB_IJSE_SI_EEEEEEEvEENS19_INSA_25SM100_TMA_2SM_LOAD_IM2COLENS1B_INS1C_ILi1ELi4ELi3EEES1F_NS10_INSB_IJSK_S1G_EEENSB_IJSE_SK_EEEEEEEvEEEENS_8epilogue10collective18CollectiveEpilogueINS1U_23Sm100TmaWarpSpecializedILi1ELi1ELi32ELb0ELb0EEEJNSB_IJSI_SJ_SL_EEENSB_IJNS10_ISI_SE_EES20_EEESN_NSB_IJlNSB_IJSE_llEEES12_EEESN_S23_NS1U_6fusion15FusionCallbacksIS1Y_NS24_17LinearCombinationISN_fSN_fLNS_15FloatRoundStyleE2EEES1Z_S21_JEEENSA_5SM1004TMEM4LOAD26SM100_TMEM_LOAD_32dp32b32xENSA_13SM90_TMA_LOADENS1B_IS1D_S1F_NS10_INSB_IJS1G_SI_EEENSB_IJSI_SE_EEEEEEENSA_39AutoVectorizingCopyWithAssumedAlignmentILi128EEENSA_14SM90_TMA_STOREES2I_S2K_S2K_EEEvvEEEEvNT_6ParamsE,(.L_x_346 - _ZN7cutlass13device_kernelINS_4conv6kernel13ConvUniversalINS1_16ConvProblemShapeILNS1_8OperatorE2ELi2EEENS1_10collective14CollectiveConvINS1_47MainloopSm100TmaUmmaWarpSpecializedImplicitGemmILS5_2ELi72ELi2ELi1ELi2EN4cute5tupleIJNSA_1CILi2EEENSC_ILi1EEESE_EEEEENSB_IJNSC_ILi128EEENSB_IJNSC_ILi64EEEEEENSB_IJNSC_ILi32EEEEEEEEENS_12float_e4m3_tESN_NSA_8TiledMMAINSA_8MMA_AtomIJNSA_10MMA_TraitsINSA_25SM100_MMA_F8F6F4_2x1SM_SSEJSN_SN_fSH_SI_NSA_17integral_constantINSA_4UMMA5MajorELSU_1EEESV_NSS_INST_7ScaleInELSW_0EEESX_EEEEEENSA_6LayoutINSB_IJSE_SE_SE_EEENSB_IJNSC_ILi0EEES12_S12_EEEEENSB_IJNSA_10UnderscoreES15_S15_EEEEENS7_6detail27Sm100ImplicitGemmTileTraitsINSA_18SM100_TMA_2SM_LOADENSA_14ComposedLayoutINSA_7SwizzleILi2ELi4ELi3EEENSA_18smem_ptr_flag_bitsILi8EEENS10_INSB_IJSI_NSC_ILi8EEEEEENSB_IJSE_SI_EEEEEEEvEENS19_INSA_25SM100_TMA_2SM_LOAD_IM2COLENS1B_INS1C_ILi1ELi4ELi3EEES1F_NS10_INSB_IJSK_S1G_EEENSB_IJSE_SK_EEEEEEEvEEEENS_8epilogue10collective18CollectiveEpilogueINS1U_23Sm100TmaWarpSpecializedILi1ELi1ELi32ELb0ELb0EEEJNSB_IJSI_SJ_SL_EEENSB_IJNS10_ISI_SE_EES20_EEESN_NSB_IJlNSB_IJSE_llEEES12_EEESN_S23_NS1U_6fusion15FusionCallbacksIS1Y_NS24_17LinearCombinationISN_fSN_fLNS_15FloatRoundStyleE2EEES1Z_S21_JEEENSA_5SM1004TMEM4LOAD26SM100_TMEM_LOAD_32dp32b32xENSA_13SM90_TMA_LOADENS1B_IS1D_S1F_NS10_INSB_IJS1G_SI_EEENSB_IJSI_SE_EEEEEEENSA_39AutoVectorizingCopyWithAssumedAlignmentILi128EEENSA_14SM90_TMA_STOREES2I_S2K_S2K_EEEvvEEEEvNT_6ParamsE)
        .other          _ZN7cutlass13device_kernelINS_4conv6kernel13ConvUniversalINS1_16ConvProblemShapeILNS1_8OperatorE2ELi2EEENS1_10collective14CollectiveConvINS1_47MainloopSm100TmaUmmaWarpSpecializedImplicitGemmILS5_2ELi72ELi2ELi1ELi2EN4cute5tupleIJNSA_1CILi2EEENSC_ILi1EEESE_EEEEENSB_IJNSC_ILi128EEENSB_IJNSC_ILi64EEEEEENSB_IJNSC_ILi32EEEEEEEEENS_12float_e4m3_tESN_NSA_8TiledMMAINSA_8MMA_AtomIJNSA_10MMA_TraitsINSA_25SM100_MMA_F8F6F4_2x1SM_SSEJSN_SN_fSH_SI_NSA_17integral_constantINSA_4UMMA5MajorELSU_1EEESV_NSS_INST_7ScaleInELSW_0EEESX_EEEEEENSA_6LayoutINSB_IJSE_SE_SE_EEENSB_IJNSC_ILi0EEES12_S12_EEEEENSB_IJNSA_10UnderscoreES15_S15_EEEEENS7_6detail27Sm100ImplicitGemmTileTraitsINSA_18SM100_TMA_2SM_LOADENSA_14ComposedLayoutINSA_7SwizzleILi2ELi4ELi3EEENSA_18smem_ptr_flag_bitsILi8EEENS10_INSB_IJSI_NSC_ILi8EEEEEENSB_IJSE_SI_EEEEEEEvEENS19_INSA_25SM100_TMA_2SM_LOAD_IM2COLENS1B_INS1C_ILi1ELi4ELi3EEES1F_NS10_INSB_IJSK_S1G_EEENSB_IJSE_SK_EEEEEEEvEEEENS_8epilogue10collective18CollectiveEpilogueINS1U_23Sm100TmaWarpSpecializedILi1ELi1ELi32ELb0ELb0EEEJNSB_IJSI_SJ_SL_EEENSB_IJNS10_ISI_SE_EES20_EEESN_NSB_IJlNSB_IJSE_llEEES12_EEESN_S23_NS1U_6fusion15FusionCallbacksIS1Y_NS24_17LinearCombinationISN_fSN_fLNS_15FloatRoundStyleE2EEES1Z_S21_JEEENSA_5SM1004TMEM4LOAD26SM100_TMEM_LOAD_32dp32b32xENSA_13SM90_TMA_LOADENS1B_IS1D_S1F_NS10_INSB_IJS1G_SI_EEENSB_IJSI_SE_EEEEEEENSA_39AutoVectorizingCopyWithAssumedAlignmentILi128EEENSA_14SM90_TMA_STOREES2I_S2K_S2K_EEEvvEEEEvNT_6ParamsE,@"STO_CUDA_ENTRY STV_DEFAULT"
_ZN7cutlass13device_kernelINS_4conv6kernel13ConvUniversalINS1_16ConvProblemShapeILNS1_8OperatorE2ELi2EEENS1_10collective14CollectiveConvINS1_47MainloopSm100TmaUmmaWarpSpecializedImplicitGemmILS5_2ELi72ELi2ELi1ELi2EN4cute5tupleIJNSA_1CILi2EEENSC_ILi1EEESE_EEEEENSB_IJNSC_ILi128EEENSB_IJNSC_ILi64EEEEEENSB_IJNSC_ILi32EEEEEEEEENS_12float_e4m3_tESN_NSA_8TiledMMAINSA_8MMA_AtomIJNSA_10MMA_TraitsINSA_25SM100_MMA_F8F6F4_2x1SM_SSEJSN_SN_fSH_SI_NSA_17integral_constantINSA_4UMMA5MajorELSU_1EEESV_NSS_INST_7ScaleInELSW_0EEESX_EEEEEENSA_6LayoutINSB_IJSE_SE_SE_EEENSB_IJNSC_ILi0EEES12_S12_EEEEENSB_IJNSA_10UnderscoreES15_S15_EEEEENS7_6detail27Sm100ImplicitGemmTileTraitsINSA_18SM100_TMA_2SM_LOADENSA_14ComposedLayoutINSA_7SwizzleILi2ELi4ELi3EEENSA_18smem_ptr_flag_bitsILi8EEENS10_INSB_IJSI_NSC_ILi8EEEEEENSB_IJSE_SI_EEEEEEEvEENS19_INSA_25SM100_TMA_2SM_LOAD_IM2COLENS1B_INS1C_ILi1ELi4ELi3EEES1F_NS10_INSB_IJSK_S1G_EEENSB_IJSE_SK_EEEEEEEvEEEENS_8epilogue10collective18CollectiveEpilogueINS1U_23Sm100TmaWarpSpecializedILi1ELi1ELi32ELb0ELb0EEEJNSB_IJSI_SJ_SL_EEENSB_IJNS10_ISI_SE_EES20_EEESN_NSB_IJlNSB_IJSE_llEEES12_EEESN_S23_NS1U_6fusion15FusionCallbacksIS1Y_NS24_17LinearCombinationISN_fSN_fLNS_15FloatRoundStyleE2EEES1Z_S21_JEEENSA_5SM1004TMEM4LOAD26SM100_TMEM_LOAD_32dp32b32xENSA_13SM90_TMA_LOADENS1B_IS1D_S1F_NS10_INSB_IJS1G_SI_EEENSB_IJSI_SE_EEEEEEENSA_39AutoVectorizingCopyWithAssumedAlignmentILi128EEENSA_14SM90_TMA_STOREES2I_S2K_S2K_EEEvvEEEEvNT_6ParamsE:
[----:B------:R-:W1:Y:S01]  /*0000*/  LDC R1, c[0x0][0x37c] ;  /* 0x0000df00ff017b82 */ /* 0x000e620000000800 */
[----:B------:R-:W2:Y:S01]  /*0010*/  S2R R69, SR_TID.X ;  /* 0x0000000000457919 */ /* 0x000ea20000002100 */
[----:B------:R-:W3:Y:S06]  /*0020*/  LDCU.64 UR8, c[0x0][0x890] ;  /* 0x00011200ff0877ac */ /* 0x000eec0008000a00 */
[----:B------:R-:W4:Y:S01]  /*0030*/  S2UR UR4, SR_CgaCtaId ;  /* 0x00000000000479c3 */ /* 0x000f220000008800 */
[----:B-1----:R-:W-:Y:S01]  /*0040*/  VIADD R1, R1, 0xfffffff8 ;  /* 0xfffffff801017836 */ /* 0x002fe20000000000 */
[----:B------:R-:W-:-:S02]  /*0050*/  PRMT R79, RZ, 0x7610, R79 ;  /* 0x00007610ff4f7816 */ /* 0x000fc4000000004f */
[----:B------:R-:W-:Y:S02]  /*0060*/  ELECT P1, URZ, PT ;  /* 0x0000000000ff782f */ /* 0x000fe40003820000 */
[----:B------:R-:W-:Y:S01]  /*0070*/  R2UR UR43, R1 ;  /* 0x00000000012b72ca */ /* 0x000fe200000e0000 */
[----:B---3--:R-:W-:-:S04]  /*0080*/  UISETP.NE.U32.AND UP0, UPT, UR8, URZ, UPT ;  /* 0x000000ff0800728c */ /* 0x008fc8000bf05070 */
[----:B------:R-:W-:Y:S02]  /*0090*/  UISETP.NE.AND.EX UP0, UPT, UR9, URZ, UPT, UP0 ;  /* 0x000000ff0900728c */ /* 0x000fe4000bf05300 */
[----:B----4-:R-:W-:Y:S02]  /*00a0*/  ULOP3.LUT UR28, UR4, 0x1, URZ, 0xc0, !UPT ;  /* 0x00000001041c7892 */ /* 0x010fe4000f8ec0ff */
[----:B------:R-:W-:Y:S01]  /*00b0*/  ULOP3.LUT UR27, UR4, 0x1, URZ, 0x3c, !UPT ;  /* 0x00000001041b7892 */ /* 0x000fe2000f8e3cff */
[----:B--2---:R-:W-:-:S05]  /*00c0*/  SHF.R.U32.HI R80, RZ, 0x5, R69 ;  /* 0x00000005ff507819 */ /* 0x004fca0000011645 */
[----:B------:R-:W1:Y:S02]  /*00d0*/  SHFL.IDX PT, R0, R80, RZ, 0x1f ;  /* 0x00001fff50007589 */ /* 0x000e6400000e0000 */
[----:B-1----:R-:W-:Y:S01]  /*00e0*/  R2UR UR18, R0 ;  /* 0x00000000001272ca */ /* 0x002fe200000e0000 */
[----:B------:R-:W-:-:S14]  /*00f0*/  BRA.U UP0, `(.L_x_0) ;  /* 0x0000000100307547 */ /* 0x000fdc000b800000 */
[----:B------:R-:W1:Y:S02]  /*0100*/  LDCU.64 UR4, c[0x0][0x888] ;  /* 0x00011100ff0477ac */ /* 0x000e640008000a00 */
[----:B-1----:R-:W-:-:S04]  /*0110*/  UISETP.NE.U32.AND UP0, UPT, UR4, URZ, UPT ;  /* 0x000000ff0400728c */ /* 0x002fc8000bf05070 */
[----:B------:R-:W-:-:S09]  /*0120*/  UISETP.NE.AND.EX UP0, UPT, UR5, URZ, UPT, UP0 ;  /* 0x000000ff0500728c */ /* 0x000fd2000bf05300 */
[----:B------:R-:W-:Y:S05]  /*0130*/  BRA.U !UP0, `(.L_x_1) ;  /* 0x0000000108147547 */ /* 0x000fea000b800000 */
[----:B------:R-:W1:Y:S01]  /*0140*/  LDC.64 R2, c[0x0][0x888] ;  /* 0x00022200ff027b82 */ /* 0x000e620000000a00 */
[----:B------:R-:W1:Y:S02]  /*0150*/  LDCU.64 UR4, c[0x0][0x358] ;  /* 0x00006b00ff0477ac */ /* 0x000e640008000a00 */
[----:B-1----:R1:W5:Y:S01]  /*0160*/  LDG.E R39, desc[UR4][R2.64] ;  /* 0x0000000402277981 */ /* 0x002362000c1e1900 */
[----:B------:R-:W-:Y:S01]  /*0170*/  HFMA2 R79, -RZ, RZ, 0, 5.9604644775390625e-08 ;  /* 0x00000001ff4f7431 */ /* 0x000fe200000001ff */
[----:B------:R-:W-:Y:S05]  /*0180*/  BRA `(.L_x_0) ;  /* 0x00000000000c7947 */ /* 0x000fea0003800000 */
.L_x_1:
[----:B------:R-:W1:Y:S01]  /*0190*/  LDCU UR4, c[0x0][0x880] ;  /* 0x00011000ff0477ac */ /* 0x000e620008000800 */
[----:B------:R-:W-:Y:S01]  /*01a0*/  HFMA2 R79, -RZ, RZ, 0, 5.9604644775390625e-08 ;  /* 0x00000001ff4f7431 */ /* 0x000fe200000001ff */
[----:B-1----:R-:W-:-:S07]  /*01b0*/  MOV R39, UR4 ;  /* 0x0000000400277c02 */ /* 0x002fce0008000f00 */
.L_x_0:
[----:B------:R-:W2:Y:S02]  /*01c0*/  LDCU.64 UR4, c[0x0][0x8b0] ;  /* 0x00011600ff0477ac */ /* 0x000ea40008000a00 */
[----:B--2---:R-:W-:-:S04]  /*01d0*/  UISETP.NE.U32.AND UP0, UPT, UR4, URZ, UPT ;  /* 0x000000ff0400728c */ /* 0x004fc8000bf05070 */
[----:B------:R-:W-:-:S09]  /*01e0*/  UISETP.NE.AND.EX UP0, UPT, UR5, URZ, UPT, UP0 ;  /* 0x000000ff0500728c */ /* 0x000fd2000bf05300 */
[----:B------:R-:W-:Y:S05]  /*01f0*/  BRA.U UP0, `(.L_x_2) ;  /* 0x0000000100287547 */ /* 0x000fea000b800000 */
[----:B------:R-:W2:Y:S02]  /*0200*/  LDCU.64 UR4, c[0x0][0x8a8] ;  /* 0x00011500ff0477ac */ /* 0x000ea40008000a00 */
[----:B--2---:R-:W-:-:S04]  /*0210*/  UISETP.NE.U32.AND UP0, UPT, UR4, URZ, UPT ;  /* 0x000000ff0400728c */ /* 0x004fc8000bf05070 */
[----:B------:R-:W-:-:S09]  /*0220*/  UISETP.NE.AND.EX UP0, UPT, UR5, URZ, UPT, UP0 ;  /* 0x000000ff0500728c */ /* 0x000fd2000bf05300 */
[----:B------:R-:W-:Y:S05]  /*0230*/  BRA.U !UP0, `(.L_x_3) ;  /* 0x0000000108107547 */ /* 0x000fea000b800000 */
[----:B-1----:R-:W1:Y:S01]  /*0240*/  LDC.64 R2, c[0x0][0x8a8] ;  /* 0x00022a00ff027b82 */ /* 0x002e620000000a00 */
[----:B------:R-:W1:Y:S02]  /*0250*/  LDCU.64 UR4, c[0x0][0x358] ;  /* 0x00006b00ff0477ac */ /* 0x000e640008000a00 */
[----:B-1----:R2:W5:Y:S01]  /*0260*/  LDG.E R38, desc[UR4][R2.64] ;  /* 0x0000000402267981 */ /* 0x002562000c1e1900 */
[----:B------:R-:W-:Y:S05]  /*0270*/  BRA `(.L_x_2) ;  /* 0x0000000000087947 */ /* 0x000fea0003800000 */
.L_x_3:
[----:B------:R-:W2:Y:S02]  /*0280*/  LDCU UR4, c[0x0][0x8a0] ;  /* 0x00011400ff0477ac */ /* 0x000ea40008000800 */
[----:B--2---:R-:W-:Y:S02]  /*0290*/  MOV R38, UR4 ;  /* 0x0000000400267c02 */ /* 0x004fe40008000f00 */
.L_x_2:
[----:B------:R-:W-:Y:S01]  /*02a0*/  IMAD.U32 R0, RZ, RZ, UR18 ;  /* 0x00000012ff007e24 */ /* 0x000fe2000f8e00ff */
[----:B------:R-:W-:Y:S04]  /*02b0*/  BSSY.RECONVERGENT B0, `(.L_x_4) ;  /* 0x000000c000007945 */ /* 0x000fe80003800200 */
[C---:B------:R-:W-:Y:S02]  /*02c0*/  ISETP.NE.OR P2, PT, R0.reuse, 0x1, !P1 ;  /* 0x000000010000780c */ /* 0x040fe40004f45670 */
[----:B------:R-:W-:-:S11]  /*02d0*/  ISETP.NE.OR P0, PT, R0, 0x3, !P1 ;  /* 0x000000030000780c */ /* 0x000fd60004f05670 */
[----:B------:R-:W-:Y:S05]  /*02e0*/  @P2 BRA `(.L_x_5) ;  /* 0x0000000000202947 */ /* 0x000fea0003800000 */
[----:B------:R-:W3:Y:S02]  /*02f0*/  LDCU.64 UR4, c[0x0][0x348] ;  /* 0x00006900ff0477ac */ /* 0x000ee40008000a00 */
[----:B---3--:R-:W-:Y:S02]  /*0300*/  UIADD3 UR6, UP1, UPT, UR4, 0x80, URZ ;  /* 0x0000008004067890 */ /* 0x008fe4000ff3e0ff */
[----:B------:R-:W-:Y:S02]  /*0310*/  UIADD3 UR4, UP0, UPT, UR4, 0x180, URZ ;  /* 0x0000018004047890 */ /* 0x000fe4000ff1e0ff */
[----:B------:R-:W-:Y:S02]  /*0320*/  UIADD3.X UR7, UPT, UPT, URZ, UR5, URZ, UP1, !UPT ;  /* 0x00000005ff077290 */ /* 0x000fe40008ffe4ff */
[----:B------:R-:W-:-:S07]  /*0330*/  UIADD3.X UR5, UPT, UPT, URZ, UR5, URZ, UP0, !UPT ;  /* 0x00000005ff057290 */ /* 0x000fce00087fe4ff */
[----:B------:R3:W-:Y:S02]  /*0340*/  UTMACCTL.PF [UR6] ;  /* 0x00000000060079b9 */ /* 0x0007e40008040000 */
[----:B------:R3:W-:Y:S02]  /*0350*/  UTMACCTL.PF [UR4] ;  /* 0x00000000040079b9 */ /* 0x0007e40008040000 */
[----:B---3--:R-:W-:Y:S01]  /*0360*/  NOP ;  /* 0x0000000000007918 */ /* 0x008fe20000000000 */
.L_x_5:
[----:B------:R-:W-:Y:S05]  /*0370*/  BSYNC.RECONVERGENT B0 ;  /* 0x0000000000007941 */ /* 0x000fea0003800200 */
.L_x_4:
[----:B------:R-:W-:Y:S04]  /*0380*/  BSSY.RECONVERGENT B0, `(.L_x_6) ;  /* 0x000000a000007945 */ /* 0x000fe80003800200 */
        /* <DEDUP_REMOVED lines=9> */
.L_x_7:
[----:B------:R-:W-:Y:S05]  /*0420*/  BSYNC.RECONVERGENT B0 ;  /* 0x0000000000007941 */ /* 0x000fea0003800200 */
.L_x_6:
[----:B------:R-:W3:Y:S01]  /*0430*/  LDCU.64 UR4, c[0x0][0x888] ;  /* 0x00011100ff0477ac */ /* 0x000ee20008000a00 */
[----:B------:R-:W-:Y:S02]  /*0440*/  UISETP.EQ.U32.AND UP2, UPT, UR8, URZ, UPT ;  /* 0x000000ff0800728c */ /* 0x000fe4000bf42070 */
[----:B------:R-:W-:Y:S02]  /*0450*/  UPLOP3.LUT UP3, UPT, UPT, UPT, UPT, 0x80, 0x8 ;  /* 0x000000000008789c */ /* 0x000fe40003f6f070 */
[----:B---3--:R-:W-:-:S04]  /*0460*/  UISETP.NE.U32.AND UP0, UPT, UR4, URZ, UPT ;  /* 0x000000ff0400728c */ /* 0x008fc8000bf05070 */
[----:B------:R-:W-:-:S04]  /*0470*/  UISETP.NE.AND.EX UP1, UPT, UR5, URZ, UPT, UP0 ;  /* 0x000000ff0500728c */ /* 0x000fc8000bf25300 */
[----:B------:R-:W-:-:S04]  /*0480*/  UISETP.EQ.OR.EX UP4, UPT, UR9, URZ, !UP1, UP2 ;  /* 0x000000ff0900728c */ /* 0x000fc8000cf82720 */
[----:B------:R-:W-:-:S06]  /*0490*/  UP2UR UR4, UPR, URZ, 0x10 ;  /* 0x00000010ff047883 */ /* 0x000fcc0008000000 */
[----:B------:R-:W-:Y:S01]  /*04a0*/  MOV R81, UR4 ;  /* 0x0000000400517c02 */ /* 0x000fe20008000f00 */
[----:B------:R-:W-:Y:S06]  /*04b0*/  BRA.U !UP4, `(.L_x_8) ;  /* 0x000000010c207547 */ /* 0x000fec000b800000 */
[----:B------:R-:W-:Y:S01]  /*04c0*/  UISETP.NE.U32.AND UP2, UPT, UR8, URZ, UPT ;  /* 0x000000ff0800728c */ /* 0x000fe2000bf45070 */
[----:B-----5:R-:W-:Y:S01]  /*04d0*/  FSETP.NEU.AND P0, PT, R39, RZ, PT ;  /* 0x000000ff2700720b */ /* 0x020fe20003f0d000 */
[----:B------:R-:W-:Y:S02]  /*04e0*/  USEL UR4, URZ, 0xffffffff, UP1 ;  /* 0xffffffffff047887 */ /* 0x000fe40008800000 */
[----:B------:R-:W-:-:S10]  /*04f0*/  UISETP.NE.AND.EX UP2, UPT, UR9, URZ, UPT, UP2 ;  /* 0x000000ff0900728c */ /* 0x000fd4000bf45320 */
[----:B------:R-:W-:Y:S01]  /*0500*/  VOTEU.ANY UP0, P0 ;  /* 0x0000000000ff7886 */ /* 0x000fe20000000100 */
[----:B------:R-:W-:-:S04]  /*0510*/  @!UP2 USEL UR4, URZ, 0xffffffff, UP0 ;  /* 0xffffffffff04a887 */ /* 0x000fc80008000000 */
[----:B------:R-:W-:-:S04]  /*0520*/  ULOP3.LUT UR4, UR4, 0x1, URZ, 0xc0, !UPT ;  /* 0x0000000104047892 */ /* 0x000fc8000f8ec0ff */
[----:B------:R-:W-:-:S11]  /*0530*/  UISETP.NE.U32.AND UP3, UPT, UR4, 0x1, UPT ;  /* 0x000000010400788c */ /* 0x000fd6000bf65070 */
.L_x_8:
[----:B------:R-:W3:Y:S01]  /*0540*/  SHFL.IDX PT, R0, R80, RZ, 0x1f ;  /* 0x00001fff50007589 */ /* 0x000ee200000e0000 */
[----:B------:R-:W-:Y:S02]  /*0550*/  UISETP.NE.AND UP5, UPT, UR18, 0x2, UPT ;  /* 0x000000021200788c */ /* 0x000fe4000bfa5270 */
[----:B------:R-:W-:Y:S02]  /*0560*/  UISETP.NE.AND UP0, UPT, UR18, 0x2, UPT ;  /* 0x000000021200788c */ /* 0x000fe4000bf05270 */
[----:B------:R-:W-:Y:S02]  /*0570*/  UISETP.NE.OR UP2, UPT, UR28, URZ, UP5 ;  /* 0x000000ff1c00728c */ /* 0x000fe4000af45670 */
[----:B------:R-:W-:-:S04]  /*0580*/  USEL UR51, URZ, 0x1, UP0 ;  /* 0x00000001ff337887 */ /* 0x000fc80008000000 */
[----:B------:R-:W-:Y:S02]  /*0590*/  PLOP3.LUT P3, PT, P1, PT, UP2, 0xae, 0xea ;  /* 0x0000000000ea781c */ /* 0x000fe40000f6f52e */
[----:B---3--:R-:W-:-:S13]  /*05a0*/  ISETP.NE.AND P0, PT, R0, RZ, PT ;  /* 0x000000ff0000720c */ /* 0x008fda0003f05270 */
[----:B------:R-:W-:Y:S05]  /*05b0*/  @P0 BRA `(.L_x_9) ;  /* 0x0000000800740947 */ /* 0x000fea0003800000 */
[----:B------:R-:W-:Y:S01]  /*05c0*/  ELECT P0, URZ, PT ;  /* 0x0000000000ff782f */ /* 0x000fe20003800000 */
[----:B------:R-:W-:-:S12]  /*05d0*/  BSSY.RECONVERGENT B0, `(.L_x_9) ;  /* 0x000009b000007945 */ /* 0x000fd80003800200 */
[----:B------:R-:W-:Y:S05]  /*05e0*/  @!P0 BRA `(.L_x_10) ;  /* 0x0000000800648947 */ /* 0x000fea0003800000 */
[----:B------:R-:W3:Y:S01]  /*05f0*/  S2UR UR5, SR_CgaCtaId ;  /* 0x00000000000579c3 */ /* 0x000ee20000008800 */
[----:B------:R-:W-:Y:S01]  /*0600*/  UMOV UR4, 0x400 ;  /* 0x0000040000047882 */ /* 0x000fe20000000000 */
[----:B------:R-:W-:Y:S02]  /*0610*/  UMOV UR6, 0x1 ;  /* 0x0000000100067882 */ /* 0x000fe40000000000 */
[----:B------:R-:W-:-:S04]  /*0620*/  UIADD3 UR6, UPT, UPT, -UR6, 0x100000, URZ ;  /* 0x0010000006067890 */ /* 0x000fc8000fffe1ff */
[----:B------:R-:W-:Y:S02]  /*0630*/  USHF.L.U32 UR7, UR6, 0xb, URZ ;  /* 0x0000000b06077899 */ /* 0x000fe400080006ff */
[----:B------:R-:W-:Y:S02]  /*0640*/  USHF.L.U32 UR6, UR6, 0x1, URZ ;  /* 0x0000000106067899 */ /* 0x000fe400080006ff */
[----:B---3--:R-:W-:Y:S01]  /*0650*/  ULEA UR4, UR5, UR4, 0x18 ;  /* 0x0000000405047291 */ /* 0x008fe2000f8ec0ff */
[----:B------:R-:W3:Y:S11]  /*0660*/  FENCE.VIEW.ASYNC.S ;  /* 0x00000000000073c6 */ /* 0x000ef60000000000 */
[----:B---3--:R3:W4:Y:S01]  /*0670*/  SYNCS.EXCH.64 URZ, [UR4], UR6 ;  /* 0x0000000604ff75b2 */ /* 0x0087220008000100 */
[----:B------:R3:W1:Y:S01]  /*0680*/  SYNCS.EXCH.64 URZ, [UR4+0x240], UR6 ;  /* 0x0002400604ff75b2 */ /* 0x0006620008000100 */
        /* <DEDUP_REMOVED lines=141> */
[----:B------:R3:W1:Y:S02]  /*0f60*/  SYNCS.EXCH.64 URZ, [UR4+0x478], UR6 ;  /* 0x0004780604ff75b2 */ /* 0x0006640008000100 */
[----:B---34-:R-:W-:Y:S01]  /*0f70*/  NOP ;  /* 0x0000000000007918 */ /* 0x018fe20000000000 */
.L_x_10:
[----:B------:R-:W-:Y:S05]  /*0f80*/  BSYNC.RECONVERGENT B0 ;  /* 0x0000000000007941 */ /* 0x000fea0003800200 */
.L_x_9:
[----:B------:R-:W3:Y:S01]  /*0f90*/  SHFL.IDX PT, R0, R80, RZ, 0x1f ;  /* 0x00001fff50007589 */ /* 0x000ee200000e0000 */
[----:B------:R-:W-:Y:S01]  /*0fa0*/  NOP ;  /* 0x0000000000007918 */ /* 0x000fe20000000000 */
[----:B---3--:R-:W-:-:S13]  /*0fb0*/  ISETP.NE.AND P0, PT, R0, 0x1, PT ;  /* 0x000000010000780c */ /* 0x008fda0003f05270 */
[----:B------:R-:W-:Y:S05]  /*0fc0*/  @P0 BRA `(.L_x_11) ;  /* 0x0000000000400947 */ /* 0x000fea0003800000 */
[----:B------:R-:W3:Y:S01]  /*0fd0*/  S2UR UR5, SR_CgaCtaId ;  /* 0x00000000000579c3 */ /* 0x000ee20000008800 */
[----:B------:R-:W-:Y:S01]  /*0fe0*/  UMOV UR4, 0x400 ;  /* 0x0000040000047882 */ /* 0x000fe20000000000 */
[----:B------:R-:W-:Y:S01]  /*0ff0*/  UMOV UR8, 0x20 ;  /* 0x0000002000087882 */ /* 0x000fe20000000000 */
[----:B------:R-:W-:Y:S01]  /*1000*/  UMOV UR6, 0x80 ;  /* 0x0000008000067882 */ /* 0x000fe20000000000 */
[----:B------:R-:W-:-:S04]  /*1010*/  UIADD3 UR8, UPT, UPT, -UR8, 0x100000, URZ ;  /* 0x0010000008087890 */ /* 0x000fc8000fffe1ff */
[----:B------:R-:W-:Y:S02]  /*1020*/  USHF.L.U32 UR9, UR8, 0xb, URZ ;  /* 0x0000000b08097899 */ /* 0x000fe400080006ff */
[----:B------:R-:W-:Y:S02]  /*1030*/  USHF.L.U32 UR8, UR8, 0x1, URZ ;  /* 0x0000000108087899 */ /* 0x000fe400080006ff */
[----:B------:R-:W-:-:S04]  /*1040*/  UIADD3 UR6, UPT, UPT, -UR6, 0x100000, URZ ;  /* 0x0010000006067890 */ /* 0x000fc8000fffe1ff */
[----:B------:R-:W-:Y:S02]  /*1050*/  USHF.L.U32 UR7, UR6, 0xb, URZ ;  /* 0x0000000b06077899 */ /* 0x000fe400080006ff */
[----:B------:R-:W-:Y:S01]  /*1060*/  USHF.L.U32 UR6, UR6, 0x1, URZ ;  /* 0x0000000106067899 */ /* 0x000fe200080006ff */
[----:B------:R-:W-:Y:S01]  /*1070*/  ELECT P0, URZ, PT ;  /* 0x0000000000ff782f */ /* 0x000fe20003800000 */
[----:B---3--:R-:W-:Y:S01]  /*1080*/  ULEA UR4, UR5, UR4, 0x18 ;  /* 0x0000000405047291 */ /* 0x008fe2000f8ec0ff */
[----:B------:R-:W3:Y:S11]  /*1090*/  FENCE.VIEW.ASYNC.S ;  /* 0x00000000000073c6 */ /* 0x000ef60000000000 */
[----:B---3--:R3:W4:Y:S01]  /*10a0*/  SYNCS.EXCH.64 URZ, [UR4+0x480], UR8 ;  /* 0x0004800804ff75b2 */ /* 0x0087220008000100 */
[----:B------:R3:W1:Y:S01]  /*10b0*/  SYNCS.EXCH.64 URZ, [UR4+0x488], UR6 ;  /* 0x0004880604ff75b2 */ /* 0x0006620008000100 */
[----:B------:R-:W-:Y:S01]  /*10c0*/  NOP ;  /* 0x0000000000007918 */ /* 0x000fe20000000000 */
.L_x_11:
[----:B------:R-:W2:Y:S01]  /*10d0*/  SHFL.IDX PT, R0, R80, RZ, 0x1f ;  /* 0x00001fff50007589 */ /* 0x000ea200000e0000 */
[----:B------:R-:W-:Y:S01]  /*10e0*/  NOP ;  /* 0x0000000000007918 */ /* 0x000fe20000000000 */
[----:B--2---:R-:W-:-:S13]  /*10f0*/  ISETP.NE.AND P0, PT, R0, 0x3, PT ;  /* 0x000000030000780c */ /* 0x004fda0003f05270 */
[----:B------:R-:W-:Y:S05]  /*1100*/  @P0 BRA `(.L_x_12) ;  /* 0x0000000000300947 */ /* 0x000fea0003800000 */
[----:B------:R-:W2:Y:S01]  /*1110*/  S2UR UR5, SR_CgaCtaId ;  /* 0x00000000000579c3 */ /* 0x000ea20000008800 */
[----:B---3--:R-:W-:Y:S01]  /*1120*/  UMOV UR4, 0x400 ;  /* 0x0000040000047882 */ /* 0x008fe20000000000 */
[----:B------:R-:W-:Y:S01]  /*1130*/  UMOV UR6, 0x20 ;  /* 0x0000002000067882 */ /* 0x000fe20000000000 */
[----:B------:R-:W-:Y:S01]  /*1140*/  ELECT P0, URZ, PT ;  /* 0x0000000000ff782f */ /* 0x000fe20003800000 */
[----:B------:R-:W-:-:S04]  /*1150*/  UIADD3 UR6, UPT, UPT, -UR6, 0x100000, URZ ;  /* 0x0010000006067890 */ /* 0x000fc8000fffe1ff */
[----:B------:R-:W-:Y:S02]  /*1160*/  USHF.L.U32 UR7, UR6, 0xb, URZ ;  /* 0x0000000b06077899 */ /* 0x000fe400080006ff */
[----:B------:R-:W-:Y:S02]  /*1170*/  USHF.L.U32 UR6, UR6, 0x1, URZ ;  /* 0x0000000106067899 */ /* 0x000fe400080006ff */
[----:B--2---:R-:W-:Y:S01]  /*1180*/  ULEA UR4, UR5, UR4, 0x18 ;  /* 0x0000000405047291 */ /* 0x004fe2000f8ec0ff */
[----:B------:R-:W2:Y:S11]  /*1190*/  FENCE.VIEW.ASYNC.S ;  /* 0x00000000000073c6 */ /* 0x000eb60000000000 */
[----:B--2---:R2:W3:Y:S01]  /*11a0*/  SYNCS.EXCH.64 URZ, [UR4+0x490], UR6 ;  /* 0x0004900604ff75b2 */ /* 0x0044e20008000100 */
[----:B------:R2:W1:Y:S01]  /*11b0*/  SYNCS.EXCH.64 URZ, [UR4+0x498], UR6 ;  /* 0x0004980604ff75b2 */ /* 0x0004620008000100 */
[----:B------:R-:W-:Y:S01]  /*11c0*/  NOP ;  /* 0x0000000000007918 */ /* 0x000fe20000000000 */
.L_x_12:
[----:B------:R-:W4:Y:S01]  /*11d0*/  SHFL.IDX PT, R0, R80, RZ, 0x1f ;  /* 0x00001fff50007589 */ /* 0x000f2200000e0000 */
[----:B------:R-:W-:Y:S01]  /*11e0*/  NOP ;  /* 0x0000000000007918 */ /* 0x000fe20000000000 */
[----:B----4-:R-:W-:-:S13]  /*11f0*/  ISETP.NE.AND P0, PT, R0, 0x4, PT ;  /* 0x000000040000780c */ /* 0x010fda0003f05270 */
[----:B------:R-:W-:Y:S05]  /*1200*/  @P0 BRA `(.L_x_13) ;  /* 0x0000000000440947 */ /* 0x000fea0003800000 */
[----:B------:R-:W4:Y:S01]  /*1210*/  S2UR UR5, SR_CgaCtaId ;  /* 0x00000000000579c3 */ /* 0x000f220000008800 */
[----:B--23--:R-:W-:Y:S01]  /*1220*/  UMOV UR4, 0x1e0 ;  /* 0x000001e000047882 */ /* 0x00cfe20000000000 */
[----:B------:R-:W-:Y:S01]  /*1230*/  UMOV UR6, 0x400 ;  /* 0x0000040000067882 */ /* 0x000fe20000000000 */
[----:B------:R-:W-:Y:S01]  /*1240*/  USEL UR4, UR4, 0x1a0, UP3 ;  /* 0x000001a004047887 */ /* 0x000fe20009800000 */
[----:B------:R-:W-:Y:S01]  /*1250*/  UMOV UR8, 0x1 ;  /* 0x0000000100087882 */ /* 0x000fe20000000000 */
[----:B------:R-:W-:Y:S01]  /*1260*/  ELECT P0, URZ, PT ;  /* 0x0000000000ff782f */ /* 0x000fe20003800000 */
[----:B------:R-:W-:-:S04]  /*1270*/  UIADD3 UR8, UPT, UPT, -UR8, 0x100000, URZ ;  /* 0x0010000008087890 */ /* 0x000fc8000fffe1ff */
[----:B------:R-:W-:Y:S02]  /*1280*/  USHF.L.U32 UR9, UR8, 0xb, URZ ;  /* 0x0000000b08097899 */ /* 0x000fe400080006ff */
[----:B------:R-:W-:Y:S02]  /*1290*/  USHF.L.U32 UR8, UR8, 0x1, URZ ;  /* 0x0000000108087899 */ /* 0x000fe400080006ff */
[----:B----4-:R-:W-:Y:S02]  /*12a0*/  ULEA UR6, UR5, UR6, 0x18 ;  /* 0x0000000605067291 */ /* 0x010fe4000f8ec0ff */
[----:B------:R-:W-:-:S04]  /*12b0*/  UIADD3 UR4, UPT, UPT, -UR4, 0x100000, URZ ;  /* 0x0010000004047890 */ /* 0x000fc8000fffe1ff */
[----:B------:R-:W-:Y:S02]  /*12c0*/  USHF.L.U32 UR5, UR4, 0xb, URZ ;  /* 0x0000000b04057899 */ /* 0x000fe400080006ff */
[----:B------:R-:W-:Y:S01]  /*12d0*/  USHF.L.U32 UR4, UR4, 0x1, URZ ;  /* 0x0000000104047899 */ /* 0x000fe200080006ff */
[----:B------:R-:W2:Y:S03]  /*12e0*/  FENCE.VIEW.ASYNC.S ;  /* 0x00000000000073c6 */ /* 0x000ea60000000000 */
[----:B--2---:R4:W2:Y:S08]  /*12f0*/  SYNCS.EXCH.64 URZ, [UR6+0x4a0], UR8 ;  /* 0x0004a00806ff75b2 */ /* 0x0048b00008000100 */
[----:B------:R4:W3:Y:S02]  /*1300*/  SYNCS.EXCH.64 URZ, [UR6+0x4a8], UR4 ;  /* 0x0004a80406ff75b2 */ /* 0x0008e40008000100 */
[----:B----4-:R-:W-:Y:S01]  /*1310*/  NOP ;  /* 0x0000000000007918 */ /* 0x010fe20000000000 */
.L_x_13:
[----:B------:R-:W4:Y:S01]  /*1320*/  SHFL.IDX PT, R0, R80, RZ, 0x1f ;  /* 0x00001fff50007589 */ /* 0x000f2200000e0000 */
[----:B------:R-:W-:Y:S01]  /*1330*/  ISETP.NE.OR P1, PT, RZ, UR18, !P1 ;  /* 0x00000012ff007c0c */ /* 0x000fe2000cf25670 */
[----:B------:R-:W-:Y:S01]  /*1340*/  NOP ;  /* 0x0000000000007918 */ /* 0x000fe20000000000 */
[----:B----4-:R-:W-:-:S13]  /*1350*/  ISETP.NE.AND P0, PT, R0, 0x5, PT ;  /* 0x000000050000780c */ /* 0x010fda0003f05270 */
[----:B------:R-:W-:Y:S05]  /*1360*/  @P0 BRA `(.L_x_14) ;  /* 0x0000000000480947 */ /* 0x000fea0003800000 */
[----:B------:R-:W4:Y:S01]  /*1370*/  S2UR UR5, SR_CgaCtaId ;  /* 0x00000000000579c3 */ /* 0x000f220000008800 */
[----:B--23--:R-:W-:Y:S01]  /*1380*/  UMOV UR4, 0x400 ;  /* 0x0000040000047882 */ /* 0x00cfe20000000000 */
        /* <DEDUP_REMOVED lines=9> */
[----:B----4-:R-:W-:Y:S01]  /*1420*/  ULEA UR4, UR5, UR4, 0x18 ;  /* 0x0000000405047291 */ /* 0x010fe2000f8ec0ff */
[----:B------:R-:W2:Y:S11]  /*1430*/  FENCE.VIEW.ASYNC.S ;  /* 0x00000000000073c6 */ /* 0x000eb60000000000 */
[----:B--2---:R4:W2:Y:S01]  /*1440*/  SYNCS.EXCH.64 URZ, [UR4+0x4b0], UR6 ;  /* 0x0004b00604ff75b2 */ /* 0x0048a20008000100 */
[----:B------:R4:W3:Y:S01]  /*1450*/  SYNCS.EXCH.64 URZ, [UR4+0x4c0], UR8 ;  /* 0x0004c00804ff75b2 */ /* 0x0008e20008000100 */
[----:B------:R4:W1:Y:S01]  /*1460*/  SYNCS.EXCH.64 URZ, [UR4+0x4b8], UR6 ;  /* 0x0004b80604ff75b2 */ /* 0x0008620008000100 */
[----:B------:R4:W1:Y:S02]  /*1470*/  SYNCS.EXCH.64 URZ, [UR4+0x4c8], UR8 ;  /* 0x0004c80804ff75b2 */ /* 0x0008640008000100 */
[----:B----4-:R-:W-:Y:S01]  /*1480*/  NOP ;  /* 0x0000000000007918 */ /* 0x010fe20000000000 */
.L_x_14:
[----:B--23--:R-:W2:Y:S01]  /*1490*/  S2UR UR7, SR_CgaCtaId ;  /* 0x00000000000779c3 */ /* 0x00cea20000008800 */
[----:B------:R-:W-:Y:S01]  /*14a0*/  VOTEU.ALL UP0, P1 ;  /* 0x0000000000ff7886 */ /* 0x000fe20000800000 */
[----:B------:R-:W-:Y:S01]  /*14b0*/  UMOV UR4, 0x20 ;  /* 0x0000002000047882 */ /* 0x000fe20000000000 */
[----:B------:R-:W-:Y:S01]  /*14c0*/  NOP ;  /* 0x0000000000007918 */ /* 0x000fe20000000000 */
[----:B-1----:R-:W-:Y:S01]  /*14d0*/  LOP3.LUT R3, R69, 0x1f, RZ, 0xc0, !PT ;  /* 0x0000001f45037812 */ /* 0x002fe200078ec0ff */
[----:B------:R-:W-:Y:S01]  /*14e0*/  UISETP.NE.AND UP4, UPT, UR18, URZ, UPT ;  /* 0x000000ff1200728c */ /* 0x000fe2000bf85270 */
[----:B------:R-:W-:Y:S01]  /*14f0*/  @!UP0 UMOV UR6, 0x400 ;  /* 0x0000040000068882 */ /* 0x000fe20000000000 */
[----:B------:R-:W-:-:S04]  /*1500*/  @!UP0 UIADD3 UR4, UPT, UPT, -UR4, 0x100000, URZ ;  /* 0x0010000004048890 */ /* 0x000fc8000fffe1ff */
[----:B------:R-:W-:Y:S02]  /*1510*/  @!UP0 USHF.L.U32 UR5, UR4, 0xb, URZ ;  /* 0x0000000b04058899 */ /* 0x000fe400080006ff */
[----:B------:R-:W-:Y:S02]  /*1520*/  @!UP0 USHF.L.U32 UR4, UR4, 0x1, URZ ;  /* 0x0000000104048899 */ /* 0x000fe400080006ff */
[----:B--2---:R-:W-:Y:S01]  /*1530*/  @!UP0 ULEA UR6, UR7, UR6, 0x18 ;  /* 0x0000000607068291 */ /* 0x004fe2000f8ec0ff */
[----:B------:R-:W1:Y:S01]  /*1540*/  LDCU UR7, c[0x0][0x36c] ;  /* 0x00006d80ff0777ac */ /* 0x000e620008000800 */
[----:B------:R-:W-:Y:S01]  /*1550*/  VOTEU.ALL UP0, P1 ;  /* 0x0000000000ff7886 */ /* 0x000fe20000800000 */
[----:B------:R-:W2:Y:S09]  /*1560*/  FENCE.VIEW.ASYNC.S ;  /* 0x00000000000073c6 */ /* 0x000eb20000000000 */
[----:B--2---:R2:W3:Y:S01]  /*1570*/  @!UP0 SYNCS.EXCH.64 URZ, [UR6+0x4d0], UR4 ;  /* 0x0004d00406ff85b2 */ /* 0x0044e20008000100 */
[----:B-1----:R-:W-:-:S09]  /*1580*/  UISETP.EQ.U32.AND UP6, UPT, UR7, 0x1, UPT ;  /* 0x000000010700788c */ /* 0x002fd2000bfc2070 */
[----:B--2---:R-:W-:Y:S05]  /*1590*/  BRA.U !UP6, `(.L_x_15) ;  /* 0x000000010e087547 */ /* 0x004fea000b800000 */
[----:B---3--:R-:W-:Y:S01]  /*15a0*/  UCGABAR_ARV ;  /* 0x00000000000079c7 */ /* 0x008fe20008000000 */
[----:B------:R-:W-:Y:S05]  /*15b0*/  BRA `(.L_x_16) ;  /* 0x0000000000047947 */ /* 0x000fea0003800000 */
.L_x_15:
[----:B---3--:R-:W-:Y:S01]  /*15c0*/  NOP ;  /* 0x0000000000007918 */ /* 0x008fe20000000000 */
.L_x_16:
[----:B------:R-:W1:Y:S01]  /*15d0*/  S2UR UR20, SR_CTAID.X ;  /* 0x00000000001479c3 */ /* 0x000e620000002500 */
[----:B------:R-:W-:-:S05]  /*15e0*/  CS2R.32 R2, SR_CgaSize ;  /* 0x0000000000027805 */ /* 0x000fca0000008a00 */
[----:B------:R-:W-:-:S05]  /*15f0*/  IMAD R2, R2, -0xa0, RZ ;  /* 0xffffff6002027824 */ /* 0x000fca00078e02ff */
[----:B------:R-:W-:-:S14]  /*1600*/  R2UR UR5, R2 ;  /* 0x00000000020572ca */ /* 0x000fdc00000e0000 */
[----:B------:R-:W2:Y:S01]  /*1610*/  LDCU UR5, c[0x0][UR5+0x2b0] ;  /* 0x00005600050577ac */ /* 0x000ea20008000800 */
[----:B------:R-:W-:-:S05]  /*1620*/  CS2R.32 R2, SR_CgaSize ;  /* 0x0000000000027805 */ /* 0x000fca0000008a00 */
[----:B------:R-:W-:-:S05]  /*1630*/  IMAD R2, R2, -0xa0, RZ ;  /* 0xffffff6002027824 */ /* 0x000fca00078e02ff */
[----:B------:R-:W-:-:S14]  /*1640*/  R2UR UR4, R2 ;  /* 0x00000000020472ca */ /* 0x000fdc00000e0000 */
[----:B------:R-:W3:Y:S01]  /*1650*/  LDCU UR4, c[0x0][UR4+0x2b4] ;  /* 0x00005680040477ac */ /* 0x000ee20008000800 */
[----:B------:R-:W4:Y:S01]  /*1660*/  S2UR UR26, SR_CTAID.Y ;  /* 0x00000000001a79c3 */ /* 0x000f220000002600 */
[----:B------:R-:W-:-:S05]  /*1670*/  CS2R.32 R2, SR_CgaSize ;  /* 0x0000000000027805 */ /* 0x000fca0000008a00 */
[----:B------:R-:W-:-:S05]  /*1680*/  IMAD R2, R2, -0xa0, RZ ;  /* 0xffffff6002027824 */ /* 0x000fca00078e02ff */
[----:B------:R-:W-:-:S14]  /*1690*/  R2UR UR62, R2 ;  /* 0x00000000023e72ca */ /* 0x000fdc00000e0000 */
[----:B------:R-:W3:Y:S01]  /*16a0*/  LDCU UR62, c[0x0][UR62+0x2a0] ;  /* 0x000054003e3e77ac */ /* 0x000ee20008000800 */
[----:B------:R-:W-:-:S05]  /*16b0*/  CS2R.32 R2, SR_CgaSize ;  /* 0x0000000000027805 */ /* 0x000fca0000008a00 */
[----:B------:R-:W-:-:S05]  /*16c0*/  IMAD R2, R2, -0xa0, RZ ;  /* 0xffffff6002027824 */ /* 0x000fca00078e02ff */
[----:B------:R-:W-:-:S14]  /*16d0*/  R2UR UR63, R2 ;  /* 0x00000000023f72ca */ /* 0x000fdc00000e0000 */
[----:B------:R-:W3:Y:S01]  /*16e0*/  LDCU UR63, c[0x0][UR63+0x2a4] ;  /* 0x000054803f3f77ac */ /* 0x000ee20008000800 */
[----:B------:R-:W3:Y:S01]  /*16f0*/  LDCU UR19, c[0x0][0xb24] ;  /* 0x00016480ff1377ac */ /* 0x000ee20008000800 */
[----:B------:R-:W3:Y:S01]  /*1700*/  LDCU UR39, c[0x0][0xb24] ;  /* 0x00016480ff2777ac */ /* 0x000ee20008000800 */
[----:B-1----:R-:W-:Y:S01]  /*1710*/  I2FP.F32.U32 R2, UR20 ;  /* 0x0000001400027c45 */ /* 0x002fe20008201000 */
[----:B------:R-:W1:Y:S04]  /*1720*/  LDCU UR23, c[0x0][0xb30] ;  /* 0x00016600ff1777ac */ /* 0x000e680008000800 */
[----:B--2---:R-:W-:Y:S01]  /*1730*/  FMUL R2, R2, UR5 ;  /* 0x0000000502027c20 */ /* 0x004fe20008400000 */
[----:B----4-:R-:W-:-:S05]  /*1740*/  I2FP.F32.U32 R0, UR26 ;  /* 0x0000001a00007c45 */ /* 0x010fca0008201000 */
[----:B------:R-:W2:Y:S01]  /*1750*/  F2I.U32.TRUNC.NTZ R2, R2 ;  /* 0x0000000200027305 */ /* 0x000ea2000020f000 */
[----:B---3--:R-:W-:-:S07]  /*1760*/  FMUL R0, R0, UR4 ;  /* 0x0000000400007c20 */ /* 0x008fce0008400000 */
[----:B------:R-:W3:Y:S01]  /*1770*/  F2I.U32.TRUNC.NTZ R0, R0 ;  /* 0x0000000000007305 */ /* 0x000ee2000020f000 */
[----:B--2---:R-:W-:Y:S02]  /*1780*/  R2UR UR4, R2 ;  /* 0x00000000020472ca */ /* 0x004fe400000e0000 */
[----:B------:R-:W-:Y:S02]  /*1790*/  PRMT R2, RZ, 0x7610, R2 ;  /* 0x00007610ff027816 */ /* 0x000fe40000000002 */
[----:B---3--:R-:W-:Y:S02]  /*17a0*/  R2UR UR6, R0 ;  /* 0x00000000000672ca */ /* 0x008fe400000e0000 */
[----:B------:R-:W-:-:S07]  /*17b0*/  PRMT R0, RZ, 0x7610, R0 ;  /* 0x00007610ff007816 */ /* 0x000fce0000000000 */
[----:B------:R-:W-:-:S04]  /*17c0*/  UIADD3 UR5, UPT, UPT, -UR4, URZ, URZ ;  /* 0x000000ff04057290 */ /* 0x000fc8000fffe1ff */
[----:B------:R-:W-:Y:S02]  /*17d0*/  UIMAD UR62, UR62, UR5, UR20 ;  /* 0x000000053e3e72a4 */ /* 0x000fe4000f8e0214 */
[----:B------:R-:W-:-:S04]  /*17e0*/  UIADD3 UR4, UPT, UPT, -UR6, URZ, URZ ;  /* 0x000000ff06047290 */ /* 0x000fc8000fffe1ff */
[----:B------:R-:W-:Y:S01]  /*17f0*/  UIMAD UR63, UR63, UR4, UR26 ;  /* 0x000000043f3f72a4 */ /* 0x000fe2000f8e021a */
[----:B-1----:R-:W-:Y:S11]  /*1800*/  BRA.U UP4, `(.L_x_17) ;  /* 0x0000000104287547 */ /* 0x002ff6000b800000 */
[----:B------:R-:W-:Y:S02]  /*1810*/  UISETP.NE.AND UP0, UPT, UR63, URZ, UPT ;  /* 0x000000ff3f00728c */ /* 0x000fe4000bf05270 */
[----:B------:R-:W-:Y:S02]  /*1820*/  ULOP3.LUT UR4, UR62, 0xfffffffe, URZ, 0xc0, !UPT ;  /* 0xfffffffe3e047892 */ /* 0x000fe4000f8ec0ff */
[----:B------:R-:W-:Y:S01]  /*1830*/  UISETP.LT.U32.OR UP0, UPT, UR62, 0x2, !UP0 ;  /* 0x000000023e00788c */ /* 0x000fe2000c701470 */
[----:B------:R-:W-:-:S03]  /*1840*/  UMOV UR7, 0x3 ;  /* 0x0000000300077882 */ /* 0x000fc60000000000 */
[----:B------:R-:W-:Y:S02]  /*1850*/  USEL UR6, URZ, 0x1, !UP0 ;  /* 0x00000001ff067887 */ /* 0x000fe4000c000000 */
[----:B------:R-:W-:Y:S02]  /*1860*/  USEL UR5, URZ, 0x2, !UP0 ;  /* 0x00000002ff057887 */ /* 0x000fe4000c000000 */
[----:B------:R-:W-:Y:S02]  /*1870*/  USHF.L.U32 UR4, UR7, UR4, URZ ;  /* 0x0000000407047299 */ /* 0x000fe400080006ff */
[----:B------:R-:W-:-:S04]  /*1880*/  UIADD3 UR5, UPT, UPT, UR6, UR5, URZ ;  /* 0x0000000506057290 */ /* 0x000fc8000fffe0ff */
[----:B------:R-:W-:Y:S02]  /*1890*/  MOV R0, UR4 ;  /* 0x0000000400007c02 */ /* 0x000fe40008000f00 */
[----:B------:R-:W-:-:S07]  /*18a0*/  MOV R2, UR5 ;  /* 0x0000000500027c02 */ /* 0x000fce0008000f00 */
.L_x_17:
[----:B------:R-:W1:Y:S01]  /*18b0*/  S2UR UR49, SR_CTAID.Z ;  /* 0x00000000003179c3 */ /* 0x000e620000002700 */
[----:B------:R-:W-:Y:S01]  /*18c0*/  UISETP.GE.AND UP0, UPT, UR19, 0x1, UPT ;  /* 0x000000011300788c */ /* 0x000fe2000bf06270 */
[----:B------:R-:W-:-:S08]  /*18d0*/  UMOV UR47, UR20 ;  /* 0x00000014002f7c82 */ /* 0x000fd00008000000 */
[----:B------:R-:W-:Y:S05]  /*18e0*/  BRA.U !UP0, `(.L_x_18) ;  /* 0x0000000108d47547 */ /* 0x000fea000b800000 */
[----:B------:R-:W2:Y:S01]  /*18f0*/  LDCU.128 UR12, c[0x0][0xb10] ;  /* 0x00016200ff0c77ac */ /* 0x000ea20008000c00 */
[----:B------:R-:W3:Y:S01]  /*1900*/  LDCU UR21, c[0x0][0xb0c] ;  /* 0x00016180ff1577ac */ /* 0x000ee20008000800 */
[----:B------:R-:W4:Y:S01]  /*1910*/  LDCU UR6, c[0x0][0x370] ;  /* 0x00006e00ff0677ac */ /* 0x000f220008000800 */
[----:B------:R-:W1:Y:S01]  /*1920*/  LDCU UR7, c[0x0][0x374] ;  /* 0x00006e80ff0777ac */ /* 0x000e620008000800 */
[----:B------:R-:W1:Y:S01]  /*1930*/  LDCU UR22, c[0x0][0xb20] ;  /* 0x00016400ff1677ac */ /* 0x000e620008000800 */
[----:B--2---:R-:W-:Y:S02]  /*1940*/  UIMAD.WIDE.U32 UR4, UR20, UR12, URZ ;  /* 0x0000000c140472a5 */ /* 0x004fe4000f8e00ff */
[----:B---3--:R-:W-:Y:S01]  /*1950*/  UISETP.NE.AND UP0, UPT, UR21, 0x1, UPT ;  /* 0x000000011500788c */ /* 0x008fe2000bf05270 */
[----:B------:R-:W2:Y:S01]  /*1960*/  LDCU.64 UR8, c[0x0][0xb28] ;  /* 0x00016500ff0877ac */ /* 0x000ea20008000a00 */
[----:B----4-:R-:W-:-:S03]  /*1970*/  UIMAD.WIDE.U32 UR10, UR6, UR12, URZ ;  /* 0x0000000c060a72a5 */ /* 0x010fc6000f8e00ff */
[----:B------:R-:W-:Y:S01]  /*1980*/  UMOV UR4, UR5 ;  /* 0x0000000500047c82 */ /* 0x000fe20008000000 */
[----:B------:R-:W-:Y:S02]  /*1990*/  UISETP.NE.AND UP2, UPT, UR19, 0x1, UPT ;  /* 0x000000011300788c */ /* 0x000fe4000bf45270 */
[----:B------:R-:W-:Y:S01]  /*19a0*/  USHF.R.U32.HI UR4, URZ, UR13, UR4 ;  /* 0x0000000dff047299 */ /* 0x000fe20008011604 */
[----:B------:R-:W-:Y:S01]  /*19b0*/  UMOV UR10, UR11 ;  /* 0x0000000b000a7c82 */ /* 0x000fe20008000000 */
[----:B------:R-:W-:Y:S02]  /*19c0*/  UIMAD.WIDE.U32 UR16, UR26, UR15, URZ ;  /* 0x0000000f1a1072a5 */ /* 0x000fe4000f8e00ff */
[----:B------:R-:W-:Y:S02]  /*19d0*/  USEL UR5, UR20, UR4, !UP0 ;  /* 0x0000000414057287 */ /* 0x000fe4000c000000 */
[----:B------:R-:W-:Y:S02]  /*19e0*/  @UP0 USHF.R.U32.HI UR6, URZ, UR13, UR10 ;  /* 0x0000000dff060299 */ /* 0x000fe4000801160a */
[----:B------:R-:W-:-:S02]  /*19f0*/  UISETP.NE.AND UP0, UPT, UR14, 0x1, UPT ;  /* 0x000000010e00788c */ /* 0x000fc4000bf05270 */
[----:B-1----:R-:W-:Y:S02]  /*1a00*/  UIMAD.WIDE.U32 UR10, UR7, UR15, URZ ;  /* 0x0000000f070a72a5 */ /* 0x002fe4000f8e00ff */
[----:B--2---:R-:W-:Y:S01]  /*1a10*/  UIMAD.WIDE.U32 UR12, UR6, UR8, URZ ;  /* 0x00000008060c72a5 */ /* 0x004fe2000f8e00ff */
[----:B------:R-:W-:Y:S01]  /*1a20*/  UMOV UR4, UR17 ;  /* 0x0000001100047c82 */ /* 0x000fe20008000000 */
[----:B------:R-:W-:-:S03]  /*1a30*/  UIADD3 UR47, UPT, UPT, -UR5, URZ, URZ ;  /* 0x000000ff052f7290 */ /* 0x000fc6000fffe1ff */
[----:B------:R-:W-:Y:S01]  /*1a40*/  UMOV UR10, UR11 ;  /* 0x0000000b000a7c82 */ /* 0x000fe20008000000 */
[----:B------:R-:W-:Y:S02]  /*1a50*/  USHF.R.U32.HI UR4, URZ, UR22, UR4 ;  /* 0x00000016ff047299 */ /* 0x000fe40008011604 */
[----:B------:R-:W-:Y:S01]  /*1a60*/  @UP0 USHF.R.U32.HI UR7, URZ, UR22, UR10 ;  /* 0x00000016ff070299 */ /* 0x000fe2000801160a */
[----:B------:R-:W-:Y:S01]  /*1a70*/  UMOV UR12, UR13 ;  /* 0x0000000d000c7c82 */ /* 0x000fe20008000000 */
[----:B------:R-:W-:Y:S02]  /*1a80*/  USEL UR4, UR26, UR4, !UP0 ;  /* 0x000000041a047287 */ /* 0x000fe4000c000000 */
[----:B------:R-:W-:Y:S02]  /*1a90*/  UIMAD.WIDE.U32 UR10, UR7, UR8, URZ ;  /* 0x00000008070a72a5 */ /* 0x000fe4000f8e00ff */
[----:B------:R-:W-:Y:S02]  /*1aa0*/  @UP2 USHF.R.U32.HI UR6, URZ, UR9, UR12 ;  /* 0x00000009ff062299 */ /* 0x000fe4000801160c */
[----:B------:R-:W-:-:S02]  /*1ab0*/  UIMAD.WIDE.U32 UR12, UR4, UR8, URZ ;  /* 0x00000008040c72a5 */ /* 0x000fc4000f8e00ff */
[----:B------:R-:W-:Y:S01]  /*1ac0*/  UIMAD UR47, UR21, UR47, UR20 ;  /* 0x0000002f152f72a4 */ /* 0x000fe2000f8e0214 */
[----:B------:R-:W-:Y:S02]  /*1ad0*/  UMOV UR10, UR11 ;  /* 0x0000000b000a7c82 */ /* 0x000fe40008000000 */
[----:B------:R-:W-:Y:S02]  /*1ae0*/  @UP2 USHF.R.U32.HI UR7, URZ, UR9, UR10 ;  /* 0x00000009ff072299 */ /* 0x000fe4000801160a */
[----:B------:R-:W-:Y:S02]  /*1af0*/  UIMAD UR10, UR6, UR19, URZ ;  /* 0x00000013060a72a4 */ /* 0x000fe4000f8e02ff */
[----:B------:R-:W-:-:S04]  /*1b00*/  UIMAD UR7, UR7, UR19, URZ ;  /* 0x00000013070772a4 */ /* 0x000fc8000f8e02ff */
[----:B------:R-:W-:-:S03]  /*1b10*/  UISETP.GE.AND UP0, UPT, UR4, UR7, UPT ;  /* 0x000000070400728c */ /* 0x000fc6000bf06270 */
[----:B------:R-:W-:Y:S01]  /*1b20*/  UMOV UR7, UR13 ;  /* 0x0000000d00077c82 */ /* 0x000fe20008000000 */
[----:B------:R-:W-:Y:S02]  /*1b30*/  UISETP.GE.OR UP0, UPT, UR5, UR10, UP0 ;  /* 0x0000000a0500728c */ /* 0x000fe40008706670 */
[----:B------:R-:W-:Y:S02]  /*1b40*/  UIMAD.WIDE.U32 UR10, UR5, UR8, URZ ;  /* 0x00000008050a72a5 */ /* 0x000fe4000f8e00ff */
[----:B------:R-:W-:Y:S02]  /*1b50*/  USHF.R.U32.HI UR7, URZ, UR9, UR7 ;  /* 0x00000009ff077299 */ /* 0x000fe40008011607 */
[----:B------:R-:W-:Y:S02]  /*1b60*/  UIADD3 UR10, UPT, UPT, -UR4, URZ, URZ ;  /* 0x000000ff040a7290 */ /* 0x000fe4000fffe1ff */
[----:B------:R-:W-:Y:S02]  /*1b70*/  USEL UR7, UR4, UR7, !UP2 ;  /* 0x0000000704077287 */ /* 0x000fe4000d000000 */
[----:B------:R-:W-:Y:S01]  /*1b80*/  UIMAD UR10, UR14, UR10, UR26 ;  /* 0x0000000a0e0a72a4 */ /* 0x000fe2000f8e021a */
[----:B------:R-:W-:-:S02]  /*1b90*/  @!UP0 UMOV UR8, UR11 ;  /* 0x0000000b00088c82 */ /* 0x000fc40008000000 */
[----:B------:R-:W-:Y:S02]  /*1ba0*/  @!UP0 USHF.R.U32.HI UR8, URZ, UR9, UR8 ;  /* 0x00000009ff088299 */ /* 0x000fe40008011608 */
[----:B------:R-:W-:Y:S02]  /*1bb0*/  UIADD3 UR9, UPT, UPT, -UR7, URZ, URZ ;  /* 0x000000ff07097290 */ /* 0x000fe4000fffe1ff */
[----:B------:R-:W-:Y:S02]  /*1bc0*/  @!UP0 USEL UR8, UR5, UR8, !UP2 ;  /* 0x0000000805088287 */ /* 0x000fe4000d000000 */
[----:B------:R-:W-:Y:S02]  /*1bd0*/  UIMAD UR9, UR19, UR9, UR4 ;  /* 0x00000009130972a4 */ /* 0x000fe4000f8e0204 */
[----:B------:R-:W-:Y:S02]  /*1be0*/  @!UP0 UIADD3 UR7, UPT, UPT, UR7, -UR8, URZ ;  /* 0x8000000807078290 */ /* 0x000fe4000fffe0ff */
[----:B------:R-:W-:-:S02]  /*1bf0*/  @!UP0 UIMAD UR6, UR9, UR6, UR8 ;  /* 0x00000006090682a4 */ /* 0x000fc4000f8e0208 */
[----:B------:R-:W-:-:S04]  /*1c00*/  @!UP0 UIMAD UR4, UR7, UR19, UR5 ;  /* 0x00000013070482a4 */ /* 0x000fc8000f8e0205 */
[----:B------:R-:W-:Y:S01]  /*1c10*/  UIMAD UR26, UR4, UR14, UR10 ;  /* 0x0000000e041a72a4 */ /* 0x000fe2000f8e020a */
[----:B------:R-:W-:Y:S02]  /*1c20*/  @!UP0 UMOV UR5, UR6 ;  /* 0x0000000600058c82 */ /* 0x000fe40008000000 */
[----:B------:R-:W-:-:S12]  /*1c30*/  UIMAD UR47, UR5, UR21, UR47 ;  /* 0x00000015052f72a4 */ /* 0x000fd8000f8e022f */
.L_x_18:
[----:B------:R-:W-:-:S09]  /*1c40*/  UISETP.NE.AND UP0, UPT, UR23, 0x1, UPT ;  /* 0x000000011700788c */ /* 0x000fd2000bf05270 */
[----:B------:R-:W-:Y:S05]  /*1c50*/  BRA.U UP0, `(.L_x_19) ;  /* 0x0000000100407547 */ /* 0x000fea000b800000 */
[----:B------:R-:W2:Y:S01]  /*1c60*/  LDCU.128 UR8, c[0x0][0xb10] ;  /* 0x00016200ff0877ac */ /* 0x000ea20008000c00 */
[----:B------:R-:W3:Y:S01]  /*1c70*/  LDCU UR12, c[0x0][0xb0c] ;  /* 0x00016180ff0c77ac */ /* 0x000ee20008000800 */
[----:B------:R-:W4:Y:S01]  /*1c80*/  LDCU UR13, c[0x0][0xb20] ;  /* 0x00016400ff0d77ac */ /* 0x000f220008000800 */
[----:B--2---:R-:W-:Y:S02]  /*1c90*/  UIMAD.WIDE.U32 UR4, UR47, UR8, URZ ;  /* 0x000000082f0472a5 */ /* 0x004fe4000f8e00ff */
[----:B------:R-:W-:Y:S02]  /*1ca0*/  UIMAD.WIDE.U32 UR6, UR26, UR11, URZ ;  /* 0x0000000b1a0672a5 */ /* 0x000fe4000f8e00ff */
[----:B---3--:R-:W-:Y:S02]  /*1cb0*/  UISETP.NE.AND UP0, UPT, UR12, 0x1, UPT ;  /* 0x000000010c00788c */ /* 0x008fe4000bf05270 */
[----:B------:R-:W-:-:S03]  /*1cc0*/  USHF.R.U32.HI UR5, URZ, UR9, UR5 ;  /* 0x00000009ff057299 */ /* 0x000fc60008011605 */
[----:B------:R-:W-:Y:S01]  /*1cd0*/  UMOV UR4, UR7 ;  /* 0x0000000700047c82 */ /* 0x000fe20008000000 */
[----:B------:R-:W-:Y:S02]  /*1ce0*/  USEL UR5, UR47, UR5, !UP0 ;  /* 0x000000052f057287 */ /* 0x000fe4000c000000 */
[----:B------:R-:W-:Y:S02]  /*1cf0*/  UISETP.NE.AND UP0, UPT, UR10, 0x1, UPT ;  /* 0x000000010a00788c */ /* 0x000fe4000bf05270 */
[----:B----4-:R-:W-:-:S04]  /*1d00*/  USHF.R.U32.HI UR4, URZ, UR13, UR4 ;  /* 0x0000000dff047299 */ /* 0x010fc80008011604 */
[----:B------:R-:W-:-:S04]  /*1d10*/  USEL UR4, UR26, UR4, !UP0 ;  /* 0x000000041a047287 */ /* 0x000fc8000c000000 */
[----:B------:R-:W-:Y:S02]  /*1d20*/  UIADD3 UR6, UPT, UPT, -UR4, UR5, URZ ;  /* 0x0000000504067290 */ /* 0x000fe4000fffe1ff */
[----:B------:R-:W-:Y:S02]  /*1d30*/  UIADD3 UR4, UPT, UPT, UR4, -UR5, URZ ;  /* 0x8000000504047290 */ /* 0x000fe4000fffe0ff */
[----:B------:R-:W-:Y:S02]  /*1d40*/  UIMAD UR26, UR6, UR10, UR26 ;  /* 0x0000000a061a72a4 */ /* 0x000fe4000f8e021a */
[----:B------:R-:W-:-:S12]  /*1d50*/  UIMAD UR47, UR4, UR12, UR47 ;  /* 0x0000000c042f72a4 */ /* 0x000fd8000f8e022f */
.L_x_19:
[----:B------:R-:W-:Y:S05]  /*1d60*/  BRA.U !UP6, `(.L_x_20) ;  /* 0x000000010e0c7547 */ /* 0x000fea000b800000 */
[----:B------:R-:W-:Y:S01]  /*1d70*/  UCGABAR_WAIT ;  /* 0x0000000000007dc7 */ /* 0x000fe20008000000 */
[----:B------:R-:W-:Y:S01]  /*1d80*/  CCTL.IVALL ;  /* 0x00000000ff00798f */ /* 0x000fe20002000000 */
[----:B------:R-:W-:Y:S05]  /*1d90*/  BRA `(.L_x_21) ;  /* 0x0000000000047947 */ /* 0x000fea0003800000 */
.L_x_20:
[----:B------:R-:W-:Y:S06]  /*1da0*/  BAR.SYNC.DEFER_BLOCKING 0x0 ;  /* 0x0000000000007b1d */ /* 0x000fec0000010000 */
.L_x_21:
[----:B------:R-:W-:Y:S05]  /*1db0*/  BRA.U UP5, `(.L_x_22) ;  /* 0x0000004505187547 */ /* 0x000fea000b800000 */
[----:B------:R-:W2:Y:S01]  /*1dc0*/  LDCU UR7, c[0x0][0x390] ;  /* 0x00007200ff0777ac */ /* 0x000ea20008000800 */
[----:B------:R-:W-:Y:S01]  /*1dd0*/  PLOP3.LUT P1, PT, PT, PT, UP3, 0x80, 0x8 ;  /* 0x000000000008781c */ /* 0x000fe20003f2f038 */
[----:B------:R-:W-:Y:S01]  /*1de0*/  IMAD.MOV.U32 R2, RZ, RZ, RZ ;  /* 0x000000ffff027224 */ /* 0x000fe200078e00ff */
[----:B------:R-:W-:Y:S01]  /*1df0*/  ISETP.EQ.OR P2, PT, R3, RZ, P3 ;  /* 0x000000ff0300720c */ /* 0x000fe20001f42670 */
[----:B------:R-:W3:Y:S01]  /*1e00*/  LDCU UR6, c[0x0][0x5c0] ;  /* 0x0000b800ff0677ac */ /* 0x000ee20008000800 */
[----:B------:R-:W-:Y:S01]  /*1e10*/  PLOP3.LUT P1, PT, P1, PT, PT, 0x8, 0x80 ;  /* 0x000000000080781c */ /* 0x000fe20000f2e170 */
[----:B------:R-:W-:Y:S02]  /*1e20*/  UISETP.NE.AND UP0, UPT, UR18, URZ, UPT ;  /* 0x000000ff1200728c */ /* 0x000fe4000bf05270 */
[----:B------:R-:W-:Y:S02]  /*1e30*/  USHF.L.U32 UR8, UR20, 0x5, URZ ;  /* 0x0000000514087899 */ /* 0x000fe400080006ff */
[----:B------:R-:W-:Y:S01]  /*1e40*/  USEL UR38, UR51, 0x2, UP0 ;  /* 0x0000000233267887 */ /* 0x000fe20008000000 */
[----:B------:R-:W4:Y:S01]  /*1e50*/  LDCU UR50, c[0x0][0x370] ;  /* 0x00006e00ff3277ac */ /* 0x000f220008000800 */
[----:B--2---:R-:W-:Y:S01]  /*1e60*/  UIADD3 UR5, UPT, UPT, UR7, 0x1f, URZ ;  /* 0x0000001f07057890 */ /* 0x004fe2000fffe0ff */
[----:B------:R-:W2:Y:S03]  /*1e70*/  LDCU.64 UR42, c[0x0][0x348] ;  /* 0x00006900ff2a77ac */ /* 0x000ea60008000a00 */
[----:B------:R-:W-:-:S02]  /*1e80*/  USHF.R.S32.HI UR4, URZ, 0x1f, UR5 ;  /* 0x0000001fff047899 */ /* 0x000fc40008011405 */
[----:B---3--:R-:W-:Y:S02]  /*1e90*/  UIADD3 UR6, UPT, UPT, UR6, 0x3f, URZ ;  /* 0x0000003f06067890 */ /* 0x008fe4000fffe0ff */
[----:B------:R-:W-:Y:S02]  /*1ea0*/  ULEA.HI UR4, UR4, UR5, URZ, 0x5 ;  /* 0x0000000504047291 */ /* 0x000fe4000f8f28ff */
[----:B------:R-:W-:Y:S02]  /*1eb0*/  UIADD3 UR5, UPT, UPT, UR7, -0x1, URZ ;  /* 0xffffffff07057890 */ /* 0x000fe4000fffe0ff */
[----:B------:R-:W-:Y:S02]  /*1ec0*/  USHF.R.S32.HI UR52, URZ, 0x5, UR4 ;  /* 0x00000005ff347899 */ /* 0x000fe40008011404 */
[----:B------:R-:W-:Y:S02]  /*1ed0*/  UISETP.GE.U32.AND UP1, UPT, UR5, -0x3f, UPT ;  /* 0xffffffc10500788c */ /* 0x000fe4000bf26070 */
[----:B------:R-:W-:-:S02]  /*1ee0*/  UISETP.LT.U32.AND UP0, UPT, UR52, 0x48, UPT ;  /* 0x000000483400788c */ /* 0x000fc4000bf01070 */
[----:B------:R-:W-:Y:S02]  /*1ef0*/  USHF.R.S32.HI UR4, URZ, 0x1f, UR6 ;  /* 0x0000001fff047899 */ /* 0x000fe40008011406 */
[----:B------:R-:W-:Y:S02]  /*1f00*/  USEL UR51, UR52, 0x48, UP0 ;  /* 0x0000004834337887 */ /* 0x000fe40008000000 */
[----:B------:R-:W-:Y:S02]  /*1f10*/  ULEA.HI UR4, UR4, UR6, URZ, 0x6 ;  /* 0x0000000604047291 */ /* 0x000fe4000f8f30ff */
[----:B------:R-:W-:Y:S02]  /*1f20*/  UIADD3 UR37, UPT, UPT, UR51, -0x1, URZ ;  /* 0xffffffff33257890 */ /* 0x000fe4000fffe0ff */
[----:B------:R-:W-:Y:S02]  /*1f30*/  @UP1 UIADD3 UR37, UPT, UPT, UR51, URZ, URZ ;  /* 0x000000ff33251290 */ /* 0x000fe4000fffe0ff */
[----:B------:R-:W-:-:S02]  /*1f40*/  USHF.L.U32 UR56, UR20, 0x6, URZ ;  /* 0x0000000614387899 */ /* 0x000fc400080006ff */
[----:B------:R-:W-:Y:S01]  /*1f50*/  UIADD3 UR55, UPT, UPT, UR7, 0x3e, URZ ;  /* 0x0000003e07377890 */ /* 0x000fe2000fffe0ff */
[----:B-1----:R-:W1:Y:S01]  /*1f60*/  LDCU UR49, c[0x0][0x374] ;  /* 0x00006e80ff3177ac */ /* 0x002e620008000800 */
[----:B------:R-:W-:Y:S02]  /*1f70*/  ULOP3.LUT UR54, UR8, 0x20, URZ, 0xc0, !UPT ;  /* 0x0000002008367892 */ /* 0x000fe4000f8ec0ff */
[----:B------:R-:W-:Y:S02]  /*1f80*/  USHF.R.S32.HI UR48, URZ, 0x6, UR4 ;  /* 0x00000006ff307899 */ /* 0x000fe40008011404 */
[----:B------:R-:W-:Y:S02]  /*1f90*/  UIADD3 UR53, UPT, UPT, UR52, -UR51, URZ ;  /* 0x8000003334357290 */ /* 0x000fe4000fffe0ff */
[----:B------:R-:W-:Y:S01]  /*1fa0*/  UIADD3 UR37, UPT, UPT, UR37, 0x1, URZ ;  /* 0x0000000125257890 */ /* 0x000fe2000fffe0ff */
[----:B------:R-:W-:Y:S01]  /*1fb0*/  UMOV UR23, 0x1 ;  /* 0x0000000100177882 */ /* 0x000fe20000000000 */
[----:B--2-4-:R-:W-:-:S10]  /*1fc0*/  UMOV UR25, URZ ;  /* 0x000000ff00197c82 */ /* 0x014fd40008000000 */
.L_x_40:
[----:B------:R-:W-:Y:S01]  /*1fd0*/  IMAD.U32 R4, RZ, RZ, UR48 ;  /* 0x00000030ff047e24 */ /* 0x000fe2000f8e00ff */
[----:B------:R-:W2:Y:S04]  /*1fe0*/  LDCU UR46, c[0x0][0x5c4] ;  /* 0x0000b880ff2e77ac */ /* 0x000ea80008000800 */
[-C--:B------:R-:W-:Y:S01]  /*1ff0*/  IABS R0, R4.reuse ;  /* 0x0000000400007213 */ /* 0x080fe20000000000 */
[----:B------:R-:W-:Y:S01]  /*2000*/  UMOV UR24, 0x400 ;  /* 0x0000040000187882 */ /* 0x000fe20000000000 */
[----:B------:R-:W-:Y:S01]  /*2010*/  IABS R4, R4 ;  /* 0x0000000400047213 */ /* 0x000fe20000000000 */
[----:B------:R-:W-:Y:S01]  /*2020*/  UMOV UR15, URZ ;  /* 0x000000ff000f7c82 */ /* 0x000fe20008000000 */
[----:B------:R-:W-:Y:S01]  /*2030*/  R2UR UR6, R0 ;  /* 0x00000000000672ca */ /* 0x000fe200000e0000 */
[----:B--2---:R-:W-:-:S12]  /*2040*/  IMAD.U32 R3, RZ, RZ, UR46 ;  /* 0x0000002eff037e24 */ /* 0x004fd8000f8e00ff */
[----:B------:R-:W2:Y:S08]  /*2050*/  I2F.RP R0, UR6 ;  /* 0x0000000600007d06 */ /* 0x000eb00008209400 */
[----:B--2---:R-:W2:Y:S02]  /*2060*/  MUFU.RCP R0, R0 ;  /* 0x0000000000007308 */ /* 0x004ea40000001000 */
[----:B--2---:R-:W-:-:S06]  /*2070*/  VIADD R0, R0, 0xffffffe ;  /* 0x0ffffffe00007836 */ /* 0x004fcc0000000000 */
[----:B------:R-:W2:Y:S02]  /*2080*/  F2I.FTZ.U32.TRUNC.NTZ R0, R0 ;  /* 0x0000000000007305 */ /* 0x000ea4000021f000 */
[----:B--2---:R-:W-:Y:S02]  /*2090*/  R2UR UR5, R0 ;  /* 0x00000000000572ca */ /* 0x004fe400000e0000 */
[----:B------:R-:W-:Y:S01]  /*20a0*/  IABS R0, R3 ;  /* 0x0000000300007213 */ /* 0x000fe20000000000 */
[----:B------:R-:W-:-:S03]  /*20b0*/  IMAD.U32 R3, RZ, RZ, UR26 ;  /* 0x0000001aff037e24 */ /* 0x000fc6000f8e00ff */
[----:B------:R-:W-:Y:S01]  /*20c0*/  R2UR UR8, R0 ;  /* 0x00000000000872ca */ /* 0x000fe200000e0000 */
[----:B------:R-:W-:Y:S01]  /*20d0*/  IMAD.MOV R0, RZ, RZ, -R4 ;  /* 0x000000ffff007224 */ /* 0x000fe200078e0a04 */
[----:B------:R-:W-:-:S04]  /*20e0*/  IABS R3, R3 ;  /* 0x0000000300037213 */ /* 0x000fc80000000000 */
[----:B------:R-:W-:Y:S01]  /*20f0*/  R2UR UR9, R3 ;  /* 0x00000000030972ca */ /* 0x000fe200000e0000 */
[----:B------:R-:W-:-:S04]  /*2100*/  UIADD3 UR4, UPT, UPT, URZ, -UR5, URZ ;  /* 0x80000005ff047290 */ /* 0x000fc8000fffe0ff */
[----:B------:R-:W-:Y:S02]  /*2110*/  UIMAD UR7, UR4, UR6, URZ ;  /* 0x00000006040772a4 */ /* 0x000fe4000f8e02ff */
[----:B------:R-:W2:Y:S01]  /*2120*/  I2F.RP R3, UR8 ;  /* 0x0000000800037d06 */ /* 0x000ea20008209400 */
[----:B------:R-:W-:Y:S02]  /*2130*/  UMOV UR4, URZ ;  /* 0x000000ff00047c82 */ /* 0x000fe40008000000 */
[----:B------:R-:W-:Y:S02]  /*2140*/  UIMAD.WIDE.U32 UR4, UR5, UR7, UR4 ;  /* 0x00000007050472a5 */ /* 0x000fe4000f8e0004 */
[----:B------:R-:W-:-:S05]  /*2150*/  R2UR UR7, R0 ;  /* 0x00000000000772ca */ /* 0x000fca00000e0000 */
[----:B------:R-:W-:Y:S02]  /*2160*/  UMOV UR4, UR5 ;  /* 0x0000000500047c82 */ /* 0x000fe40008000000 */
[----:B------:R-:W-:Y:S01]  /*2170*/  UIMAD.WIDE.U32 UR4, UR4, UR9, URZ ;  /* 0x00000009040472a5 */ /* 0x000fe2000f8e00ff */
[----:B--2---:R-:W2:Y:S06]  /*2180*/  MUFU.RCP R0, R3 ;  /* 0x0000000300007308 */ /* 0x004eac0000001000 */
[----:B------:R-:W-:Y:S02]  /*2190*/  UMOV UR4, UR5 ;  /* 0x0000000500047c82 */ /* 0x000fe40008000000 */
[----:B------:R-:W-:-:S04]  /*21a0*/  UIMAD UR5, UR4, UR7, UR9 ;  /* 0x00000007040572a4 */ /* 0x000fc8000f8e0209 */
[----:B------:R-:W-:Y:S01]  /*21b0*/  UISETP.GT.U32.AND UP0, UPT, UR6, UR5, UPT ;  /* 0x000000050600728c */ /* 0x000fe2000bf04070 */
[----:B--2---:R-:W-:Y:S02]  /*21c0*/  VIADD R0, R0, 0xffffffe ;  /* 0x0ffffffe00007836 */ /* 0x004fe40000000000 */
[----:B------:R-:W-:-:S08]  /*21d0*/  IMAD.U32 R3, RZ, RZ, UR23 ;  /* 0x00000017ff037e24 */ /* 0x000fd0000f8e00ff */
[----:B------:R-:W-:Y:S01]  /*21e0*/  @!UP0 UIADD3 UR5, UPT, UPT, UR5, -UR6, URZ ;  /* 0x8000000605058290 */ /* 0x000fe2000fffe0ff */
[----:B------:R-:W2:Y:S01]  /*21f0*/  F2I.FTZ.U32.TRUNC.NTZ R0, R0 ;  /* 0x0000000000007305 */ /* 0x000ea2000021f000 */
[----:B------:R-:W-:Y:S01]  /*2200*/  @!UP0 UIADD3 UR4, UPT, UPT, UR4, 0x1, URZ ;  /* 0x0000000104048890 */ /* 0x000fe2000fffe0ff */
[----:B------:R-:W-:Y:S01]  /*2210*/  SHF.L.U32 R3, R3, 0x1f, RZ ;  /* 0x0000001f03037819 */ /* 0x000fe200000006ff */
[----:B------:R-:W-:Y:S01]  /*2220*/  UISETP.GE.U32.AND UP1, UPT, UR5, UR6, UPT ;  /* 0x000000060500728c */ /* 0x000fe2000bf26070 */
[----:B------:R-:W3:Y:S01]  /*2230*/  S2UR UR6, SR_CgaCtaId ;  /* 0x00000000000679c3 */ /* 0x000ee20000008800 */
[----:B------:R-:W-:-:S04]  /*2240*/  ULOP3.LUT UR5, UR26, UR48, URZ, 0x3c, !UPT ;  /* 0x000000301a057292 */ /* 0x000fc8000f8e3cff */
[----:B------:R-:W-:-:S05]  /*2250*/  UISETP.GE.AND UP0, UPT, UR5, URZ, UPT ;  /* 0x000000ff0500728c */ /* 0x000fca000bf06270 */
[----:B------:R-:W-:Y:S01]  /*2260*/  @UP1 UIADD3 UR4, UPT, UPT, UR4, 0x1, URZ ;  /* 0x0000000104041890 */ /* 0x000fe2000fffe0ff */
[----:B--2---:R-:W-:Y:S01]  /*2270*/  R2UR UR7, R0 ;  /* 0x00000000000772ca */ /* 0x004fe200000e0000 */
[----:B------:R-:W-:-:S05]  /*2280*/  UISETP.NE.AND UP1, UPT, UR48, URZ, UPT ;  /* 0x000000ff3000728c */ /* 0x000fca000bf25270 */
[----:B------:R-:W-:Y:S02]  /*2290*/  UMOV UR5, UR4 ;  /* 0x0000000400057c82 */ /* 0x000fe40008000000 */
[----:B------:R-:W-:-:S04]  /*22a0*/  @!UP0 UIADD3 UR5, UPT, UPT, -UR5, URZ, URZ ;  /* 0x000000ff05058290 */ /* 0x000fc8000fffe1ff */
[----:B------:R-:W-:Y:S02]  /*22b0*/  @!UP1 ULOP3.LUT UR5, URZ, UR48, URZ, 0x33, !UPT ;  /* 0x00000030ff059292 */ /* 0x000fe4000f8e33ff */
[----:B---3--:R-:W-:Y:S02]  /*22c0*/  ULEA UR24, UR6, UR24, 0x18 ;  /* 0x0000001806187291 */ /* 0x008fe4000f8ec0ff */
[----:B------:R-:W-:Y:S02]  /*22d0*/  UIADD3 UR4, UPT, UPT, URZ, -UR7, URZ ;  /* 0x80000007ff047290 */ /* 0x000fe4000fffe0ff */
[----:B------:R-:W-:Y:S01]  /*22e0*/  IMAD.U32 R0, RZ, RZ, UR5 ;  /* 0x00000005ff007e24 */ /* 0x000fe2000f8e00ff */
[----:B------:R-:W-:Y:S02]  /*22f0*/  ULEA UR6, UR25, UR24, 0x3 ;  /* 0x0000001819067291 */ /* 0x000fe4000f8e18ff */
[----:B------:R-:W-:Y:S02]  /*2300*/  UIMAD UR4, UR4, UR8, URZ ;  /* 0x00000008040472a4 */ /* 0x000fe4000f8e02ff */
[----:B------:R-:W-:-:S04]  /*2310*/  IABS R0, R0 ;  /* 0x0000000000007213 */ /* 0x000fc80000000000 */
[----:B------:R-:W-:Y:S01]  /*2320*/  R2UR UR9, R0 ;  /* 0x00000000000972ca */ /* 0x000fe200000e0000 */
[----:B------:R2:W3:Y:S01]  /*2330*/  SYNCS.PHASECHK.TRANS64.TRYWAIT P0, [UR6+0x240], R3 ;  /* 0x00024003ff0075a7 */ /* 0x0004e20008001106 */
[----:B------:R-:W-:Y:S02]  /*2340*/  UMOV UR6, URZ ;  /* 0x000000ff00067c82 */ /* 0x000fe40008000000 */
[----:B------:R-:W-:-:S07]  /*2350*/  UIMAD.WIDE.U32 UR6, UR7, UR4, UR6 ;  /* 0x00000004070672a5 */ /* 0x000fce000f8e0006 */
[----:B------:R-:W-:Y:S02]  /*2360*/  UMOV UR6, UR7 ;  /* 0x0000000700067c82 */ /* 0x000fe40008000000 */
[----:B------:R-:W-:-:S07]  /*2370*/  UIMAD.WIDE.U32 UR6, UR6, UR9, URZ ;  /* 0x00000009060672a5 */ /* 0x000fce000f8e00ff */
[----:B------:R-:W-:Y:S02]  /*2380*/  UMOV UR4, UR7 ;  /* 0x0000000700047c82 */ /* 0x000fe40008000000 */
[----:B------:R-:W-:-:S04]  /*2390*/  UIADD3 UR6, UPT, UPT, -UR4, URZ, URZ ;  /* 0x000000ff04067290 */ /* 0x000fc8000fffe1ff */
[----:B------:R-:W-:-:S04]  /*23a0*/  UIMAD UR6, UR8, UR6, UR9 ;  /* 0x00000006080672a4 */ /* 0x000fc8000f8e0209 */
[----:B------:R-:W-:-:S11]  /*23b0*/  UISETP.GT.U32.AND UP0, UPT, UR8, UR6, UPT ;  /* 0x000000060800728c */ /* 0x000fd6000bf04070 */
[----:B------:R-:W-:Y:S02]  /*23c0*/  @!UP0 UIADD3 UR6, UPT, UPT, UR6, -UR8, URZ ;  /* 0x8000000806068290 */ /* 0x000fe4000fffe0ff */
[----:B------:R-:W-:Y:S02]  /*23d0*/  @!UP0 UIADD3 UR4, UPT, UPT, UR4, 0x1, URZ ;  /* 0x0000000104048890 */ /* 0x000fe4000fffe0ff */
[----:B------:R-:W-:Y:S02]  /*23e0*/  UISETP.GE.U32.AND UP1, UPT, UR6, UR8, UPT ;  /* 0x000000080600728c */ /* 0x000fe4000bf26070 */
[----:B------:R-:W-:-:S04]  /*23f0*/  ULOP3.LUT UR6, UR5, UR46, URZ, 0x3c, !UPT ;  /* 0x0000002e05067292 */ /* 0x000fc8000f8e3cff */
[----:B------:R-:W-:Y:S02]  /*2400*/  UISETP.GE.AND UP0, UPT, UR6, URZ, UPT ;  /* 0x000000ff0600728c */ /* 0x000fe4000bf06270 */
[----:B------:R-:W-:-:S03]  /*2410*/  ULEA.HI UR6, UR47, UR47, URZ, 0x1 ;  /* 0x0000002f2f067291 */ /* 0x000fc6000f8f08ff */
[----:B------:R-:W-:Y:S02]  /*2420*/  @UP1 UIADD3 UR4, UPT, UPT, UR4, 0x1, URZ ;  /* 0x0000000104041890 */ /* 0x000fe4000fffe0ff */
[----:B------:R-:W-:Y:S02]  /*2430*/  UISETP.NE.AND UP1, UPT, UR46, URZ, UPT ;  /* 0x000000ff2e00728c */ /* 0x000fe4000bf25270 */
[----:B------:R-:W-:-:S03]  /*2440*/  USHF.L.U32 UR6, UR6, 0x6, URZ ;  /* 0x0000000606067899 */ /* 0x000fc600080006ff */
[----:B------:R-:W-:Y:S01]  /*2450*/  UMOV UR36, UR4 ;  /* 0x0000000400247c82 */ /* 0x000fe20008000000 */
[----:B------:R-:W-:Y:S02]  /*2460*/  UIADD3 UR4, UPT, UPT, -UR5, URZ, URZ ;  /* 0x000000ff05047290 */ /* 0x000fe4000fffe1ff */
[----:B------:R-:W-:Y:S02]  /*2470*/  @!UP0 UIADD3 UR36, UPT, UPT, -UR36, URZ, URZ ;  /* 0x000000ff24248290 */ /* 0x000fe4000fffe1ff */
[----:B------:R-:W-:Y:S02]  /*2480*/  UISETP.GE.U32.AND UP0, UPT, UR55, 0x3f, UPT ;  /* 0x0000003f3700788c */ /* 0x000fe4000bf06070 */
[----:B------:R-:W-:Y:S02]  /*2490*/  @!UP1 ULOP3.LUT UR36, URZ, UR46, URZ, 0x33, !UPT ;  /* 0x0000002eff249292 */ /* 0x000fe4000f8e33ff */
[----:B------:R-:W-:Y:S02]  /*24a0*/  ULOP3.LUT UR34, UR6, 0xffffff80, URZ, 0xc0, !UPT ;  /* 0xffffff8006227892 */ /* 0x000fe4000f8ec0ff */
[----:B------:R-:W-:-:S02]  /*24b0*/  UIMAD UR4, UR48, UR4, UR26 ;  /* 0x00000004300472a4 */ /* 0x000fc4000f8e021a */
[----:B------:R-:W-:Y:S02]  /*24c0*/  UIADD3 UR6, UPT, UPT, -UR36, URZ, URZ ;  /* 0x000000ff24067290 */ /* 0x000fe4000fffe1ff */
[----:B------:R-:W-:Y:S02]  /*24d0*/  ULOP3.LUT UR34, UR34, 0x40, UR56, 0xf8, !UPT ;  /* 0x0000004022227892 */ /* 0x000fe4000f8ef838 */
[----:B------:R-:W-:Y:S02]  /*24e0*/  ULEA UR10, UR4, UR54, 0x6 ;  /* 0x00000036040a7291 */ /* 0x000fe4000f8e30ff */
[----:B------:R-:W-:Y:S01]  /*24f0*/  UIMAD UR46, UR46, UR6, UR5 ;  /* 0x000000062e2e72a4 */ /* 0x000fe2000f8e0205 */
[----:B--2---:R-:W-:Y:S11]  /*2500*/  BRA.U !UP0, `(.L_x_23) ;  /* 0x0000000508287547 */ /* 0x004ff6000b800000 */
[----:B------:R-:W2:Y:S01]  /*2510*/  LDCU.64 UR12, c[0x0][0x5b0] ;  /* 0x0000b600ff0c77ac */ /* 0x000ea20008000a00 */
[----:B------:R-:W2:Y:S01]  /*2520*/  LDCU.64 UR8, c[0x0][0x5d8] ;  /* 0x0000bb00ff0877ac */ /* 0x000ea20008000a00 */
[----:B------:R-:W4:Y:S01]  /*2530*/  LDCU UR19, c[0x0][0x598] ;  /* 0x0000b300ff1377ac */ /* 0x000f220008000800 */
[----:B------:R-:W1:Y:S01]  /*2540*/  LDCU UR18, c[0x0][0x58c] ;  /* 0x0000b180ff1277ac */ /* 0x000e620008000800 */
[----:B------:R-:W1:Y:S01]  /*2550*/  LDCU UR21, c[0x0][0x59c] ;  /* 0x0000b380ff1577ac */ /* 0x000e620008000800 */
[----:B------:R-:W1:Y:S01]  /*2560*/  LDCU UR20, c[0x0][0x5a0] ;  /* 0x0000b400ff1477ac */ /* 0x000e620008000800 */
[----:B------:R-:W1:Y:S01]  /*2570*/  LDCU.64 UR16, c[0x0][0x590] ;  /* 0x0000b200ff1077ac */ /* 0x000e620008000a00 */
[----:B------:R-:W1:Y:S01]  /*2580*/  LDCU.64 UR6, c[0x0][0x5b8] ;  /* 0x0000b700ff0677ac */ /* 0x000e620008000a00 */
[----:B------:R-:W1:Y:S01]  /*2590*/  LDCU.64 UR4, c[0x0][0x5d0] ;  /* 0x0000ba00ff0477ac */ /* 0x000e620008000a00 */
[----:B--2---:R-:W-:Y:S02]  /*25a0*/  UIMAD UR31, UR46, UR12, UR8 ;  /* 0x0000000c2e1f72a4 */ /* 0x004fe4000f8e0208 */
[----:B------:R-:W-:Y:S01]  /*25b0*/  UIMAD UR30, UR36, UR13, UR9 ;  /* 0x0000000d241e72a4 */ /* 0x000fe2000f8e0209 */
[----:B------:R-:W-:Y:S01]  /*25c0*/  UMOV UR14, URZ ;  /* 0x000000ff000e7c82 */ /* 0x000fe20008000000 */
[----:B----4-:R-:W-:-:S10]  /*25d0*/  UMOV UR22, UR25 ;  /* 0x0000001900167c82 */ /* 0x010fd40008000000 */
.L_x_29:
[----:B---3--:R-:W-:Y:S01]  /*25e0*/  @!P3 MOV R3, 0x1800 ;  /* 0x000018000003b802 */ /* 0x008fe20000000f00 */
[----:B------:R-:W-:Y:S01]  /*25f0*/  ULEA UR11, UR22, UR24, 0x3 ;  /* 0x00000018160b7291 */ /* 0x000fe2000f8e18ff */
[----:B---34-:R-:W-:Y:S11]  /*2600*/  @P0 BRA `(.L_x_24) ;  /* 0x0000000000100947 */ /* 0x018ff60003800000 */
[----:B------:R-:W-:Y:S04]  /*2610*/  MOV R4, UR23 ;  /* 0x0000001700047c02 */ /* 0x000fe80008000f00 */
[----:B------:R-:W-:Y:S04]  /*2620*/  SHF.L.U32 R4, R4, 0x1f, RZ ;  /* 0x0000001f04047819 */ /* 0x000fe800000006ff */
[----:B------:R-:W2:Y:S02]  /*2630*/  SYNCS.PHASECHK.TRANS64.TRYWAIT P0, [UR11+0x240], R4 ;  /* 0x00024004ff0075a7 */ /* 0x000ea4000800110b */
[----:B--2---:R-:W-:Y:S05]  /*2640*/  @!P0 BRA `(.L_x_25) ;  /* 0x00000080009c8947 */ /* 0x004fea0003800000 */
.L_x_24:
[----:B------:R3:W-:Y:S01]  /*2650*/  @!P3 SYNCS.ARRIVE.TRANS64 RZ, [UR11], R3 ;  /* 0x00000003ffffb9a7 */ /* 0x0007e2000800000b */
[----:B------:R-:W-:Y:S04]  /*2660*/  ULOP3.LUT UR8, UR38, 0x2, URZ, 0xfc, !UPT ;  /* 0x0000000226087892 */ /* 0x000fe8000f8efcff */
[----:B------:R-:W-:Y:S09]  /*2670*/  UISETP.NE.AND UP0, UPT, UR8, 0x2, UPT ;  /* 0x000000020800788c */ /* 0x000ff2000bf05270 */
[----:B------:R-:W-:Y:S05]  /*2680*/  BRA.U UP0, `(.L_x_26) ;  /* 0x0000000100047547 */ /* 0x000fea000b800000 */
[----:B-1----:R-:W-:Y:S05]  /*2690*/  BPT.TRAP 0x1 ;  /* 0x000000040000795c */ /* 0x002fea0000300000 */
.L_x_26:
[----:B------:R-:W-:Y:S04]  /*26a0*/  BSSY.RECONVERGENT B0, `(.L_x_27) ;  /* 0x0000003000007945 */ /* 0x000fe80003800200 */
[----:B------:R-:W-:Y:S05]  /*26b0*/  @P2 BRA `(.L_x_28) ;  /* 0x0000000000042947 */ /* 0x000fea0003800000 */
[----:B-1----:R-:W-:Y:S05]  /*26c0*/  BPT.TRAP 0x1 ;  /* 0x000000040000795c */ /* 0x002fea0000300000 */
.L_x_28:
[----:B-1----:R-:W-:Y:S05]  /*26d0*/  BSYNC.RECONVERGENT B0 ;  /* 0x0000000000007941 */ /* 0x002fea0003800200 */
.L_x_27:
[----:B------:R-:W-:Y:S02]  /*26e0*/  UIADD3 UR8, UPT, UPT, UR22, 0x1, URZ ;  /* 0x0000000116087890 */ /* 0x000fe4000fffe0ff */
[----:B------:R-:W-:Y:S02]  /*26f0*/  USHF.L.U32 UR35, UR14, 0x5, URZ ;  /* 0x000000050e237899 */ /* 0x000fe400080006ff */
[----:B------:R-:W-:Y:S02]  /*2700*/  UISETP.NE.AND UP0, UPT, UR8, 0x48, UPT ;  /* 0x000000480800788c */ /* 0x000fe4000bf05270 */
[----:B------:R-:W-:Y:S02]  /*2710*/  UISETP.NE.AND UP2, UPT, UR19, 0x1, UPT ;  /* 0x000000011300788c */ /* 0x000fe4000bf45270 */
[----:B------:R-:W-:Y:S02]  /*2720*/  USEL UR9, URZ, 0x1, UP0 ;  /* 0x00000001ff097887 */ /* 0x000fe40008000000 */
[----:B------:R-:W-:Y:S02]  /*2730*/  USEL UR25, UR8, URZ, UP0 ;  /* 0x000000ff08197287 */ /* 0x000fe40008000000 */
[----:B------:R-:W-:Y:S02]  /*2740*/  ULOP3.LUT UR23, UR23, UR9, URZ, 0x3c, !UPT ;  /* 0x0000000917177292 */ /* 0x000fe4000f8e3cff */
[----:B------:R-:W-:Y:S02]  /*2750*/  ULEA UR8, UR25, UR24, 0x3 ;  /* 0x0000001819087291 */ /* 0x000fe4000f8e18ff */
[----:B------:R-:W-:Y:S02]  /*2760*/  UISETP.NE.AND UP0, UPT, UR18, 0x1, UPT ;  /* 0x000000011200788c */ /* 0x000fe4000bf05270 */
[----:B------:R-:W-:Y:S01]  /*2770*/  UIADD3 UR28, UP1, UPT, UR42, 0x80, URZ ;  /* 0x000000802a1c7890 */ /* 0x000fe2000ff3e0ff */
[----:B--2---:R-:W-:Y:S01]  /*2780*/  MOV R0, UR23 ;  /* 0x0000001700007c02 */ /* 0x004fe20008000f00 */
[----:B------:R-:W-:Y:S02]  /*2790*/  ULEA UR15, UR22, UR24, 0xb ;  /* 0x00000018160f7291 */ /* 0x000fe4000f8e58ff */
[----:B------:R-:W-:Y:S01]  /*27a0*/  ULOP3.LUT UR33, UR11, 0xfefffff8, URZ, 0xc0, !UPT ;  /* 0xfefffff80b217892 */ /* 0x000fe2000f8ec0ff */
[----:B------:R-:W-:Y:S01]  /*27b0*/  SHF.L.U32 R0, R0, 0x1f, RZ ;  /* 0x0000001f00007819 */ /* 0x000fe200000006ff */
[----:B------:R-:W-:Y:S02]  /*27c0*/  UIADD3.X UR29, UPT, UPT, URZ, UR43, URZ, UP1, !UPT ;  /* 0x0000002bff1d7290 */ /* 0x000fe40008ffe4ff */
[----:B------:R-:W-:Y:S01]  /*27d0*/  UIADD3 UR32, UPT, UPT, UR15, 0x2800, URZ ;  /* 0x000028000f207890 */ /* 0x000fe2000fffe0ff */
[----:B------:R2:W4:Y:S01]  /*27e0*/  SYNCS.PHASECHK.TRANS64.TRYWAIT P0, [UR8+0x240], R0 ;  /* 0x00024000ff0075a7 */ /* 0x0005220008001108 */
[----:B------:R-:W-:Y:S02]  /*27f0*/  UIMAD.WIDE.U32 UR8, UR35, UR16, URZ ;  /* 0x00000010230872a5 */ /* 0x000fe4000f8e00ff */
[----:B------:R-:W-:Y:S02]  /*2800*/  ULEA UR27, UR22, UR24, 0xa ;  /* 0x00000018161b7291 */ /* 0x000fe4000f8e50ff */
[----:B------:R-:W-:Y:S02]  /*2810*/  USHF.R.U32.HI UR9, URZ, UR17, UR9 ;  /* 0x00000011ff097299 */ /* 0x000fe40008011609 */
[----:B------:R-:W-:Y:S02]  /*2820*/  UPRMT UR22, UR31, 0x40, UR30 ;  /* 0x000000401f167896 */ /* 0x000fe4000800001e */
[----:B------:R-:W-:Y:S02]  /*2830*/  USEL UR9, UR35, UR9, !UP0 ;  /* 0x0000000923097287 */ /* 0x000fe4000c000000 */
[----:B------:R-:W-:Y:S02]  /*2840*/  UIADD3 UR26, UP0, UPT, UR42, 0x180, URZ ;  /* 0x000001802a1a7890 */ /* 0x000fe4000ff1e0ff */
[----:B------:R-:W-:Y:S02]  /*2850*/  UIMAD.WIDE.U32 UR12, UR9, UR21, URZ ;  /* 0x00000015090c72a5 */ /* 0x000fe4000f8e00ff */
[----:B------:R-:W-:Y:S02]  /*2860*/  UIADD3 UR11, UPT, UPT, -UR9, URZ, URZ ;  /* 0x000000ff090b7290 */ /* 0x000fe4000fffe1ff */
[----:B------:R-:W-:Y:S02]  /*2870*/  USHF.R.U32.HI UR13, URZ, UR20, UR13 ;  /* 0x00000014ff0d7299 */ /* 0x000fe4000801160d */
[----:B------:R-:W-:Y:S02]  /*2880*/  UIMAD UR11, UR18, UR11, UR35 ;  /* 0x0000000b120b72a4 */ /* 0x000fe4000f8e0223 */
[----:B------:R-:W-:Y:S02]  /*2890*/  USEL UR13, UR9, UR13, !UP2 ;  /* 0x0000000d090d7287 */ /* 0x000fe4000d000000 */
[----:B------:R-:W-:Y:S02]  /*28a0*/  UIMAD UR11, UR11, UR6, UR4 ;  /* 0x000000060b0b72a4 */ /* 0x000fe4000f8e0204 */
[----:B------:R-:W-:Y:S02]  /*28b0*/  UIADD3 UR8, UPT, UPT, -UR13, URZ, URZ ;  /* 0x000000ff0d087290 */ /* 0x000fe4000fffe1ff */
[----:B------:R-:W-:Y:S02]  /*28c0*/  UPRMT UR15, UR22, 0x5410, URZ ;  /* 0x00005410160f7896 */ /* 0x000fe400080000ff */
[----:B------:R-:W-:Y:S02]  /*28d0*/  UIMAD UR9, UR19, UR8, UR9 ;  /* 0x00000008130972a4 */ /* 0x000fe4000f8e0209 */
[----:B------:R-:W-:Y:S01]  /*28e0*/  UIADD3 UR8, UPT, UPT, UR27, 0x26800, URZ ;  /* 0x000268001b087890 */ /* 0x000fe2000fffe0ff */
[----:B------:R-:W-:Y:S01]  /*28f0*/  UMOV UR40, 0x0 ;  /* 0x0000000000287882 */ /* 0x000fe20000000000 */
[----:B------:R-:W-:Y:S01]  /*2900*/  UMOV UR41, 0x10000000 ;  /* 0x1000000000297882 */ /* 0x000fe20000000000 */
[----:B------:R-:W-:Y:S01]  /*2910*/  UIMAD UR12, UR9, UR7, UR5 ;  /* 0x00000007090c72a4 */ /* 0x000fe2000f8e0205 */
[----:B------:R-:W-:Y:S01]  /*2920*/  UTMALDG.2D.2CTA [UR32], [UR28], desc[UR40] ;  /* 0x000028201c0075b4 */ /* 0x000fe20008209000 */
[----:B------:R-:W-:Y:S01]  /*2930*/  UIADD3.X UR27, UPT, UPT, URZ, UR43, URZ, UP0, !UPT ;  /* 0x0000002bff1b7290 */ /* 0x000fe200087fe4ff */
[----:B------:R-:W-:Y:S01]  /*2940*/  UMOV UR9, UR33 ;  /* 0x0000002100097c82 */ /* 0x000fe20008000000 */
[----:B------:R-:W-:Y:S01]  /*2950*/  UIADD3 UR14, UPT, UPT, UR14, 0x1, URZ ;  /* 0x000000010e0e7890 */ /* 0x000fe2000fffe0ff */
[----:B------:R-:W-:Y:S03]  /*2960*/  UMOV UR22, UR25 ;  /* 0x0000001900167c82 */ /* 0x000fe60008000000 */
[----:B------:R-:W-:Y:S03]  /*2970*/  UISETP.NE.AND UP0, UPT, UR14, UR37, UPT ;  /* 0x000000250e00728c */ /* 0x000fe6000bf05270 */
[----:B------:R1:W-:Y:S02]  /*2980*/  UTMALDG.4D.IM2COL.2CTA [UR8], [UR26], UR15, desc[UR40] ;  /* 0x000028081a0073b4 */ /* 0x0003e4000825900f */
[----:B-1----:R-:W-:Y:S04]  /*2990*/  UMOV UR15, UR37 ;  /* 0x00000025000f7c82 */ /* 0x002fe80008000000 */
[----:B--2---:R-:W-:Y:S05]  /*29a0*/  BRA.U UP0, `(.L_x_29) ;  /* 0xfffffffd000c7547 */ /* 0x004fea000b83ffff */
.L_x_23:
[----:B------:R-:W-:Y:S01]  /*29b0*/  ULEA UR4, UR25, UR24, 0x3 ;  /* 0x0000001819047291 */ /* 0x000fe2000f8e18ff */
[----:B------:R-:W-:Y:S01]  /*29c0*/  MOV R0, UR23 ;  /* 0x0000001700007c02 */ /* 0x000fe20008000f00 */
[----:B------:R-:W-:Y:S01]  /*29d0*/  @!P1 SYNCS.ARRIVE.TRANS64.A1T0 RZ, [UR24+0x498], RZ ;  /* 0x000498ffffff99a7 */ /* 0x000fe20008100018 */
[----:B------:R-:W-:Y:S02]  /*29e0*/  UISETP.GT.AND UP0, UPT, UR52, UR51, UPT ;  /* 0x000000333400728c */ /* 0x000fe4000bf04270 */
[----:B------:R-:W-:-:S04]  /*29f0*/  SHF.L.U32 R0, R0, 0x1f, RZ ;  /* 0x0000001f00007819 */ /* 0x000fc800000006ff */
[----:B---34-:R2:W3:Y:S03]  /*2a00*/  SYNCS.PHASECHK.TRANS64.TRYWAIT P0, [UR4+0x240], R0 ;  /* 0x00024000ff0075a7 */ /* 0x0184e60008001104 */
[----:B------:R-:W-:Y:S05]  /*2a10*/  BRA.U !UP0, `(.L_x_30) ;  /* 0x0000000508247547 */ /* 0x000fea000b800000 */
[----:B------:R-:W4:Y:S01]  /*2a20*/  LDCU.64 UR12, c[0x0][0x5b0] ;  /* 0x0000b600ff0c77ac */ /* 0x000f220008000a00 */
[----:B------:R-:W4:Y:S01]  /*2a30*/  LDCU.64 UR8, c[0x0][0x5d8] ;  /* 0x0000bb00ff0877ac */ /* 0x000f220008000a00 */
[----:B------:R-:W1:Y:S01]  /*2a40*/  LDCU UR18, c[0x0][0x598] ;  /* 0x0000b300ff1277ac */ /* 0x000e620008000800 */
[----:B------:R-:W1:Y:S01]  /*2a50*/  LDCU UR14, c[0x0][0x58c] ;  /* 0x0000b180ff0e77ac */ /* 0x000e620008000800 */
[----:B------:R-:W1:Y:S01]  /*2a60*/  LDCU UR20, c[0x0][0x59c] ;  /* 0x0000b380ff1477ac */ /* 0x000e620008000800 */
[----:B------:R-:W1:Y:S01]  /*2a70*/  LDCU UR19, c[0x0][0x5a0] ;  /* 0x0000b400ff1377ac */ /* 0x000e620008000800 */
[----:B----4-:R-:W-:Y:S01]  /*2a80*/  UIMAD UR30, UR36, UR13, UR9 ;  /* 0x0000000d241e72a4 */ /* 0x010fe2000f8e0209 */
[----:B------:R-:W4:Y:S01]  /*2a90*/  LDCU.64 UR16, c[0x0][0x590] ;  /* 0x0000b200ff1077ac */ /* 0x000f220008000a00 */
[----:B------:R-:W1:Y:S01]  /*2aa0*/  LDCU.64 UR6, c[0x0][0x5b8] ;  /* 0x0000b700ff0677ac */ /* 0x000e620008000a00 */
[----:B------:R-:W1:Y:S01]  /*2ab0*/  LDCU.64 UR4, c[0x0][0x5d0] ;  /* 0x0000ba00ff0477ac */ /* 0x000e620008000a00 */
[----:B------:R-:W-:-:S02]  /*2ac0*/  UIMAD UR31, UR46, UR12, UR8 ;  /* 0x0000000c2e1f72a4 */ /* 0x000fc4000f8e0208 */
[----:B------:R-:W-:Y:S01]  /*2ad0*/  UIADD3 UR36, UPT, UPT, UR53, UR15, URZ ;  /* 0x0000000f35247290 */ /* 0x000fe2000fffe0ff */
[----:B------:R-:W-:-:S11]  /*2ae0*/  UMOV UR11, UR25 ;  /* 0x00000019000b7c82 */ /* 0x000fd60008000000 */
.L_x_36:
[----:B---3--:R-:W-:Y:S01]  /*2af0*/  @!P3 MOV R3, 0x1800 ;  /* 0x000018000003b802 */ /* 0x008fe20000000f00 */
[----:B------:R-:W-:Y:S01]  /*2b00*/  ULEA UR21, UR11, UR24, 0x3 ;  /* 0x000000180b157291 */ /* 0x000fe2000f8e18ff */
[----:B--23--:R-:W-:Y:S11]  /*2b10*/  @P0 BRA `(.L_x_31) ;  /* 0x0000000000100947 */ /* 0x00cff60003800000 */
[----:B------:R-:W-:Y:S04]  /*2b20*/  MOV R4, UR23 ;  /* 0x0000001700047c02 */ /* 0x000fe80008000f00 */
[----:B------:R-:W-:Y:S04]  /*2b30*/  SHF.L.U32 R4, R4, 0x1f, RZ ;  /* 0x0000001f04047819 */ /* 0x000fe800000006ff */
[----:B------:R-:W3:Y:S02]  /*2b40*/  SYNCS.PHASECHK.TRANS64.TRYWAIT P0, [UR21+0x240], R4 ;  /* 0x00024004ff0075a7 */ /* 0x000ee40008001115 */
[----:B---3--:R-:W-:Y:S05]  /*2b50*/  @!P0 BRA `(.L_x_32) ;  /* 0x0000007c00708947 */ /* 0x008fea0003800000 */
.L_x_31:
[----:B------:R3:W-:Y:S01]  /*2b60*/  @!P3 SYNCS.ARRIVE.TRANS64 RZ, [UR21], R3 ;  /* 0x00000003ffffb9a7 */ /* 0x0007e20008000015 */
[----:B------:R-:W-:Y:S04]  /*2b70*/  ULOP3.LUT UR8, UR38, 0x2, URZ, 0xfc, !UPT ;  /* 0x0000000226087892 */ /* 0x000fe8000f8efcff */
[----:B------:R-:W-:Y:S09]  /*2b80*/  UISETP.NE.AND UP0, UPT, UR8, 0x2, UPT ;  /* 0x000000020800788c */ /* 0x000ff2000bf05270 */
[----:B------:R-:W-:Y:S05]  /*2b90*/  BRA.U UP0, `(.L_x_33) ;  /* 0x0000000100047547 */ /* 0x000fea000b800000 */
[----:B-1--4-:R-:W-:Y:S05]  /*2ba0*/  BPT.TRAP 0x1 ;  /* 0x000000040000795c */ /* 0x012fea0000300000 */
.L_x_33:
[----:B------:R-:W-:Y:S04]  /*2bb0*/  BSSY.RECONVERGENT B0, `(.L_x_34) ;  /* 0x0000003000007945 */ /* 0x000fe80003800200 */
[----:B------:R-:W-:Y:S05]  /*2bc0*/  @P2 BRA `(.L_x_35) ;  /* 0x0000000000042947 */ /* 0x000fea0003800000 */
[----:B-1--4-:R-:W-:Y:S05]  /*2bd0*/  BPT.TRAP 0x1 ;  /* 0x000000040000795c */ /* 0x012fea0000300000 */
.L_x_35:
[----:B-1--4-:R-:W-:Y:S05]  /*2be0*/  BSYNC.RECONVERGENT B0 ;  /* 0x0000000000007941 */ /* 0x012fea0003800200 */
.L_x_34:
        /* <DEDUP_REMOVED lines=12> */
[----:B------:R-:W-:Y:S01]  /*2cb0*/  ULEA UR22, UR11, UR24, 0xa ;  /* 0x000000180b167291 */ /* 0x000fe2000f8e50ff */
[----:B------:R-:W-:Y:S01]  /*2cc0*/  SHF.L.U32 R0, R0, 0x1f, RZ ;  /* 0x0000001f00007819 */ /* 0x000fe200000006ff */
[----:B------:R-:W-:Y:S02]  /*2cd0*/  ULOP3.LUT UR33, UR21, 0xfefffff8, URZ, 0xc0, !UPT ;  /* 0xfefffff815217892 */ /* 0x000fe4000f8ec0ff */
[----:B------:R-:W-:Y:S01]  /*2ce0*/  UIADD3.X UR29, UPT, UPT, URZ, UR43, URZ, UP1, !UPT ;  /* 0x0000002bff1d7290 */ /* 0x000fe20008ffe4ff */
[----:B------:R1:W2:Y:S01]  /*2cf0*/  SYNCS.PHASECHK.TRANS64.TRYWAIT P0, [UR8+0x240], R0 ;  /* 0x00024000ff0075a7 */ /* 0x0002a20008001108 */
[----:B------:R-:W-:Y:S02]  /*2d00*/  UIMAD.WIDE.U32 UR8, UR35, UR16, URZ ;  /* 0x00000010230872a5 */ /* 0x000fe4000f8e00ff */
[----:B------:R-:W-:Y:S02]  /*2d10*/  UIADD3 UR32, UPT, UPT, UR32, 0x2800, URZ ;  /* 0x0000280020207890 */ /* 0x000fe4000fffe0ff */
        /* <DEDUP_REMOVED lines=11> */
[----:B------:R-:W-:Y:S02]  /*2dd0*/  UIADD3.X UR27, UPT, UPT, URZ, UR43, URZ, UP0, !UPT ;  /* 0x0000002bff1b7290 */ /* 0x000fe400087fe4ff */
[----:B------:R-:W-:Y:S01]  /*2de0*/  UIMAD UR9, UR18, UR8, UR9 ;  /* 0x00000008120972a4 */ /* 0x000fe2000f8e0209 */
[----:B------:R-:W-:Y:S01]  /*2df0*/  UMOV UR40, 0x0 ;  /* 0x0000000000287882 */ /* 0x000fe20000000000 */
[----:B------:R-:W-:Y:S01]  /*2e00*/  UMOV UR41, 0x10000000 ;  /* 0x1000000000297882 */ /* 0x000fe20000000000 */
[----:B------:R-:W-:Y:S01]  /*2e10*/  UIADD3 UR8, UPT, UPT, UR22, 0x26800, URZ ;  /* 0x0002680016087890 */ /* 0x000fe2000fffe0ff */
[----:B------:R-:W-:Y:S01]  /*2e20*/  UTMALDG.2D.2CTA [UR32], [UR28], desc[UR40] ;  /* 0x000028201c0075b4 */ /* 0x000fe20008209000 */
[----:B------:R-:W-:Y:S02]  /*2e30*/  UIMAD UR12, UR9, UR7, UR5 ;  /* 0x00000007090c72a4 */ /* 0x000fe4000f8e0205 */
[----:B------:R-:W-:Y:S01]  /*2e40*/  UPRMT UR21, UR21, 0x5410, URZ ;  /* 0x0000541015157896 */ /* 0x000fe200080000ff */
[----:B------:R-:W-:Y:S01]  /*2e50*/  UMOV UR9, UR33 ;  /* 0x0000002100097c82 */ /* 0x000fe20008000000 */
[----:B------:R-:W-:Y:S04]  /*2e60*/  UIADD3 UR15, UPT, UPT, UR15, 0x1, URZ ;  /* 0x000000010f0f7890 */ /* 0x000fe8000fffe0ff */
[----:B------:R-:W-:Y:S03]  /*2e70*/  UISETP.NE.AND UP0, UPT, UR15, UR36, UPT ;  /* 0x000000240f00728c */ /* 0x000fe6000bf05270 */
[----:B------:R4:W-:Y:S02]  /*2e80*/  UTMALDG.4D.IM2COL.2CTA [UR8], [UR26], UR21, desc[UR40] ;  /* 0x000028081a0073b4 */ /* 0x0009e40008259015 */
[----:B----4-:R-:W-:Y:S04]  /*2e90*/  UMOV UR11, UR25 ;  /* 0x00000019000b7c82 */ /* 0x010fe80008000000 */
[----:B-1----:R-:W-:Y:S05]  /*2ea0*/  BRA.U UP0, `(.L_x_36) ;  /* 0xfffffffd00107547 */ /* 0x002fea000b83ffff */
.L_x_30:
[----:B---3--:R-:W-:Y:S01]  /*2eb0*/  SHF.L.U32 R3, R2, 0x1f, RZ ;  /* 0x0000001f02037819 */ /* 0x008fe200000006ff */
[----:B------:R-:W-:-:S03]  /*2ec0*/  NOP ;  /* 0x0000000000007918 */ /* 0x000fc60000000000 */
[----:B--2---:R-:W2:Y:S02]  /*2ed0*/  SYNCS.PHASECHK.TRANS64.TRYWAIT P0, [UR24+0x4a0], R3 ;  /* 0x0004a003ff0075a7 */ /* 0x004ea40008001118 */
[----:B--2---:R-:W-:Y:S05]  /*2ee0*/  @!P0 BRA `(.L_x_37) ;  /* 0x0000007800a48947 */ /* 0x004fea0003800000 */
.L_x_180:
[----:B------:R-:W3:Y:S01]  /*2ef0*/  LDS.128 R4, [UR24+0x4e0] ;  /* 0x0004e018ff047984 */ /* 0x000ee20008000c00 */
[----:B------:R-:W-:Y:S02]  /*2f00*/  UIADD3 UR4, UPT, UPT, UR24, 0x4a8, URZ ;  /* 0x000004a818047890 */ /* 0x000fe4000fffe0ff */
[----:B------:R-:W-:Y:S01]  /*2f10*/  UISETP.GE.AND UP0, UPT, UR39, 0x1, UPT ;  /* 0x000000012700788c */ /* 0x000fe2000bf06270 */
[----:B------:R-:W-:Y:S01]  /*2f20*/  @!PT LDS RZ, [RZ] ;  /* 0x00000000fffff984 */ /* 0x000fe20000000800 */
[----:B------:R-:W-:Y:S01]  /*2f30*/  @!PT LDS RZ, [RZ] ;  /* 0x00000000fffff984 */ /* 0x000fe20000000800 */
[----:B------:R-:W-:Y:S01]  /*2f40*/  @!PT LDS RZ, [RZ] ;  /* 0x00000000fffff984 */ /* 0x000fe20000000800 */
[----:B------:R-:W-:Y:S01]  /*2f50*/  @!PT LDS RZ, [RZ] ;  /* 0x00000000fffff984 */ /* 0x000fe20000000800 */
[----:B------:R4:W-:Y:S06]  /*2f60*/  MEMBAR.ALL.CTA ;  /* 0x0000000000007992 */ /* 0x0009ec0000008000 */
[----:B----4-:R-:W4:Y:S01]  /*2f70*/  FENCE.VIEW.ASYNC.S ;  /* 0x00000000000073c6 */ /* 0x010f220000000000 */
[----:B------:R-:W-:-:S09]  /*2f80*/  UPRMT UR4, URZ, 0x654, UR4 ;  /* 0x00000654ff047896 */ /* 0x000fd20008000004 */
[----:B----4-:R-:W-:Y:S01]  /*2f90*/  SYNCS.ARRIVE.TRANS64.RED.A1T0 RZ, [UR4], RZ ;  /* 0x000000ffffff79a7 */ /* 0x010fe20008100404 */
[----:B---3--:R-:W-:-:S13]  /*2fa0*/  LOP3.LUT P0, RZ, R6, 0x1, RZ, 0xc0, !PT ;  /* 0x0000000106ff7812 */ /* 0x008fda000780c0ff */
[----:B------:R-:W-:Y:S01]  /*2fb0*/  VOTEU.ANY UP1, P0 ;  /* 0x0000000000ff7886 */ /* 0x000fe20000020100 */
[----:B------:R-:W-:-:S13]  /*2fc0*/  PLOP3.LUT P0, PT, PT, PT, UP1, 0x80, 0x8 ;  /* 0x000000000008781c */ /* 0x000fda0003f0f018 */
[----:B--2---:R-:W-:Y:S02]  /*2fd0*/  @P0 MOV R0, R4 ;  /* 0x0000000400000202 */ /* 0x004fe40000000f00 */
[----:B------:R-:W-:Y:S02]  /*2fe0*/  @P0 LOP3.LUT R4, R5, 0xffff, RZ, 0xc0, !PT ;  /* 0x0000ffff05040812 */ /* 0x000fe400078ec0ff */
[----:B------:R-:W-:Y:S02]  /*2ff0*/  @P0 R2UR UR6, R0 ;  /* 0x00000000000602ca */ /* 0x000fe400000e0000 */
[----:B------:R-:W-:-:S11]  /*3000*/  @P0 R2UR UR5, R4 ;  /* 0x00000000040502ca */ /* 0x000fd600000e0000 */
[----:B------:R-:W-:Y:S02]  /*3010*/  @UP1 UMOV UR45, UR6 ;  /* 0x00000006002d1c82 */ /* 0x000fe40008000000 */
[----:B------:R-:W-:Y:S01]  /*3020*/  @UP1 UMOV UR44, UR5 ;  /* 0x00000005002c1c82 */ /* 0x000fe20008000000 */
[----:B------:R-:W-:Y:S05]  /*3030*/  BRA.U !UP0, `(.L_x_38) ;  /* 0x0000000108d47547 */ /* 0x000fea000b800000 */
[----:B------:R-:W1:Y:S01]  /*3040*/  LDCU.128 UR16, c[0x0][0xb10] ;  /* 0x00016200ff1077ac */ /* 0x000e620008000c00 */
[----:B------:R-:W2:Y:S01]  /*3050*/  LDCU UR21, c[0x0][0xb20] ;  /* 0x00016400ff1577ac */ /* 0x000ea20008000800 */
[----:B------:R-:W3:Y:S01]  /*3060*/  LDCU UR20, c[0x0][0xb0c] ;  /* 0x00016180ff1477ac */ /* 0x000ee20008000800 */
[----:B------:R-:W4:Y:S01]  /*3070*/  LDCU.64 UR8, c[0x0][0xb28] ;  /* 0x00016500ff0877ac */ /* 0x000f220008000a00 */
[----:B------:R-:W-:Y:S02]  /*3080*/  UISETP.NE.AND UP3, UPT, UR39, 0x1, UPT ;  /* 0x000000012700788c */ /* 0x000fe4000bf65270 */
[----:B-1----:R-:W-:Y:S02]  /*3090*/  UIMAD.WIDE.U32 UR4, UR49, UR19, URZ ;  /* 0x00000013310472a5 */ /* 0x002fe4000f8e00ff */
[----:B------:R-:W-:Y:S02]  /*30a0*/  UIMAD.WIDE.U32 UR6, UR50, UR16, URZ ;  /* 0x00000010320672a5 */ /* 0x000fe4000f8e00ff */
[----:B------:R-:W-:-:S02]  /*30b0*/  UISETP.NE.AND UP0, UPT, UR18, 0x1, UPT ;  /* 0x000000011200788c */ /* 0x000fc4000bf05270 */
[----:B------:R-:W-:Y:S01]  /*30c0*/  UIMAD.WIDE.U32 UR12, UR44, UR19, URZ ;  /* 0x000000132c0c72a5 */ /* 0x000fe2000f8e00ff */
[----:B------:R-:W-:Y:S01]  /*30d0*/  UMOV UR4, UR5 ;  /* 0x0000000500047c82 */ /* 0x000fe20008000000 */
[----:B---3--:R-:W-:Y:S02]  /*30e0*/  UISETP.NE.AND UP2, UPT, UR20, 0x1, UPT ;  /* 0x000000011400788c */ /* 0x008fe4000bf45270 */
[----:B--2---:R-:W-:Y:S02]  /*30f0*/  USHF.R.U32.HI UR5, URZ, UR21, UR4 ;  /* 0x00000015ff057299 */ /* 0x004fe40008011604 */
[----:B------:R-:W-:Y:S01]  /*3100*/  UIMAD.WIDE.U32 UR14, UR45, UR16, URZ ;  /* 0x000000102d0e72a5 */ /* 0x000fe2000f8e00ff */
[----:B------:R-:W-:Y:S01]  /*3110*/  UMOV UR4, UR7 ;  /* 0x0000000700047c82 */ /* 0x000fe20008000000 */
[----:B------:R-:W-:Y:S02]  /*3120*/  USEL UR5, UR49, UR5, !UP0 ;  /* 0x0000000531057287 */ /* 0x000fe4000c000000 */
[----:B------:R-:W-:-:S02]  /*3130*/  USHF.R.U32.HI UR4, URZ, UR17, UR4 ;  /* 0x00000011ff047299 */ /* 0x000fc40008011604 */
[----:B----4-:R-:W-:Y:S02]  /*3140*/  UIMAD.WIDE.U32 UR10, UR5, UR8, URZ ;  /* 0x00000008050a72a5 */ /* 0x010fe4000f8e00ff */
[----:B------:R-:W-:Y:S01]  /*3150*/  USEL UR6, UR50, UR4, !UP2 ;  /* 0x0000000432067287 */ /* 0x000fe2000d000000 */
[----:B------:R-:W-:Y:S02]  /*3160*/  UMOV UR14, UR15 ;  /* 0x0000000f000e7c82 */ /* 0x000fe40008000000 */
[----:B------:R-:W-:Y:S01]  /*3170*/  UMOV UR4, UR13 ;  /* 0x0000000d00047c82 */ /* 0x000fe20008000000 */
[----:B------:R-:W-:Y:S01]  /*3180*/  UIMAD.WIDE.U32 UR12, UR6, UR8, URZ ;  /* 0x00000008060c72a5 */ /* 0x000fe2000f8e00ff */
[----:B------:R-:W-:Y:S01]  /*3190*/  UMOV UR10, UR11 ;  /* 0x0000000b000a7c82 */ /* 0x000fe20008000000 */
[----:B------:R-:W-:Y:S02]  /*31a0*/  USHF.R.U32.HI UR4, URZ, UR21, UR4 ;  /* 0x00000015ff047299 */ /* 0x000fe40008011604 */
[----:B------:R-:W-:-:S03]  /*31b0*/  @UP3 USHF.R.U32.HI UR5, URZ, UR9, UR10 ;  /* 0x00000009ff053299 */ /* 0x000fc6000801160a */
[----:B------:R-:W-:Y:S01]  /*31c0*/  UMOV UR12, UR13 ;  /* 0x0000000d000c7c82 */ /* 0x000fe20008000000 */
[----:B------:R-:W-:Y:S02]  /*31d0*/  USHF.R.U32.HI UR17, URZ, UR17, UR14 ;  /* 0x00000011ff117299 */ /* 0x000fe4000801160e */
[----:B------:R-:W-:Y:S02]  /*31e0*/  USEL UR4, UR44, UR4, !UP0 ;  /* 0x000000042c047287 */ /* 0x000fe4000c000000 */
[----:B------:R-:W-:Y:S02]  /*31f0*/  @UP3 USHF.R.U32.HI UR6, URZ, UR9, UR12 ;  /* 0x00000009ff063299 */ /* 0x000fe4000801160c */
[----:B------:R-:W-:Y:S02]  /*3200*/  UIMAD UR7, UR39, UR5, URZ ;  /* 0x00000005270772a4 */ /* 0x000fe4000f8e02ff */
[----:B------:R-:W-:Y:S02]  /*3210*/  USEL UR5, UR45, UR17, !UP2 ;  /* 0x000000112d057287 */ /* 0x000fe4000d000000 */
[----:B------:R-:W-:-:S02]  /*3220*/  UIMAD UR12, UR39, UR6, URZ ;  /* 0x00000006270c72a4 */ /* 0x000fc4000f8e02ff */
[----:B------:R-:W-:Y:S02]  /*3230*/  UISETP.GE.AND UP0, UPT, UR4, UR7, UPT ;  /* 0x000000070400728c */ /* 0x000fe4000bf06270 */
[----:B------:R-:W-:Y:S02]  /*3240*/  UIMAD.WIDE.U32 UR10, UR4, UR8, URZ ;  /* 0x00000008040a72a5 */ /* 0x000fe4000f8e00ff */
[----:B------:R-:W-:Y:S02]  /*3250*/  UISETP.GE.OR UP0, UPT, UR5, UR12, UP0 ;  /* 0x0000000c0500728c */ /* 0x000fe40008706670 */
[----:B------:R-:W-:Y:S02]  /*3260*/  UIMAD.WIDE.U32 UR12, UR5, UR8, URZ ;  /* 0x00000008050c72a5 */ /* 0x000fe4000f8e00ff */
[----:B------:R-:W-:Y:S01]  /*3270*/  UIADD3 UR10, UPT, UPT, -UR4, URZ, URZ ;  /* 0x000000ff040a7290 */ /* 0x000fe2000fffe1ff */
[----:B------:R-:W-:Y:S01]  /*3280*/  UMOV UR8, UR11 ;  /* 0x0000000b00087c82 */ /* 0x000fe20008000000 */
[----:B------:R-:W-:-:S02]  /*3290*/  UIADD3 UR11, UPT, UPT, -UR5, URZ, URZ ;  /* 0x000000ff050b7290 */ /* 0x000fc4000fffe1ff */
[----:B------:R-:W-:-:S03]  /*32a0*/  USHF.R.U32.HI UR8, URZ, UR9, UR8 ;  /* 0x00000009ff087299 */ /* 0x000fc60008011608 */
[----:B------:R-:W-:Y:S01]  /*32b0*/  @!UP0 UMOV UR7, UR13 ;  /* 0x0000000d00078c82 */ /* 0x000fe20008000000 */
[----:B------:R-:W-:Y:S02]  /*32c0*/  UIMAD UR10, UR18, UR10, UR44 ;  /* 0x0000000a120a72a4 */ /* 0x000fe4000f8e022c */
[----:B------:R-:W-:Y:S02]  /*32d0*/  USEL UR8, UR4, UR8, !UP3 ;  /* 0x0000000804087287 */ /* 0x000fe4000d800000 */
[----:B------:R-:W-:Y:S02]  /*32e0*/  @!UP0 USHF.R.U32.HI UR7, URZ, UR9, UR7 ;  /* 0x00000009ff078299 */ /* 0x000fe40008011607 */
[----:B------:R-:W-:Y:S02]  /*32f0*/  UIADD3 UR9, UPT, UPT, -UR8, URZ, URZ ;  /* 0x000000ff08097290 */ /* 0x000fe4000fffe1ff */
[----:B------:R-:W-:Y:S02]  /*3300*/  @!UP0 USEL UR7, UR5, UR7, !UP3 ;  /* 0x0000000705078287 */ /* 0x000fe4000d800000 */
[----:B------:R-:W-:-:S02]  /*3310*/  UIMAD UR9, UR39, UR9, UR4 ;  /* 0x00000009270972a4 */ /* 0x000fc4000f8e0204 */
[----:B------:R-:W-:Y:S02]  /*3320*/  @!UP0 UIADD3 UR8, UPT, UPT, UR8, -UR7, URZ ;  /* 0x8000000708088290 */ /* 0x000fe4000fffe0ff */
[----:B------:R-:W-:Y:S02]  /*3330*/  @!UP0 UIMAD UR7, UR9, UR6, UR7 ;  /* 0x00000006090782a4 */ /* 0x000fe4000f8e0207 */
[----:B------:R-:W-:Y:S02]  /*3340*/  @!UP0 UIMAD UR4, UR39, UR8, UR5 ;  /* 0x00000008270482a4 */ /* 0x000fe4000f8e0205 */
[----:B------:R-:W-:Y:S02]  /*3350*/  UIMAD UR6, UR20, UR11, UR45 ;  /* 0x0000000b140672a4 */ /* 0x000fe4000f8e022d */
[----:B------:R-:W-:Y:S01]  /*3360*/  UIMAD UR44, UR4, UR18, UR10 ;  /* 0x00000012042c72a4 */ /* 0x000fe2000f8e020a */
[----:B------:R-:W-:Y:S02]  /*3370*/  @!UP0 UMOV UR5, UR7 ;  /* 0x0000000700058c82 */ /* 0x000fe40008000000 */
[----:B------:R-:W-:-:S12]  /*3380*/  UIMAD UR45, UR5, UR20, UR6 ;  /* 0x00000014052d72a4 */ /* 0x000fd8000f8e0206 */
.L_x_38:
[----:B------:R-:W2:Y:S02]  /*3390*/  LDCU UR4, c[0x0][0xb30] ;  /* 0x00016600ff0477ac */ /* 0x000ea40008000800 */
[----:B--2---:R-:W-:-:S09]  /*33a0*/  UISETP.NE.AND UP0, UPT, UR4, 0x1, UPT ;  /* 0x000000010400788c */ /* 0x004fd2000bf05270 */
[----:B------:R-:W-:Y:S05]  /*33b0*/  BRA.U UP0, `(.L_x_39) ;  /* 0x0000000100447547 */ /* 0x000fea000b800000 */
[----:B------:R-:W2:Y:S01]  /*33c0*/  LDCU.128 UR8, c[0x0][0xb10] ;  /* 0x00016200ff0877ac */ /* 0x000ea20008000c00 */
[----:B------:R-:W3:Y:S01]  /*33d0*/  LDCU UR12, c[0x0][0xb0c] ;  /* 0x00016180ff0c77ac */ /* 0x000ee20008000800 */
[----:B------:R-:W4:Y:S01]  /*33e0*/  LDCU UR13, c[0x0][0xb20] ;  /* 0x00016400ff0d77ac */ /* 0x000f220008000800 */
[----:B--2---:R-:W-:Y:S02]  /*33f0*/  UIMAD.WIDE.U32 UR6, UR45, UR8, URZ ;  /* 0x000000082d0672a5 */ /* 0x004fe4000f8e00ff */
[----:B------:R-:W-:Y:S02]  /*3400*/  UIMAD.WIDE.U32 UR4, UR44, UR11, URZ ;  /* 0x0000000b2c0472a5 */ /* 0x000fe4000f8e00ff */
[----:B---3--:R-:W-:Y:S02]  /*3410*/  UISETP.NE.AND UP2, UPT, UR12, 0x1, UPT ;  /* 0x000000010c00788c */ /* 0x008fe4000bf45270 */
[----:B------:R-:W-:Y:S01]  /*3420*/  UISETP.NE.AND UP0, UPT, UR10, 0x1, UPT ;  /* 0x000000010a00788c */ /* 0x000fe2000bf05270 */
[----:B------:R-:W-:-:S02]  /*3430*/  UMOV UR6, UR7 ;  /* 0x0000000700067c82 */ /* 0x000fc40008000000 */
[----:B------:R-:W-:Y:S01]  /*3440*/  UMOV UR4, UR5 ;  /* 0x0000000500047c82 */ /* 0x000fe20008000000 */
[----:B------:R-:W-:Y:S02]  /*3450*/  USHF.R.U32.HI UR6, URZ, UR9, UR6 ;  /* 0x00000009ff067299 */ /* 0x000fe40008011606 */
[----:B----4-:R-:W-:Y:S02]  /*3460*/  USHF.R.U32.HI UR4, URZ, UR13, UR4 ;  /* 0x0000000dff047299 */ /* 0x010fe40008011604 */
[----:B------:R-:W-:Y:S02]  /*3470*/  USEL UR5, UR45, UR6, !UP2 ;  /* 0x000000062d057287 */ /* 0x000fe4000d000000 */
[----:B------:R-:W-:-:S04]  /*3480*/  USEL UR4, UR44, UR4, !UP0 ;  /* 0x000000042c047287 */ /* 0x000fc8000c000000 */
[----:B------:R-:W-:Y:S02]  /*3490*/  UIADD3 UR6, UPT, UPT, UR5, -UR4, URZ ;  /* 0x8000000405067290 */ /* 0x000fe4000fffe0ff */
[----:B------:R-:W-:Y:S02]  /*34a0*/  UIADD3 UR4, UPT, UPT, -UR5, UR4, URZ ;  /* 0x0000000405047290 */ /* 0x000fe4000fffe1ff */
[----:B------:R-:W-:Y:S02]  /*34b0*/  UIMAD UR44, UR6, UR10, UR44 ;  /* 0x0000000a062c72a4 */ /* 0x000fe4000f8e022c */
[----:B------:R-:W-:-:S12]  /*34c0*/  UIMAD UR45, UR4, UR12, UR45 ;  /* 0x0000000c042d72a4 */ /* 0x000fd8000f8e022d */
.L_x_39:
[----:B------:R-:W-:Y:S01]  /*34d0*/  PLOP3.LUT P1, PT, PT, PT, PT, 0x80, 0x8 ;  /* 0x000000000008781c */ /* 0x000fe20003f2f070 */
[----:B------:R-:W-:Y:S01]  /*34e0*/  UIADD3 UR47, UPT, UPT, UR45, UR62, URZ ;  /* 0x0000003e2d2f7290 */ /* 0x000fe2000fffe0ff */
[----:B------:R-:W-:Y:S01]  /*34f0*/  LOP3.LUT R2, R2, 0x1, RZ, 0x3c, !PT ;  /* 0x0000000102027812 */ /* 0x000fe200078e3cff */
[----:B------:R-:W-:Y:S01]  /*3500*/  UIADD3 UR26, UPT, UPT, UR44, UR63, URZ ;  /* 0x0000003f2c1a7290 */ /* 0x000fe2000fffe0ff */
[----:B------:R-:W-:Y:S11]  /*3510*/  BRA.U UP1, `(.L_x_40) ;  /* 0xffffffe901ac7547 */ /* 0x000ff6000b83ffff */
[----:B------:R-:W-:Y:S01]  /*3520*/  UIADD3 UR24, UPT, UPT, UR24, 0x240, URZ ;  /* 0x0000024018187890 */ /* 0x000fe2000fffe0ff */
[----:B------:R-:W-:-:S03]  /*3530*/  MOV R2, UR23 ;  /* 0x0000001700027c02 */ /* 0x000fc60008000f00 */
[----:B------:R-:W-:Y:S01]  /*3540*/  ULEA UR4, UR25, UR24, 0x3 ;  /* 0x0000001819047291 */ /* 0x000fe2000f8e18ff */
[----:B------:R-:W-:-:S08]  /*3550*/  SHF.L.U32 R2, R2, 0x1f, RZ ;  /* 0x0000001f02027819 */ /* 0x000fd000000006ff */
[----:B------:R-:W2:Y:S02]  /*3560*/  SYNCS.PHASECHK.TRANS64.TRYWAIT P0, [UR4], R2 ;  /* 0x00000002ff0075a7 */ /* 0x000ea40008001104 */
[----:B--2---:R-:W-:Y:S05]  /*3570*/  @!P0 BRA `(.L_x_41) ;  /* 0x0000007400188947 */ /* 0x004fea0003800000 */
.L_x_182:
[----:B------:R-:W-:-:S04]  /*3580*/  UIADD3 UR4, UPT, UPT, UR25, 0x1, URZ ;  /* 0x0000000119047890 */ /* 0x000fc8000fffe0ff */
[----:B------:R-:W-:-:S04]  /*3590*/  UISETP.NE.AND UP0, UPT, UR4, 0x48, UPT ;  /* 0x000000480400788c */ /* 0x000fc8000bf05270 */
[----:B------:R-:W-:Y:S02]  /*35a0*/  USEL UR5, URZ, 0x1, UP0 ;  /* 0x00000001ff057887 */ /* 0x000fe40008000000 */
[----:B------:R-:W-:Y:S02]  /*35b0*/  USEL UR4, UR4, URZ, UP0 ;  /* 0x000000ff04047287 */ /* 0x000fe40008000000 */
[----:B------:R-:W-:Y:S02]  /*35c0*/  ULOP3.LUT UR6, UR23, UR5, URZ, 0x3c, !UPT ;  /* 0x0000000517067292 */ /* 0x000fe4000f8e3cff */
[----:B------:R-:W-:-:S04]  /*35d0*/  ULEA UR5, UR4, UR24, 0x3 ;  /* 0x0000001804057291 */ /* 0x000fc8000f8e18ff */
[----:B--2---:R-:W-:-:S04]  /*35e0*/  MOV R2, UR6 ;  /* 0x0000000600027c02 */ /* 0x004fc80008000f00 */
[----:B------:R-:W-:-:S04]  /*35f0*/  SHF.L.U32 R2, R2, 0x1f, RZ ;  /* 0x0000001f02027819 */ /* 0x000fc800000006ff */
[----:B------:R-:W2:Y:S02]  /*3600*/  SYNCS.PHASECHK.TRANS64.TRYWAIT P0, [UR5], R2 ;  /* 0x00000002ff0075a7 */ /* 0x000ea40008001105 */
[----:B--2---:R-:W-:Y:S05]  /*3610*/  @!P0 BRA `(.L_x_42) ;  /* 0x0000007400088947 */ /* 0x004fea0003800000 */
.L_x_184:
        /* <DEDUP_REMOVED lines=10> */
.L_x_186:
        /* <DEDUP_REMOVED lines=10> */
.L_x_188:
        /* <DEDUP_REMOVED lines=10> */
.L_x_190:
        /* <DEDUP_REMOVED lines=10> */
.L_x_192:
        /* <DEDUP_REMOVED lines=10> */
.L_x_194:
        /* <DEDUP_REMOVED lines=10> */
.L_x_196:
        /* <DEDUP_REMOVED lines=10> */
.L_x_198:
        /* <DEDUP_REMOVED lines=10> */
.L_x_200:
        /* <DEDUP_REMOVED lines=10> */
.L_x_202:
        /* <DEDUP_REMOVED lines=10> */
.L_x_204:
        /* <DEDUP_REMOVED lines=10> */
.L_x_206:
        /* <DEDUP_REMOVED lines=10> */
.L_x_208:
        /* <DEDUP_REMOVED lines=10> */
.L_x_210:
        /* <DEDUP_REMOVED lines=10> */
.L_x_212:
        /* <DEDUP_REMOVED lines=10> */
.L_x_214:
        /* <DEDUP_REMOVED lines=10> */
.L_x_216:
        /* <DEDUP_REMOVED lines=10> */
.L_x_218:
        /* <DEDUP_REMOVED lines=10> */
.L_x_220:
        /* <DEDUP_REMOVED lines=10> */
.L_x_222:
        /* <DEDUP_REMOVED lines=10> */
.L_x_224:
        /* <DEDUP_REMOVED lines=10> */
.L_x_226:
        /* <DEDUP_REMOVED lines=10> */
.L_x_228:
        /* <DEDUP_REMOVED lines=10> */
.L_x_230:
        /* <DEDUP_REMOVED lines=10> */
.L_x_232:
        /* <DEDUP_REMOVED lines=10> */
.L_x_234:
        /* <DEDUP_REMOVED lines=10> */
.L_x_236:
        /* <DEDUP_REMOVED lines=10> */
.L_x_238:
        /* <DEDUP_REMOVED lines=10> */
.L_x_240:
        /* <DEDUP_REMOVED lines=10> */
.L_x_242:
        /* <DEDUP_REMOVED lines=10> */
.L_x_244:
        /* <DEDUP_REMOVED lines=10> */
.L_x_246:
        /* <DEDUP_REMOVED lines=10> */
.L_x_248:
        /* <DEDUP_REMOVED lines=10> */
.L_x_250:
        /* <DEDUP_REMOVED lines=10> */
.L_x_252:
        /* <DEDUP_REMOVED lines=10> */
.L_x_254:
        /* <DEDUP_REMOVED lines=10> */
.L_x_256:
        /* <DEDUP_REMOVED lines=10> */
.L_x_258:
        /* <DEDUP_REMOVED lines=10> */
.L_x_260:
        /* <DEDUP_REMOVED lines=10> */
.L_x_262:
        /* <DEDUP_REMOVED lines=10> */
.L_x_264:
        /* <DEDUP_REMOVED lines=10> */
.L_x_266:
        /* <DEDUP_REMOVED lines=10> */
.L_x_268:
        /* <DEDUP_REMOVED lines=10> */
.L_x_270:
        /* <DEDUP_REMOVED lines=10> */
.L_x_272:
        /* <DEDUP_REMOVED lines=10> */
.L_x_274:
        /* <DEDUP_REMOVED lines=10> */
.L_x_276:
        /* <DEDUP_REMOVED lines=10> */
.L_x_278:
        /* <DEDUP_REMOVED lines=10> */
.L_x_280:
        /* <DEDUP_REMOVED lines=10> */
.L_x_282:
        /* <DEDUP_REMOVED lines=10> */
.L_x_284:
        /* <DEDUP_REMOVED lines=10> */
.L_x_286:
        /* <DEDUP_REMOVED lines=10> */
.L_x_288:
        /* <DEDUP_REMOVED lines=10> */
.L_x_290:
        /* <DEDUP_REMOVED lines=10> */
.L_x_292:
        /* <DEDUP_REMOVED lines=10> */
.L_x_294:
        /* <DEDUP_REMOVED lines=10> */
.L_x_296:
        /* <DEDUP_REMOVED lines=10> */
.L_x_298:
        /* <DEDUP_REMOVED lines=10> */
.L_x_300:
        /* <DEDUP_REMOVED lines=10> */
.L_x_302:
        /* <DEDUP_REMOVED lines=10> */
.L_x_304:
        /* <DEDUP_REMOVED lines=10> */
.L_x_306:
        /* <DEDUP_REMOVED lines=10> */
.L_x_308:
        /* <DEDUP_REMOVED lines=10> */
.L_x_310:
        /* <DEDUP_REMOVED lines=10> */
.L_x_312:
        /* <DEDUP_REMOVED lines=10> */
.L_x_314:
        /* <DEDUP_REMOVED lines=10> */
.L_x_316:
        /* <DEDUP_REMOVED lines=10> */
.L_x_318:
        /* <DEDUP_REMOVED lines=10> */
.L_x_320:
        /* <DEDUP_REMOVED lines=10> */
.L_x_322:
[----:B------:R-:W-:-:S04]  /*6140*/  UIADD3 UR4, UPT, UPT, UR4, 0x1, URZ ;  /* 0x0000000104047890 */ /* 0x000fc8000fffe0ff */
[----:B------:R-:W-:-:S04]  /*6150*/  UISETP.NE.AND UP0, UPT, UR4, 0x48, UPT ;  /* 0x000000480400788c */ /* 0x000fc8000bf05270 */
[----:B------:R-:W-:Y:S02]  /*6160*/  USEL UR5, URZ, 0x1, UP0 ;  /* 0x00000001ff057887 */ /* 0x000fe40008000000 */
[----:B------:R-:W-:Y:S02]  /*6170*/  USEL UR4, UR4, URZ, UP0 ;  /* 0x000000ff04047287 */ /* 0x000fe40008000000 */
[----:B------:R-:W-:Y:S02]  /*6180*/  ULOP3.LUT UR5, UR6, UR5, URZ, 0x3c, !UPT ;  /* 0x0000000506057292 */ /* 0x000fe4000f8e3cff */
[----:B------:R-:W-:-:S04]  /*6190*/  ULEA UR4, UR4, UR24, 0x3 ;  /* 0x0000001804047291 */ /* 0x000fc8000f8e18ff */
[----:B--2---:R-:W-:Y:S02]  /*61a0*/  IMAD.U32 R2, RZ, RZ, UR5 ;  /* 0x00000005ff027e24 */ /* 0x004fe4000f8e00ff */
[----:B------:R-:W-:-:S03]  /*61b0*/  MOV R0, UR4 ;  /* 0x0000000400007c02 */ /* 0x000fc60008000f00 */
[----:B------:R-:W-:-:S07]  /*61c0*/  SHF.L.U32 R2, R2, 0x1f, RZ ;  /* 0x0000001f02027819 */ /* 0x000fce00000006ff */
.L_x_112:
[----:B--2---:R2:W3:Y:S02]  /*61d0*/  SYNCS.PHASECHK.TRANS64.TRYWAIT P0, [R0+URZ], R2 ;  /* 0x00000002000075a7 */ /* 0x0044e400080011ff */
[----:B---3--:R-:W-:Y:S05]  /*61e0*/  @!P0 NANOSLEEP.SYNCS 0x989680 ;  /* 0x009896800000895d */ /* 0x008fea0003900000 */
[----:B------:R-:W3:Y:S02]  /*61f0*/  @!P0 SYNCS.PHASECHK.TRANS64 P0, [R0+URZ], R2 ;  /* 0x00000002000085a7 */ /* 0x000ee400080010ff */
[----:B-1-3--:R-:W-:Y:S05]  /*6200*/  @P0 EXIT ;  /* 0x000000000000094d */ /* 0x00afea0003800000 */
[----:B------:R-:W-:Y:S05]  /*6210*/  BRA `(.L_x_112) ;  /* 0xfffffffc00ec7947 */ /* 0x000fea000383ffff */
.L_x_22:
[----:B------:R-:W2:Y:S02]  /*6220*/  S2UR UR4, SR_CgaCtaId ;  /* 0x00000000000479c3 */ /* 0x000ea40000008800 */
[----:B--2---:R-:W-:-:S04]  /*6230*/  UISETP.NE.AND UP0, UPT, UR4, URZ, UPT ;  /* 0x000000ff0400728c */ /* 0x004fc8000bf05270 */
[----:B------:R-:W-:-:S09]  /*6240*/  UISETP.NE.OR UP0, UPT, UR18, 0x1, UP0 ;  /* 0x000000011200788c */ /* 0x000fd20008705670 */
[----:B------:R-:W-:Y:S05]  /*6250*/  BRA.U UP0, `(.L_x_113) ;  /* 0x0000000100b47547 */ /* 0x000fea000b800000 */
[----:B------:R-:W2:Y:S01]  /*6260*/  S2UR UR5, SR_CgaCtaId ;  /* 0x00000000000579c3 */ /* 0x000ea20000008800 */
[----:B------:R-:W-:Y:S01]  /*6270*/  UMOV UR4, 0x400 ;  /* 0x0000040000047882 */ /* 0x000fe20000000000 */
[----:B------:R-:W-:Y:S01]  /*6280*/  HFMA2 R2, -RZ, RZ, 0, 5.9604644775390625e-08 ;  /* 0x00000001ff027431 */ /* 0x000fe200000001ff */
[----:B------:R-:W-:Y:S01]  /*6290*/  ISETP.GE.U32.AND P0, PT, R3, 0x2, PT ;  /* 0x000000020300780c */ /* 0x000fe20003f06070 */
[----:B------:R-:W-:Y:S01]  /*62a0*/  IMAD.MOV.U32 R8, RZ, RZ, RZ ;  /* 0x000000ffff087224 */ /* 0x000fe200078e00ff */
[----:B--2---:R-:W-:-:S04]  /*62b0*/  ULEA UR4, UR5, UR4, 0x18 ;  /* 0x0000000405047291 */ /* 0x004fc8000f8ec0ff */
[----:B------:R-:W-:Y:S02]  /*62c0*/  UIADD3 UR5, UPT, UPT, UR4, 0x4a8, URZ ;  /* 0x000004a804057890 */ /* 0x000fe4000fffe0ff */
[----:B------:R-:W-:Y:S02]  /*62d0*/  UIADD3 UR8, UPT, UPT, UR4, 0x4a0, URZ ;  /* 0x000004a004087890 */ /* 0x000fe4000fffe0ff */
[----:B------:R-:W-:-:S12]  /*62e0*/  UPRMT UR5, URZ, 0x654, UR5 ;  /* 0x00000654ff057896 */ /* 0x000fd80008000005 */
.L_x_116:
[----:B------:R-:W-:Y:S01]  /*62f0*/  SHF.L.U32 R6, R2, 0x1f, RZ ;  /* 0x0000001f02067819 */ /* 0x000fe200000006ff */
[----:B------:R-:W-:Y:S02]  /*6300*/  IMAD.U32 R4, RZ, RZ, UR8 ;  /* 0x00000008ff047e24 */ /* 0x000fe4000f8e00ff */
[----:B------:R-:W-:Y:S01]  /*6310*/  @!P0 IMAD.MOV.U32 R5, RZ, RZ, 0x10 ;  /* 0x00000010ff058424 */ /* 0x000fe200078e00ff */
[----:B------:R-:W2:Y:S02]  /*6320*/  SYNCS.PHASECHK.TRANS64.TRYWAIT P1, [UR4+0x4a8], R6 ;  /* 0x0004a806ff0075a7 */ /* 0x000ea40008021104 */
[----:B------:R-:W-:-:S04]  /*6330*/  PRMT R4, R3, 0x654, R4 ;  /* 0x0000065403047816 */ /* 0x000fc80000000004 */
[----:B------:R-:W-:Y:S01]  /*6340*/  SEL R0, R4, R0, !P0 ;  /* 0x0000000004007207 */ /* 0x000fe20004000000 */
[----:B--2---:R-:W-:Y:S06]  /*6350*/  @!P1 BRA `(.L_x_114) ;  /* 0x0000006000489947 */ /* 0x004fec0003800000 */
.L_x_324:
[----:B------:R-:W-:Y:S01]  /*6360*/  UIADD3 UR6, UPT, UPT, UR4, 0x4e0, URZ ;  /* 0x000004e004067890 */ /* 0x000fe2000fffe0ff */
[----:B------:R3:W-:Y:S01]  /*6370*/  @!P0 SYNCS.ARRIVE.TRANS64.RED RZ, [R0+URZ], R5 ;  /* 0x0000000500ff89a7 */ /* 0x0007e200080004ff */
[----:B------:R-:W-:Y:S01]  /*6380*/  UIADD3 UR7, UPT, UPT, UR4, 0x4a0, URZ ;  /* 0x000004a004077890 */ /* 0x000fe2000fffe0ff */
[----:B------:R-:W-:-:S08]  /*6390*/  LOP3.LUT R2, R2, 0x1, RZ, 0x3c, !PT ;  /* 0x0000000102027812 */ /* 0x000fd000078e3cff */
[----:B------:R-:W-:Y:S06]  /*63a0*/  UGETNEXTWORKID.BROADCAST [UR6], [UR7] ;  /* 0x00000000060073ca */ /* 0x000fec0008000100 */
[----:B---3--:R-:W-:-:S04]  /*63b0*/  SHF.L.U32 R5, R8, 0x1f, RZ ;  /* 0x0000001f08057819 */ /* 0x008fc800000006ff */
[----:B------:R-:W3:Y:S02]  /*63c0*/  SYNCS.PHASECHK.TRANS64.TRYWAIT P1, [UR4+0x4a0], R5 ;  /* 0x0004a005ff0075a7 */ /* 0x000ee40008021104 */
[----:B---3--:R-:W-:Y:S05]  /*63d0*/  @!P1 BRA `(.L_x_115) ;  /* 0x0000006000409947 */ /* 0x008fea0003800000 */
.L_x_326:
[----:B--2---:R-:W2:Y:S01]  /*63e0*/  LDS.128 R4, [UR4+0x4e0] ;  /* 0x0004e004ff047984 */ /* 0x004ea20008000c00 */
[----:B------:R-:W-:Y:S01]  /*63f0*/  LOP3.LUT R8, R8, 0x1, RZ, 0x3c, !PT ;  /* 0x0000000108087812 */ /* 0x000fe200078e3cff */
[----:B------:R-:W-:Y:S01]  /*6400*/  @!PT LDS RZ, [RZ] ;  /* 0x00000000fffff984 */ /* 0x000fe20000000800 */
[----:B------:R-:W-:Y:S01]  /*6410*/  @!PT LDS RZ, [RZ] ;  /* 0x00000000fffff984 */ /* 0x000fe20000000800 */
[----:B------:R-:W-:Y:S01]  /*6420*/  @!PT LDS RZ, [RZ] ;  /* 0x00000000fffff984 */ /* 0x000fe20000000800 */
[----:B------:R-:W-:Y:S01]  /*6430*/  @!PT LDS RZ, [RZ] ;  /* 0x00000000fffff984 */ /* 0x000fe20000000800 */
[----:B------:R3:W-:Y:S06]  /*6440*/  MEMBAR.ALL.CTA ;  /* 0x0000000000007992 */ /* 0x0007ec0000008000 */
[----:B---3--:R-:W3:Y:S02]  /*6450*/  FENCE.VIEW.ASYNC.S ;  /* 0x00000000000073c6 */ /* 0x008ee40000000000 */
[----:B---3--:R-:W-:Y:S01]  /*6460*/  SYNCS.ARRIVE.TRANS64.RED.A1T0 RZ, [UR5], RZ ;  /* 0x000000ffffff79a7 */ /* 0x008fe20008100405 */
[----:B--2---:R-:W-:-:S13]  /*6470*/  LOP3.LUT P1, RZ, R6, 0x1, RZ, 0xc0, !PT ;  /* 0x0000000106ff7812 */ /* 0x004fda000782c0ff */
[----:B------:R-:W-:Y:S05]  /*6480*/  @P1 BRA `(.L_x_116) ;  /* 0xfffffffc00981947 */ /* 0x000fea000383ffff */
[----:B------:R-:W-:-:S04]  /*6490*/  SHF.L.U32 R0, R2, 0x1f, RZ ;  /* 0x0000001f02007819 */ /* 0x000fc800000006ff */
[----:B------:R-:W2:Y:S02]  /*64a0*/  SYNCS.PHASECHK.TRANS64 P0, [UR4+0x4a8], R0 ;  /* 0x0004a800ff0075a7 */ /* 0x000ea40008001004 */
[----:B-12---:R-:W-:Y:S05]  /*64b0*/  @P0 EXIT ;  /* 0x000000000000094d */ /* 0x006fea0003800000 */
[----:B------:R-:W-:-:S07]  /*64c0*/  MOV R0, UR4 ;  /* 0x0000000400007c02 */ /* 0x000fce0008000f00 */
.L_x_117:
[----:B-1----:R-:W-:-:S04]  /*64d0*/  SHF.L.U32 R3, R2, 0x1f, RZ ;  /* 0x0000001f02037819 */ /* 0x002fc800000006ff */
[----:B------:R1:W2:Y:S03]  /*64e0*/  SYNCS.PHASECHK.TRANS64.TRYWAIT P0, [R0+URZ+0x4a8], R3 ;  /* 0x0004a803000075a7 */ /* 0x0002a600080011ff */
[----:B--2---:R-:W-:Y:S05]  /*64f0*/  @!P0 NANOSLEEP.SYNCS 0x989680 ;  /* 0x009896800000895d */ /* 0x004fea0003900000 */
[----:B------:R-:W2:Y:S02]  /*6500*/  @!P0 SYNCS.PHASECHK.TRANS64 P0, [R0+URZ+0x4a8], R3 ;  /* 0x0004a803000085a7 */ /* 0x000ea400080010ff */
[----:B--2---:R-:W-:Y:S05]  /*6510*/  @P0 EXIT ;  /* 0x000000000000094d */ /* 0x004fea0003800000 */
[----:B------:R-:W-:Y:S05]  /*6520*/  BRA `(.L_x_117) ;  /* 0xfffffffc00e87947 */ /* 0x000fea000383ffff */
.L_x_113:
[----:B------:R-:W-:Y:S05]  /*6530*/  BRA.U UP4, `(.L_x_118) ;  /* 0x0000001104387547 */ /* 0x000fea000b800000 */
[----:B------:R-:W2:Y:S01]  /*6540*/  S2UR UR4, SR_CgaCtaId ;  /* 0x00000000000479c3 */ /* 0x000ea20000008800 */
[----:B------:R-:W-:Y:S01]  /*6550*/  UMOV UR5, 0x40 ;  /* 0x0000004000057882 */ /* 0x000fe20000000000 */
[----:B------:R-:W-:Y:S01]  /*6560*/  NOP ;  /* 0x0000000000007918 */ /* 0x000fe20000000000 */
[----:B------:R-:W-:Y:S01]  /*6570*/  UMOV UR6, 0x400 ;  /* 0x0000040000067882 */ /* 0x000fe20000000000 */
[----:B--2---:R-:W-:Y:S02]  /*6580*/  ULEA UR5, UR4, UR5, 0x18 ;  /* 0x0000000504057291 */ /* 0x004fe4000f8ec0ff */
[----:B------:R-:W-:-:S07]  /*6590*/  ULEA UR6, UR4, UR6, 0x18 ;  /* 0x0000000604067291 */ /* 0x000fce000f8ec0ff */
[----:B------:R-:W2:Y:S02]  /*65a0*/  LDS.U8 R3, [UR5+0x1c] ;  /* 0x00001c05ff037984 */ /* 0x000ea40008000000 */
[----:B--2---:R-:W-:-:S13]  /*65b0*/  ISETP.NE.AND P0, PT, R3, RZ, PT ;  /* 0x000000ff0300720c */ /* 0x004fda0003f05270 */
[----:B------:R-:W-:Y:S05]  /*65c0*/  @P0 BRA `(.L_x_119) ;  /* 0x0000000400080947 */ /* 0x000fea0003800000 */
[----:B------:R-:W-:Y:S02]  /*65d0*/  UISETP.NE.U32.AND UP1, UPT, UR28, 0x1, UPT ;  /* 0x000000011c00788c */ /* 0x000fe4000bf25070 */
[----:B------:R-:W-:-:S07]  /*65e0*/  UIADD3 UR7, UPT, UPT, UR5, 0x8, URZ ;  /* 0x0000000805077890 */ /* 0x000fce000fffe0ff */
[----:B------:R-:W-:Y:S05]  /*65f0*/  BRA.U !UP1, `(.L_x_120) ;  /* 0x00000001099c7547 */ /* 0x000fea000b800000 */
[----:B------:R-:W-:Y:S01]  /*6600*/  ELECT P0, URZ, PT ;  /* 0x0000000000ff782f */ /* 0x000fe20003800000 */
[----:B------:R-:W-:-:S12]  /*6610*/  BSSY B0, `(.L_x_120) ;  /* 0x0000025000007945 */ /* 0x000fd80003800000 */
[----:B------:R-:W-:Y:S05]  /*6620*/  @!P0 BRA `(.L_x_121) ;  /* 0x00000000008c8947 */ /* 0x000fea0003800000 */
[----:B------:R-:W-:-:S05]  /*6630*/  UMOV UR4, 0x10 ;  /* 0x0000001000047882 */ /* 0x000fca0000000000 */
[----:B------:R-:W-:Y:S04]  /*6640*/  DEPBAR.LE SB2, 0x36 ;  /* 0x0000ad800000791a */ /* 0x000fe80000000000 */
[----:B------:R-:W2:Y:S02]  /*6650*/  UTCATOMSWS.2CTA.FIND_AND_SET.ALIGN UP0, UR4, UR4 ;  /* 0x00000004000475e3 */ /* 0x000ea40008200800 */
[----:B--2---:R-:W-:Y:S01]  /*6660*/  MOV R10, UR4 ;  /* 0x00000004000a7c02 */ /* 0x004fe20008000f00 */
[----:B------:R-:W-:Y:S06]  /*6670*/  BRA.U UP0, `(.L_x_122) ;  /* 0x0000000100187547 */ /* 0x000fec000b800000 */
.L_x_123:
[----:B------:R-:W-:Y:S05]  /*6680*/  NANOSLEEP 0x64 ;  /* 0x000000640000795d */ /* 0x000fea0003800000 */
[----:B------:R-:W-:-:S05]  /*6690*/  UMOV UR4, 0x10 ;  /* 0x0000001000047882 */ /* 0x000fca0000000000 */
[----:B------:R-:W-:Y:S04]  /*66a0*/  DEPBAR.LE SB2, 0x36 ;  /* 0x0000ad800000791a */ /* 0x000fe80000000000 */
[----:B------:R-:W2:Y:S02]  /*66b0*/  UTCATOMSWS.2CTA.FIND_AND_SET.ALIGN UP0, UR4, UR4 ;  /* 0x00000004000475e3 */ /* 0x000ea40008200800 */
[----:B--2---:R-:W-:Y:S01]  /*66c0*/  MOV R10, UR4 ;  /* 0x00000004000a7c02 */ /* 0x004fe20008000f00 */
[----:B------:R-:W-:Y:S05]  /*66d0*/  BRA.U !UP0, `(.L_x_123) ;  /* 0xfffffffd08e87547 */ /* 0x000fea000b83ffff */
.L_x_122:
[----:B------:R-:W2:Y:S01]  /*66e0*/  LDS R6, [UR5+0x10] ;  /* 0x00001005ff067984 */ /* 0x000ea20008000800 */
[----:B------:R-:W-:Y:S01]  /*66f0*/  IMAD.U32 R3, RZ, RZ, UR6 ;  /* 0x00000006ff037e24 */ /* 0x000fe2000f8e00ff */
[----:B------:R-:W-:-:S03]  /*6700*/  MOV R4, UR27 ;  /* 0x0000001b00047c02 */ /* 0x000fc60008000f00 */
[----:B------:R-:W-:Y:S01]  /*6710*/  VIADD R3, R3, 0x4f0 ;  /* 0x000004f003037836 */ /* 0x000fe20000000000 */
[----:B--2---:R-:W-:-:S04]  /*6720*/  SHF.L.U32 R6, R6, 0x1f, RZ ;  /* 0x0000001f06067819 */ /* 0x004fc800000006ff */
[----:B------:R-:W2:Y:S02]  /*6730*/  SYNCS.PHASECHK.TRANS64.TRYWAIT P0, [UR5+0x8], R6 ;  /* 0x00000806ff0075a7 */ /* 0x000ea40008001105 */
[----:B--2---:R-:W-:Y:S05]  /*6740*/  @P0 BRA `(.L_x_124) ;  /* 0x0000000000080947 */ /* 0x004fea0003800000 */
[----:B------:R-:W2:Y:S02]  /*6750*/  SYNCS.PHASECHK.TRANS64.TRYWAIT P0, [UR5+0x8], R6 ;  /* 0x00000806ff0075a7 */ /* 0x000ea40008001105 */
[----:B--2---:R-:W-:Y:S05]  /*6760*/  @!P0 BRA `(.L_x_125) ;  /* 0x0000005c00748947 */ /* 0x004fea0003800000 */
.L_x_124:
[----:B------:R-:W-:Y:S01]  /*6770*/  PRMT R4, R4, 0x654, R3 ;  /* 0x0000065404047816 */ /* 0x000fe20000000003 */
[----:B------:R-:W-:Y:S01]  /*6780*/  HFMA2 R3, -RZ, RZ, 0, 5.9604644775390625e-08 ;  /* 0x00000001ff037431 */ /* 0x000fe200000001ff */
[----:B------:R-:W-:Y:S01]  /*6790*/  UPRMT UR4, UR27, 0x654, UR7 ;  /* 0x000006541b047896 */ /* 0x000fe20008000007 */
[----:B------:R-:W-:Y:S02]  /*67a0*/  IMAD.MOV.U32 R8, RZ, RZ, 0xffff ;  /* 0x0000ffffff087424 */ /* 0x000fe400078e00ff */
[----:B--2---:R-:W-:Y:S02]  /*67b0*/  IMAD.MOV.U32 R6, RZ, RZ, 0x4 ;  /* 0x00000004ff067424 */ /* 0x004fe400078e00ff */
[----:B------:R-:W-:Y:S01]  /*67c0*/  IMAD.SHL.U32 R9, R10, 0x20, RZ ;  /* 0x000000200a097824 */ /* 0x000fe200078e00ff */
[----:B------:R-:W-:Y:S02]  /*67d0*/  MOV R5, UR4 ;  /* 0x0000000400057c02 */ /* 0x000fe40008000f00 */
[-C--:B------:R-:W-:Y:S01]  /*67e0*/  SHF.L.U32 R8, R8, R10.reuse, RZ ;  /* 0x0000000a08087219 */ /* 0x080fe200000006ff */
[----:B------:R2:W-:Y:S01]  /*67f0*/  SYNCS.ARRIVE.TRANS64.RED RZ, [UR4], R6 ;  /* 0x00000006ffff79a7 */ /* 0x0005e20008000404 */
[----:B------:R-:W-:Y:S01]  /*6800*/  SHF.L.U32 R7, R3, R10, RZ ;  /* 0x0000000a03077219 */ /* 0x000fe200000006ff */
[----:B------:R2:W-:Y:S04]  /*6810*/  STS [UR6+0x4f0], R9 ;  /* 0x0004f009ff007988 */ /* 0x0005e80008000806 */
[----:B------:R2:W-:Y:S04]  /*6820*/  STAS [R4.64], R10 ;  /* 0x0000000a04007dbd */ /* 0x0005e8000c0008ff */
[----:B------:R2:W-:Y:S04]  /*6830*/  ATOMS.OR RZ, [UR5+0x14], R8 ;  /* 0x00001408ffff798c */ /* 0x0005e8000b000005 */
[----:B------:R2:W-:Y:S04]  /*6840*/  ATOMS.OR RZ, [UR5+0x18], R7 ;  /* 0x00001807ffff798c */ /* 0x0005e8000b000005 */
[----:B------:R2:W-:Y:S02]  /*6850*/  ATOMS.XOR RZ, [UR5+0x10], R3 ;  /* 0x00001003ffff798c */ /* 0x0005e4000b800005 */
.L_x_121:
[----:B-1----:R-:W-:Y:S05]  /*6860*/  BSYNC B0 ;  /* 0x0000000000007941 */ /* 0x002fea0003800000 */
.L_x_120:
[----:B------:R-:W-:Y:S05]  /*6870*/  BRA.U UP1, `(.L_x_126) ;  /* 0x00000001016c7547 */ /* 0x000fea000b800000 */
[----:B------:R-:W-:-:S03]  /*6880*/  UMOV UR4, 0xffffffff ;  /* 0xffffffff00047882 */ /* 0x000fc60000000000 */
[----:B------:R-:W-:Y:S05]  /*6890*/  BRA.DIV UR4, `(.L_x_127) ;  /* 0x0000005e04407947 */ /* 0x000fea000b800000 */
[----:B------:R-:W-:-:S13]  /*68a0*/  ELECT P0, URZ, PT ;  /* 0x0000000000ff782f */ /* 0x000fda0003800000 */
.L_x_329:
[----:B------:R-:W-:Y:S05]  /*68b0*/  @!P0 BRA `(.L_x_126) ;  /* 0x00000000005c8947 */ /* 0x000fea0003800000 */
[----:B--2---:R-:W2:Y:S02]  /*68c0*/  LDS R4, [UR5+0x10] ;  /* 0x00001005ff047984 */ /* 0x004ea40008000800 */
[----:B--2---:R-:W-:-:S04]  /*68d0*/  SHF.L.U32 R4, R4, 0x1f, RZ ;  /* 0x0000001f04047819 */ /* 0x004fc800000006ff */
[----:B------:R-:W2:Y:S02]  /*68e0*/  SYNCS.PHASECHK.TRANS64.TRYWAIT P0, [UR5+0x8], R4 ;  /* 0x00000804ff0075a7 */ /* 0x000ea40008001105 */
[----:B--2---:R-:W-:Y:S05]  /*68f0*/  @P0 BRA `(.L_x_128) ;  /* 0x0000000000080947 */ /* 0x004fea0003800000 */
[----:B------:R-:W2:Y:S02]  /*6900*/  SYNCS.PHASECHK.TRANS64.TRYWAIT P0, [UR5+0x8], R4 ;  /* 0x00000804ff0075a7 */ /* 0x000ea40008001105 */
[----:B--2---:R-:W-:Y:S05]  /*6910*/  @!P0 BRA `(.L_x_129) ;  /* 0x0000005c00448947 */ /* 0x004fea0003800000 */
.L_x_128:
[----:B------:R-:W3:Y:S01]  /*6920*/  LDS R6, [UR6+0x4f0] ;  /* 0x0004f006ff067984 */ /* 0x000ee20008000800 */
[----:B--2---:R-:W-:Y:S02]  /*6930*/  HFMA2 R3, -RZ, RZ, 0, 5.9604644775390625e-08 ;  /* 0x00000001ff037431 */ /* 0x004fe400000001ff */
[----:B------:R-:W-:Y:S01]  /*6940*/  IMAD.MOV.U32 R4, RZ, RZ, 0xffff ;  /* 0x0000ffffff047424 */ /* 0x000fe200078e00ff */
[----:B------:R-:W-:Y:S01]  /*6950*/  UPRMT UR4, UR27, 0x654, UR7 ;  /* 0x000006541b047896 */ /* 0x000fe20008000007 */
[----:B---3--:R-:W-:-:S03]  /*6960*/  IMAD.SHL.U32 R5, R6, 0x20, RZ ;  /* 0x0000002006057824 */ /* 0x008fc600078e00ff */
[-C--:B------:R-:W-:Y:S02]  /*6970*/  SHF.L.U32 R4, R4, R6.reuse, RZ ;  /* 0x0000000604047219 */ /* 0x080fe400000006ff */
[----:B------:R-:W-:Y:S01]  /*6980*/  SHF.L.U32 R6, R3, R6, RZ ;  /* 0x0000000603067219 */ /* 0x000fe200000006ff */
[----:B------:R3:W-:Y:S04]  /*6990*/  STS [UR6+0x4f0], R5 ;  /* 0x0004f005ff007988 */ /* 0x0007e80008000806 */
[----:B------:R3:W-:Y:S04]  /*69a0*/  ATOMS.OR RZ, [UR5+0x14], R4 ;  /* 0x00001404ffff798c */ /* 0x0007e8000b000005 */
[----:B------:R3:W-:Y:S01]  /*69b0*/  ATOMS.OR RZ, [UR5+0x18], R6 ;  /* 0x00001806ffff798c */ /* 0x0007e2000b000005 */
[----:B------:R-:W-:Y:S03]  /*69c0*/  SYNCS.ARRIVE.TRANS64.RED.A1T0 RZ, [UR4], RZ ;  /* 0x000000ffffff79a7 */ /* 0x000fe60008100404 */
[----:B------:R3:W-:Y:S01]  /*69d0*/  ATOMS.XOR RZ, [UR5+0x10], R3 ;  /* 0x00001003ffff798c */ /* 0x0007e2000b800005 */
[----:B------:R-:W-:Y:S05]  /*69e0*/  BRA `(.L_x_126) ;  /* 0x0000000000107947 */ /* 0x000fea0003800000 */
.L_x_119:
[----:B------:R-:W-:Y:S02]  /*69f0*/  MOV R3, 0xffffffff ;  /* 0xffffffff00037802 */ /* 0x000fe40000000f00 */
[----:B------:R-:W-:-:S03]  /*6a00*/  MOV R4, 0x6a30 ;  /* 0x00006a3000047802 */ /* 0x000fc60000000f00 */
[----:B------:R2:W-:Y:S04]  /*6a10*/  STS [UR6+0x4f0], R3 ;  /* 0x0004f003ff007988 */ /* 0x0005e80008000806 */
[----:B-12--5:R-:W-:Y:S05]  /*6a20*/  CALL.REL.NOINC `($__internal_1_$__cuda_sm10x_tcgen05_guardrail_trap_phase_invalid_during_alloc) ;  /* 0x0000006000287944 */ /* 0x026fea0003c00000 */
.L_x_126:
[----:B------:R-:W-:Y:S05]  /*6a30*/  WARPSYNC.ALL ;  /* 0x0000000000007948 */ /* 0x000fea0003800000 */
[----:B------:R-:W4:Y:S01]  /*6a40*/  S2UR UR15, SR_CgaCtaId ;  /* 0x00000000000f79c3 */ /* 0x000f220000008800 */
[----:B------:R-:W-:Y:S01]  /*6a50*/  UMOV UR4, 0x400 ;  /* 0x0000040000047882 */ /* 0x000fe20000000000 */
[----:B------:R-:W-:-:S06]  /*6a60*/  NOP ;  /* 0x0000000000007918 */ /* 0x000fcc0000000000 */
[----:B------:R-:W-:Y:S06]  /*6a70*/  BAR.ARV 0x6, 0xa0 ;  /* 0x0182800000007b1d */ /* 0x000fec0000002000 */
[----:B------:R-:W1:Y:S01]  /*6a80*/  LDCU UR5, c[0x0][0x390] ;  /* 0x00007200ff0577ac */ /* 0x000e620008000800 */
[----:B------:R-:W-:Y:S01]  /*6a90*/  LOP3.LUT R2, R2, 0xffff, RZ, 0xc0, !PT ;  /* 0x0000ffff02027812 */ /* 0x000fe200078ec0ff */
[----:B--2---:R-:W-:Y:S01]  /*6aa0*/  IMAD.MOV.U32 R8, RZ, RZ, 0x1 ;  /* 0x00000001ff087424 */ /* 0x004fe200078e00ff */
[----:B------:R-:W-:Y:S01]  /*6ab0*/  LOP3.LUT R0, R0, 0xffff, RZ, 0xc0, !PT ;  /* 0x0000ffff00007812 */ /* 0x000fe200078ec0ff */
[----:B------:R-:W-:Y:S01]  /*6ac0*/  UISETP.NE.AND UP4, UPT, UR28, URZ, UPT ;  /* 0x000000ff1c00728c */ /* 0x000fe2000bf85270 */
[----:B------:R-:W-:Y:S01]  /*6ad0*/  R2UR UR16, R2 ;  /* 0x00000000021072ca */ /* 0x000fe200000e0000 */
[----:B------:R-:W-:Y:S01]  /*6ae0*/  IMAD.MOV.U32 R2, RZ, RZ, RZ ;  /* 0x000000ffff027224 */ /* 0x000fe200078e00ff */
[----:B------:R-:W-:Y:S01]  /*6af0*/  R2UR UR25, R0 ;  /* 0x00000000001972ca */ /* 0x000fe200000e0000 */
[----:B------:R-:W-:Y:S01]  /*6b00*/  IMAD.MOV.U32 R0, RZ, RZ, RZ ;  /* 0x000000ffff007224 */ /* 0x000fe200078e00ff */
[----:B------:R-:W-:Y:S01]  /*6b10*/  UMOV UR19, URZ ;  /* 0x000000ff00137c82 */ /* 0x000fe20008000000 */
[----:B----4-:R-:W-:Y:S01]  /*6b20*/  ULEA UR15, UR15, UR4, 0x18 ;  /* 0x000000040f0f7291 */ /* 0x010fe2000f8ec0ff */
[----:B------:R-:W-:Y:S01]  /*6b30*/  UMOV UR11, URZ ;  /* 0x000000ff000b7c82 */ /* 0x000fe20008000000 */
[----:B------:R-:W-:-:S02]  /*6b40*/  UMOV UR22, 0x0 ;  /* 0x0000000000167882 */ /* 0x000fc40000000000 */
[----:B------:R-:W-:Y:S02]  /*6b50*/  UIADD3 UR6, UPT, UPT, UR15, 0x2800, URZ ;  /* 0x000028000f067890 */ /* 0x000fe4000fffe0ff */
[----:B------:R-:W-:Y:S02]  /*6b60*/  UIADD3 UR7, UPT, UPT, UR15, 0x26800, URZ ;  /* 0x000268000f077890 */ /* 0x000fe4000fffe0ff */
[----:B-1----:R-:W-:Y:S01]  /*6b70*/  UIADD3 UR5, UPT, UPT, UR5, 0x1f, URZ ;  /* 0x0000001f05057890 */ /* 0x002fe2000fffe0ff */
[----:B---3--:R-:W1:Y:S01]  /*6b80*/  LDS R3, [UR15+0x4f0] ;  /* 0x0004f00fff037984 */ /* 0x008e620008000800 */
[----:B------:R-:W-:Y:S02]  /*6b90*/  UIADD3 UR24, UPT, UPT, UR15, 0x4a8, URZ ;  /* 0x000004a80f187890 */ /* 0x000fe4000fffe0ff */
[----:B------:R-:W-:Y:S02]  /*6ba0*/  USHF.R.S32.HI UR4, URZ, 0x1f, UR5 ;  /* 0x0000001fff047899 */ /* 0x000fe40008011405 */
[----:B------:R-:W-:-:S02]  /*6bb0*/  USHF.R.U32.HI UR6, URZ, 0x4, UR6 ;  /* 0x00000004ff067899 */ /* 0x000fc40008011606 */
[----:B------:R-:W-:Y:S02]  /*6bc0*/  ULEA.HI UR4, UR4, UR5, URZ, 0x5 ;  /* 0x0000000504047291 */ /* 0x000fe4000f8f28ff */
[----:B------:R-:W-:Y:S02]  /*6bd0*/  USHF.R.U32.HI UR7, URZ, 0x4, UR7 ;  /* 0x00000004ff077899 */ /* 0x000fe40008011607 */
[----:B------:R-:W-:Y:S02]  /*6be0*/  USHF.R.S32.HI UR21, URZ, 0x5, UR4 ;  /* 0x00000005ff157899 */ /* 0x000fe40008011404 */
[----:B------:R-:W-:Y:S02]  /*6bf0*/  UPRMT UR24, URZ, 0x654, UR24 ;  /* 0x00000654ff187896 */ /* 0x000fe40008000018 */
[----:B------:R-:W-:Y:S02]  /*6c00*/  UISETP.LT.AND UP0, UPT, UR21, 0x1, UPT ;  /* 0x000000011500788c */ /* 0x000fe4000bf01270 */
[----:B------:R-:W-:-:S02]  /*6c10*/  ULOP3.LUT UR18, UR6, 0x3fff, URZ, 0xc0, !UPT ;  /* 0x00003fff06127892 */ /* 0x000fc4000f8ec0ff */
[----:B------:R-:W-:Y:S02]  /*6c20*/  USEL UR26, UR21, 0x1, !UP0 ;  /* 0x00000001151a7887 */ /* 0x000fe4000c000000 */
[----:B------:R-:W-:Y:S02]  /*6c30*/  ULOP3.LUT UR17, UR7, 0x3fff, URZ, 0xc0, !UPT ;  /* 0x00003fff07117892 */ /* 0x000fe4000f8ec0ff */
[----:B------:R-:W-:Y:S01]  /*6c40*/  UIADD3 UR26, UPT, UPT, -UR26, URZ, URZ ;  /* 0x000000ff1a1a7290 */ /* 0x000fe2000fffe1ff */
[----:B------:R-:W-:Y:S01]  /*6c50*/  UMOV UR23, 0x8118010 ;  /* 0x0811801000177882 */ /* 0x000fe20000000000 */
[C---:B-1----:R-:W-:Y:S01]  /*6c60*/  VIADD R5, R3.reuse, 0x20 ;  /* 0x0000002003057836 */ /* 0x042fe20000000000 */
[----:B------:R-:W-:-:S04]  /*6c70*/  LOP3.LUT R4, R3, 0xffff, RZ, 0xc0, !PT ;  /* 0x0000ffff03047812 */ /* 0x000fc800078ec0ff */
[----:B------:R-:W-:-:S05]  /*6c80*/  LOP3.LUT R5, R5, 0xffff, RZ, 0xc0, !PT ;  /* 0x0000ffff05057812 */ /* 0x000fca00078ec0ff */
[----:B------:R1:W-:Y:S02]  /*6c90*/  STL.64 [R1], R4 ;  /* 0x0000000401007387 */ /* 0x0003e40000100a00 */
.L_x_138:
[----:B-1----:R-:W-:-:S04]  /*6ca0*/  SHF.L.U32 R5, R2, 0x1f, RZ ;  /* 0x0000001f02057819 */ /* 0x002fc800000006ff */
[----:B------:R-:W1:Y:S02]  /*6cb0*/  SYNCS.PHASECHK.TRANS64.TRYWAIT P0, [UR15+0x4a0], R5 ;  /* 0x0004a005ff0075a7 */ /* 0x000e64000800110f */
[----:B-1--4-:R-:W-:Y:S05]  /*6cc0*/  @!P0 BRA `(.L_x_130) ;  /* 0x0000005800708947 */ /* 0x012fea0003800000 */
.L_x_331:
[----:B-1----:R-:W1:Y:S01]  /*6cd0*/  LDS.128 R4, [UR15+0x4e0] ;  /* 0x0004e00fff047984 */ /* 0x002e620008000c00 */
[----:B------:R-:W-:Y:S01]  /*6ce0*/  ULEA UR20, UR19, UR15, 0x3 ;  /* 0x0000000f13147291 */ /* 0x000fe2000f8e18ff */
[----:B------:R-:W-:Y:S01]  /*6cf0*/  @!PT LDS RZ, [RZ] ;  /* 0x00000000fffff984 */ /* 0x000fe20000000800 */
[----:B------:R-:W-:Y:S01]  /*6d00*/  @!PT LDS RZ, [RZ] ;  /* 0x00000000fffff984 */ /* 0x000fe20000000800 */
[----:B------:R-:W-:Y:S01]  /*6d10*/  @!PT LDS RZ, [RZ] ;  /* 0x00000000fffff984 */ /* 0x000fe20000000800 */
[----:B------:R-:W-:Y:S01]  /*6d20*/  @!PT LDS RZ, [RZ] ;  /* 0x00000000fffff984 */ /* 0x000fe20000000800 */
[----:B------:R2:W-:Y:S06]  /*6d30*/  MEMBAR.ALL.CTA ;  /* 0x0000000000007992 */ /* 0x0005ec0000008000 */
[----:B--2---:R-:W2:Y:S02]  /*6d40*/  FENCE.VIEW.ASYNC.S ;  /* 0x00000000000073c6 */ /* 0x004ea40000000000 */
[----:B--2---:R-:W-:Y:S01]  /*6d50*/  SYNCS.ARRIVE.TRANS64.RED.A1T0 RZ, [UR24], RZ ;  /* 0x000000ffffff79a7 */ /* 0x004fe20008100418 */
[----:B-1----:R-:W-:Y:S01]  /*6d60*/  LOP3.LUT P2, RZ, R6, 0x1, RZ, 0xc0, !PT ;  /* 0x0000000106ff7812 */ /* 0x002fe2000784c0ff */
[----:B------:R-:W-:-:S12]  /*6d70*/  BRA.U UP4, `(.L_x_131) ;  /* 0x00000001040c7547 */ /* 0x000fd8000b800000 */
[----:B------:R-:W-:-:S04]  /*6d80*/  SHF.L.U32 R5, R8, 0x1f, RZ ;  /* 0x0000001f08057819 */ /* 0x000fc800000006ff */
[----:B------:R-:W1:Y:S02]  /*6d90*/  SYNCS.PHASECHK.TRANS64.TRYWAIT P0, [UR20+0x4c0], R5 ;  /* 0x0004c005ff0075a7 */ /* 0x000e640008001114 */
[----:B-1----:R-:W-:Y:S05]  /*6da0*/  @!P0 BRA `(.L_x_132) ;  /* 0x0000005800508947 */ /* 0x002fea0003800000 */
.L_x_131:
[----:B------:R-:W-:Y:S05]  /*6db0*/  BRA.U UP4, `(.L_x_133) ;  /* 0x0000000104c07547 */ /* 0x000fea000b800000 */
[----:B------:R-:W2:Y:S02]  /*6dc0*/  LDCU UR4, c[0x0][0x390] ;  /* 0x00007200ff0477ac */ /* 0x000ea40008000800 */
[----:B--2---:R-:W-:-:S09]  /*6dd0*/  UISETP.GE.AND UP0, UPT, UR4, 0x1, UPT ;  /* 0x000000010400788c */ /* 0x004fd2000bf06270 */
[----:B------:R-:W-:Y:S05]  /*6de0*/  BRA.U !UP0, `(.L_x_134) ;  /* 0x0000000108a87547 */ /* 0x000fea000b800000 */
[----:B------:R-:W-:Y:S01]  /*6df0*/  ULEA UR4, UR19, UR43, 0x2 ;  /* 0x0000002b13047291 */ /* 0x000fe2000f8e10ff */
[----:B-1----:R-:W-:-:S08]  /*6e00*/  SHF.L.U32 R4, R0, 0x1f, RZ ;  /* 0x0000001f00047819 */ /* 0x002fd000000006ff */
[----:B------:R-:W5:Y:S01]  /*6e10*/  LDL R5, [UR4] ;  /* 0x00000004ff057983 */ /* 0x000f620008100800 */
[----:B------:R-:W-:Y:S02]  /*6e20*/  ULEA UR4, UR11, UR15, 0x3 ;  /* 0x0000000f0b047291 */ /* 0x000fe4000f8e18ff */
[----:B------:R-:W-:Y:S01]  /*6e30*/  UPLOP3.LUT UP2, UPT, UPT, UPT, UPT, 0x40, 0x4 ;  /* 0x000000000004789c */ /* 0x000fe20003f4e870 */
[----:B------:R-:W-:Y:S01]  /*6e40*/  UMOV UR14, UR26 ;  /* 0x0000001a000e7c82 */ /* 0x000fe20008000000 */
[----:B------:R-:W-:-:S05]  /*6e50*/  UMOV UR13, UR21 ;  /* 0x00000015000d7c82 */ /* 0x000fca0008000000 */
[----:B------:R1:W2:Y:S01]  /*6e60*/  SYNCS.PHASECHK.TRANS64.TRYWAIT P1, [UR4], R4 ;  /* 0x00000004ff0075a7 */ /* 0x0002a20008021104 */
[----:B------:R-:W-:-:S05]  /*6e70*/  UMOV UR4, UR11 ;  /* 0x0000000b00047c82 */ /* 0x000fca0008000000 */
.L_x_137:
[----:B------:R-:W-:Y:S02]  /*6e80*/  UIADD3 UR14, UPT, UPT, UR14, 0x1, URZ ;  /* 0x000000010e0e7890 */ /* 0x000fe4000fffe0ff */
[----:B------:R-:W-:Y:S02]  /*6e90*/  ULEA UR10, UR4, UR15, 0x3 ;  /* 0x0000000f040a7291 */ /* 0x000fe4000f8e18ff */
[----:B------:R-:W-:Y:S01]  /*6ea0*/  UISETP.NE.AND UP3, UPT, UR14, URZ, UPT ;  /* 0x000000ff0e00728c */ /* 0x000fe2000bf65270 */
[----:B--234-:R-:W-:Y:S10]  /*6eb0*/  @P1 BRA `(.L_x_135) ;  /* 0x00000000000c1947 */ /* 0x01cff40003800000 */
[----:B------:R-:W-:Y:S04]  /*6ec0*/  SHF.L.U32 R6, R0, 0x1f, RZ ;  /* 0x0000001f00067819 */ /* 0x000fe800000006ff */
[----:B------:R-:W2:Y:S02]  /*6ed0*/  SYNCS.PHASECHK.TRANS64.TRYWAIT P0, [UR10], R6 ;  /* 0x00000006ff0075a7 */ /* 0x000ea4000800110a */
[----:B--2---:R-:W-:Y:S05]  /*6ee0*/  @!P0 BRA `(.L_x_136) ;  /* 0x0000005800188947 */ /* 0x004fea0003800000 */
.L_x_135:
[----:B------:R-:W-:Y:S01]  /*6ef0*/  UISETP.NE.AND UP0, UPT, UR13, 0x1, UPT ;  /* 0x000000010d00788c */ /* 0x000fe2000bf05270 */
[----:B------:R-:W-:Y:S01]  /*6f00*/  PLOP3.LUT P1, PT, PT, PT, PT, 0x80, 0x8 ;  /* 0x000000000008781c */ /* 0x000fe20003f2f070 */
[----:B------:R-:W-:Y:S02]  /*6f10*/  UIADD3 UR5, UPT, UPT, UR4, 0x1, URZ ;  /* 0x0000000104057890 */ /* 0x000fe4000fffe0ff */
[----:B------:R-:W-:Y:S02]  /*6f20*/  ULEA UR8, UR4, UR17, 0x6 ;  /* 0x0000001104087291 */ /* 0x000fe4000f8e30ff */
[----:B------:R-:W-:Y:S01]  /*6f30*/  UISETP.NE.AND UP1, UPT, UR5, 0x48, UPT ;  /* 0x000000480500788c */ /* 0x000fe2000bf25270 */
[----:B------:R-:W-:Y:S01]  /*6f40*/  PLOP3.LUT P0, PT, PT, PT, UP0, 0x80, 0x8 ;  /* 0x000000000008781c */ /* 0x000fe20003f0f008 */
[----:B------:R-:W-:Y:S02]  /*6f50*/  UIADD3 UR13, UPT, UPT, UR13, -0x1, URZ ;  /* 0xffffffff0d0d7890 */ /* 0x000fe4000fffe0ff */
[----:B------:R-:W-:Y:S02]  /*6f60*/  USEL UR6, URZ, 0x1, UP1 ;  /* 0x00000001ff067887 */ /* 0x000fe40008800000 */
[----:B------:R-:W-:Y:S01]  /*6f70*/  USEL UR11, UR5, URZ, UP1 ;  /* 0x000000ff050b7287 */ /* 0x000fe20008800000 */
[----:B------:R-:W-:Y:S01]  /*6f80*/  UMOV UR9, 0xc0004010 ;  /* 0xc000401000097882 */ /* 0x000fe20000000000 */
[----:B------:R-:W-:Y:S02]  /*6f90*/  UMOV UR7, 0x80004020 ;  /* 0x8000402000077882 */ /* 0x000fe40000000000 */
[----:B------:R-:W-:Y:S01]  /*6fa0*/  @UP0 ULEA UR5, UR11, UR15, 0x3 ;  /* 0x0000000f0b050291 */ /* 0x000fe2000f8e18ff */
[----:B------:R-:W-:Y:S01]  /*6fb0*/  LOP3.LUT R0, R0, UR6, RZ, 0x3c, !PT ;  /* 0x0000000600007c12 */ /* 0x000fe2000f8e3cff */
[----:B------:R-:W-:Y:S03]  /*6fc0*/  ULEA UR6, UR4, UR18, 0x7 ;  /* 0x0000001204067291 */ /* 0x000fe6000f8e38ff */
[----:B-1----:R-:W-:Y:S01]  /*6fd0*/  @P0 SHF.L.U32 R4, R0, 0x1f, RZ ;  /* 0x0000001f00040819 */ /* 0x002fe200000006ff */
[----:B------:R-:W-:Y:S03]  /*6fe0*/  UMOV UR4, UR11 ;  /* 0x0000000b00047c82 */ /* 0x000fe60008000000 */
[----:B------:R3:W4:Y:S01]  /*6ff0*/  @P0 SYNCS.PHASECHK.TRANS64.TRYWAIT P1, [UR5], R4 ;  /* 0x00000004ff0005a7 */ /* 0x0007220008021105 */
[----:B------:R-:W-:Y:S11]  /*7000*/  ELECT P0, URZ, PT ;  /* 0x0000000000ff782f */ /* 0x000ff60003800000 */
[----:B------:R-:W-:Y:S02]  /*7010*/  @!UPT UIADD3 URZ, UPT, UPT, URZ, URZ, URZ ;  /* 0x000000fffffff290 */ /* 0x000fe4000fffe0ff */
[----:B-----5:R-:W-:Y:S01]  /*7020*/  @P0 R2UR.BROADCAST UR12, R5 ;  /* 0x00000000050c02ca */ /* 0x020fe200008e0000 */
[----:B------:R-:W-:Y:S11]  /*7030*/  UIADD3 UR5, UPT, UPT, UR10, 0x240, URZ ;  /* 0x000002400a057890 */ /* 0x000ff6000fffe0ff */
[----:B------:R-:W-:Y:S01]  /*7040*/  @!UPT UIADD3 URZ, UPT, UPT, URZ, URZ, URZ ;  /* 0x000000fffffff290 */ /* 0x000fe2000fffe0ff */
[----:B------:R3:W-:Y:S01]  /*7050*/  UTCQMMA.2CTA gdesc[UR6], gdesc[UR8], tmem[UR12], tmem[UR22], idesc[UR23], UP2 ;  /* 0x00ff1608060075ea */ /* 0x0007e2000920030c */
[----:B------:R-:W-:Y:S01]  /*7060*/  UPLOP3.LUT UP2, UPT, UPT, UPT, UPT, 0x80, 0x8 ;  /* 0x000000000008789c */ /* 0x000fe20003f4f070 */
[----:B------:R3:W-:Y:S01]  /*7070*/  UTCBAR.2CTA.MULTICAST [UR5], URZ, UR16 ;  /* 0x000000ff050073e9 */ /* 0x0007e20008200810 */
[----:B------:R-:W-:Y:S09]  /*7080*/  BRA.U UP3, `(.L_x_137) ;  /* 0xfffffffd037c7547 */ /* 0x000ff2000b83ffff */
.L_x_134:
[----:B------:R-:W-:-:S09]  /*7090*/  UIADD3 UR4, UPT, UPT, UR20, 0x4b0, URZ ;  /* 0x000004b014047890 */ /* 0x000fd2000fffe0ff */
[----:B------:R2:W-:Y:S01]  /*70a0*/  UTCBAR.2CTA.MULTICAST [UR4], URZ, UR25 ;  /* 0x000000ff040073e9 */ /* 0x0005e20008200819 */
[----:B------:R-:W-:Y:S02]  /*70b0*/  NOP ;  /* 0x0000000000007918 */ /* 0x000fe40000000000 */
.L_x_133:
[----:B--2---:R-:W-:Y:S01]  /*70c0*/  UIADD3 UR4, UPT, UPT, UR19, 0x1, URZ ;  /* 0x0000000113047890 */ /* 0x004fe2000fffe0ff */
[----:B------:R-:W-:-:S03]  /*70d0*/  LOP3.LUT R2, R2, 0x1, RZ, 0x3c, !PT ;  /* 0x0000000102027812 */ /* 0x000fc600078e3cff */
[----:B------:R-:W-:-:S04]  /*70e0*/  UISETP.NE.AND UP0, UPT, UR4, 0x2, UPT ;  /* 0x000000020400788c */ /* 0x000fc8000bf05270 */
[----:B---3--:R-:W-:Y:S02]  /*70f0*/  USEL UR5, URZ, 0x1, UP0 ;  /* 0x00000001ff057887 */ /* 0x008fe40008000000 */
[----:B------:R-:W-:-:S04]  /*7100*/  USEL UR19, UR4, URZ, UP0 ;  /* 0x000000ff04137287 */ /* 0x000fc80008000000 */
[----:B------:R-:W-:Y:S01]  /*7110*/  LOP3.LUT R8, R8, UR5, RZ, 0x3c, !PT ;  /* 0x0000000508087c12 */ /* 0x000fe2000f8e3cff */
[----:B------:R-:W-:Y:S07]  /*7120*/  @P2 BRA `(.L_x_138) ;  /* 0xfffffff800dc2947 */ /* 0x000fee000383ffff */
[----:B------:R-:W2:Y:S01]  /*7130*/  S2UR UR8, SR_CgaCtaId ;  /* 0x00000000000879c3 */ /* 0x000ea20000008800 */
[----:B------:R-:W-:Y:S01]  /*7140*/  ELECT P0, URZ, PT ;  /* 0x0000000000ff782f */ /* 0x000fe20003800000 */
[----:B------:R-:W-:Y:S01]  /*7150*/  HFMA2 R0, -RZ, RZ, 0, 5.9604644775390625e-08 ;  /* 0x00000001ff007431 */ /* 0x000fe200000001ff */
[----:B------:R-:W-:-:S05]  /*7160*/  UMOV UR4, 0x40 ;  /* 0x0000004000047882 */ /* 0x000fca0000000000 */
[----:B------:R-:W-:Y:S01]  /*7170*/  UVIRTCOUNT.DEALLOC.SMPOOL 0x80 ;  /* 0x000000800000784c */ /* 0x000fe20000000000 */
[----:B------:R-:W-:Y:S02]  /*7180*/  UISETP.NE.AND UP0, UPT, UR28, URZ, UPT ;  /* 0x000000ff1c00728c */ /* 0x000fe4000bf05270 */
[----:B--2---:R-:W-:-:S09]  /*7190*/  ULEA UR8, UR8, UR4, 0x18 ;  /* 0x0000000408087291 */ /* 0x004fd2000f8ec0ff */
[----:B------:R2:W-:Y:S01]  /*71a0*/  @P0 STS.U8 [UR8+0x1c], R0 ;  /* 0x00001c00ff000988 */ /* 0x0005e20008000008 */
[----:B------:R-:W-:Y:S05]  /*71b0*/  BRA.U UP0, `(.L_x_139) ;  /* 0x0000000100587547 */ /* 0x000fea000b800000 */
[----:B------:R-:W-:Y:S01]  /*71c0*/  UIADD3 UR5, UPT, UPT, UR15, 0x4c0, URZ ;  /* 0x000004c00f057890 */ /* 0x000fe2000fffe0ff */
[----:B------:R-:W-:-:S03]  /*71d0*/  SHF.L.U32 R2, R8, 0x1f, RZ ;  /* 0x0000001f08027819 */ /* 0x000fc600000006ff */
[----:B------:R-:W-:-:S09]  /*71e0*/  ULEA UR4, UR19, UR5, 0x3 ;  /* 0x0000000513047291 */ /* 0x000fd2000f8e18ff */
[----:B------:R-:W3:Y:S02]  /*71f0*/  SYNCS.PHASECHK.TRANS64.TRYWAIT P0, [UR4], R2 ;  /* 0x00000002ff0075a7 */ /* 0x000ee40008001104 */
[----:B---3--:R-:W-:Y:S05]  /*7200*/  @!P0 BRA `(.L_x_140) ;  /* 0x0000005400688947 */ /* 0x008fea0003800000 */
.L_x_335:
[----:B------:R-:W-:-:S04]  /*7210*/  UIADD3 UR19, UPT, UPT, UR19, 0x1, URZ ;  /* 0x0000000113137890 */ /* 0x000fc8000fffe0ff */
[----:B------:R-:W-:-:S04]  /*7220*/  UISETP.NE.AND UP1, UPT, UR19, 0x2, UPT ;  /* 0x000000021300788c */ /* 0x000fc8000bf25270 */
[----:B------:R-:W-:Y:S02]  /*7230*/  USEL UR6, URZ, 0x1, UP1 ;  /* 0x00000001ff067887 */ /* 0x000fe40008800000 */
[----:B------:R-:W-:-:S04]  /*7240*/  USEL UR4, UR19, URZ, UP1 ;  /* 0x000000ff13047287 */ /* 0x000fc80008800000 */
[----:B------:R-:W-:Y:S01]  /*7250*/  ULEA UR4, UR4, UR5, 0x3 ;  /* 0x0000000504047291 */ /* 0x000fe2000f8e18ff */
[----:B--2---:R-:W-:-:S04]  /*7260*/  LOP3.LUT R2, R8, UR6, RZ, 0x3c, !PT ;  /* 0x0000000608027c12 */ /* 0x004fc8000f8e3cff */
[----:B------:R-:W-:Y:S01]  /*7270*/  SHF.L.U32 R2, R2, 0x1f, RZ ;  /* 0x0000001f02027819 */ /* 0x000fe200000006ff */
[----:B------:R-:W-:-:S04]  /*7280*/  IMAD.U32 R0, RZ, RZ, UR4 ;  /* 0x00000004ff007e24 */ /* 0x000fc8000f8e00ff */
[----:B------:R2:W3:Y:S03]  /*7290*/  SYNCS.PHASECHK.TRANS64.TRYWAIT P0, [R0+URZ], R2 ;  /* 0x00000002000075a7 */ /* 0x0004e600080011ff */
[----:B---3--:R-:W-:Y:S05]  /*72a0*/  @!P0 NANOSLEEP.SYNCS 0x989680 ;  /* 0x009896800000895d */ /* 0x008fea0003900000 */
[----:B------:R-:W3:Y:S02]  /*72b0*/  @!P0 SYNCS.PHASECHK.TRANS64 P0, [R0+URZ], R2 ;  /* 0x00000002000085a7 */ /* 0x000ee400080010ff */
[----:B---3--:R-:W-:Y:S05]  /*72c0*/  @P0 BRA `(.L_x_141) ;  /* 0x0000000000200947 */ /* 0x008fea0003800000 */
.L_x_142:
[----:B---3--:R3:W1:Y:S02]  /*72d0*/  SYNCS.PHASECHK.TRANS64.TRYWAIT P0, [R0+URZ], R2 ;  /* 0x00000002000075a7 */ /* 0x00866400080011ff */
[----:B-1----:R-:W-:Y:S05]  /*72e0*/  @!P0 NANOSLEEP.SYNCS 0x989680 ;  /* 0x009896800000895d */ /* 0x002fea0003900000 */
[----:B------:R-:W1:Y:S02]  /*72f0*/  @!P0 SYNCS.PHASECHK.TRANS64 P0, [R0+URZ], R2 ;  /* 0x00000002000085a7 */ /* 0x000e6400080010ff */
[----:B-1----:R-:W-:Y:S05]  /*7300*/  @!P0 BRA `(.L_x_142) ;  /* 0xfffffffc00f08947 */ /* 0x002fea000383ffff */
[----:B------:R-:W-:Y:S05]  /*7310*/  BRA `(.L_x_141) ;  /* 0x00000000000c7947 */ /* 0x000fea0003800000 */
.L_x_139:
[----:B------:R-:W-:-:S04]  /*7320*/  UIADD3 UR4, UPT, UPT, UR15, 0x4d0, URZ ;  /* 0x000004d00f047890 */ /* 0x000fc8000fffe0ff */
[----:B------:R-:W-:-:S09]  /*7330*/  UPRMT UR4, UR27, 0x654, UR4 ;  /* 0x000006541b047896 */ /* 0x000fd20008000004 */
[----:B------:R-:W-:Y:S03]  /*7340*/  SYNCS.ARRIVE.TRANS64.RED.A1T0 RZ, [UR4], RZ ;  /* 0x000000ffffff79a7 */ /* 0x000fe60008100404 */
.L_x_141:
[----:B--23--:R-:W-:Y:S01]  /*7350*/  SHF.L.U32 R2, RZ, 0x1f, RZ ;  /* 0x0000001fff027819 */ /* 0x00cfe200000006ff */
[----:B------:R-:W-:Y:S01]  /*7360*/  UIADD3 UR4, UPT, UPT, UR15, 0x4d0, URZ ;  /* 0x000004d00f047890 */ /* 0x000fe2000fffe0ff */
[----:B------:R-:W-:Y:S02]  /*7370*/  PLOP3.LUT P0, PT, PT, PT, UP0, 0x80, 0x8 ;  /* 0x000000000008781c */ /* 0x000fe40003f0f008 */
[----:B----4-:R-:W2:Y:S02]  /*7380*/  SYNCS.PHASECHK.TRANS64.TRYWAIT P1, [UR15+0x4d0], R2 ;  /* 0x0004d002ff0075a7 */ /* 0x010ea4000802110f */
[----:B--2---:R-:W-:Y:S09]  /*7390*/  @!P1 BRA `(.L_x_143) ;  /* 0x00000054001c9947 */ /* 0x004ff20003800000 */
.L_x_337:
[----:B------:R-:W-:Y:S01]  /*73a0*/  @!UP0 UPRMT UR4, UR27, 0x654, UR4 ;  /* 0x000006541b048896 */ /* 0x000fe20008000004 */
[----:B------:R-:W-:Y:S01]  /*73b0*/  LOP3.LUT R3, R3, 0xffff, RZ, 0xc0, !PT ;  /* 0x0000ffff03037812 */ /* 0x000fe200078ec0ff */
[----:B--2---:R-:W-:-:S03]  /*73c0*/  IMAD.MOV.U32 R2, RZ, RZ, 0xffff ;  /* 0x0000ffffff027424 */ /* 0x004fc600078e00ff */
[----:B------:R-:W-:-:S04]  /*73d0*/  SHF.R.U32.HI R3, RZ, 0x5, R3 ;  /* 0x00000005ff037819 */ /* 0x000fc80000011603 */
[----:B------:R-:W-:Y:S01]  /*73e0*/  @!P0 SYNCS.ARRIVE.TRANS64.RED.A1T0 RZ, [UR4], RZ ;  /* 0x000000ffffff89a7 */ /* 0x000fe20008100404 */
[----:B------:R-:W-:Y:S01]  /*73f0*/  NOP ;  /* 0x0000000000007918 */ /* 0x000fe20000000000 */
[----:B------:R-:W2:Y:S01]  /*7400*/  LDS R0, [UR8+0x14] ;  /* 0x00001408ff007984 */ /* 0x000ea20008000800 */
[----:B------:R-:W-:-:S04]  /*7410*/  SHF.L.U32 R2, R2, R3, RZ ;  /* 0x0000000302027219 */ /* 0x000fc800000006ff */
[----:B--2---:R-:W-:-:S04]  /*7420*/  LOP3.LUT R0, R0, R2, RZ, 0xc0, !PT ;  /* 0x0000000200007212 */ /* 0x004fc800078ec0ff */
[----:B------:R-:W-:Y:S01]  /*7430*/  ISETP.NE.AND P0, PT, R0, R2, PT ;  /* 0x000000020000720c */ /* 0x000fe20003f05270 */
[----:B------:R-:W-:-:S05]  /*7440*/  IMAD.MOV.U32 R0, RZ, RZ, 0x1 ;  /* 0x00000001ff007424 */ /* 0x000fca00078e00ff */
[----:B------:R-:W-:-:S07]  /*7450*/  SHF.L.U32 R0, R0, R3, RZ ;  /* 0x0000000300007219 */ /* 0x000fce00000006ff */
[----:B------:R-:W-:Y:S05]  /*7460*/  @P0 BRA `(.L_x_144) ;  /* 0x00000000005c0947 */ /* 0x000fea0003800000 */
[----:B------:R-:W2:Y:S02]  /*7470*/  LDS R3, [UR8+0x18] ;  /* 0x00001808ff037984 */ /* 0x000ea40008000800 */
[----:B--2---:R-:W-:-:S04]  /*7480*/  LOP3.LUT R3, R3, R0, RZ, 0xc0, !PT ;  /* 0x0000000003037212 */ /* 0x004fc800078ec0ff */
[----:B------:R-:W-:-:S13]  /*7490*/  ISETP.NE.AND P0, PT, R3, R0, PT ;  /* 0x000000000300720c */ /* 0x000fda0003f05270 */
[----:B------:R-:W-:Y:S05]  /*74a0*/  @P0 BRA `(.L_x_145) ;  /* 0x0000000000400947 */ /* 0x000fea0003800000 */
[----:B------:R-:W-:Y:S01]  /*74b0*/  R2UR UR4, R2 ;  /* 0x00000000020472ca */ /* 0x000fe200000e0000 */
[----:B------:R-:W2:Y:S01]  /*74c0*/  S2R R3, SR_LANEID ;  /* 0x0000000000037919 */ /* 0x000ea20000000000 */
[----:B------:R-:W-:-:S04]  /*74d0*/  LOP3.LUT R0, RZ, R0, RZ, 0x33, !PT ;  /* 0x00000000ff007212 */ /* 0x000fc800078e33ff */
[----:B------:R-:W3:Y:S07]  /*74e0*/  REDUX UR6, R0 ;  /* 0x00000000000673c4 */ /* 0x000eee0000000000 */
[----:B------:R-:W-:-:S03]  /*74f0*/  ULOP3.LUT UR5, URZ, UR4, URZ, 0x33, !UPT ;  /* 0x00000004ff057292 */ /* 0x000fc6000f8e33ff */
[----:B------:R-:W-:Y:S02]  /*7500*/  VOTEU.ANY UR4, UPT, PT ;  /* 0x0000000000047886 */ /* 0x000fe400038e0100 */
[----:B------:R-:W-:Y:S01]  /*7510*/  UFLO.U32 UR4, UR4 ;  /* 0x00000004000472bd */ /* 0x000fe200080e0000 */
[----:B------:R-:W-:-:S04]  /*7520*/  IMAD.U32 R2, RZ, RZ, UR5 ;  /* 0x00000005ff027e24 */ /* 0x000fc8000f8e00ff */
[----:B------:R-:W4:Y:S02]  /*7530*/  REDUX UR7, R2 ;  /* 0x00000000020773c4 */ /* 0x000f240000000000 */
[----:B------:R1:W-:Y:S01]  /*7540*/  UTCATOMSWS.AND URZ, UR5 ;  /* 0x0000000500ff79e3 */ /* 0x0003e20008000000 */
[----:B---3--:R-:W-:Y:S01]  /*7550*/  IMAD.U32 R0, RZ, RZ, UR6 ;  /* 0x00000006ff007e24 */ /* 0x008fe2000f8e00ff */
[----:B--2---:R-:W-:Y:S01]  /*7560*/  ISETP.EQ.U32.AND P0, PT, R3, UR4, PT ;  /* 0x0000000403007c0c */ /* 0x004fe2000bf02070 */
[----:B----4-:R-:W-:-:S12]  /*7570*/  IMAD.U32 R2, RZ, RZ, UR7 ;  /* 0x00000007ff027e24 */ /* 0x010fd8000f8e00ff */
[----:B------:R1:W-:Y:S04]  /*7580*/  @P0 ATOMS.AND RZ, [UR8+0x14], R2 ;  /* 0x00001402ffff098c */ /* 0x0003e8000a800008 */
[----:B------:R1:W-:Y:S01]  /*7590*/  @P0 ATOMS.AND RZ, [UR8+0x18], R0 ;  /* 0x00001800ffff098c */ /* 0x0003e2000a800008 */
[----:B------:R-:W-:Y:S05]  /*75a0*/  BRA `(.L_x_146) ;  /* 0x0000000000147947 */ /* 0x000fea0003800000 */
.L_x_145:
[----:B------:R-:W-:Y:S02]  /*75b0*/  MOV R2, 0x75d0 ;  /* 0x000075d000027802 */ /* 0x000fe40000000f00 */
[----:B-1---5:R-:W-:Y:S05]  /*75c0*/  CALL.REL.NOINC `($__internal_0_$__cuda_sm10x_tcgen05_guardrail_trap_col_being_dealloced_not_returned_by_alloc) ;  /* 0x0000005400347944 */ /* 0x022fea0003c00000 */
[----:B------:R-:W-:Y:S05]  /*75d0*/  BRA `(.L_x_146) ;  /* 0x0000000000087947 */ /* 0x000fea0003800000 */
.L_x_144:
[----:B------:R-:W-:Y:S02]  /*75e0*/  MOV R2, 0x7600 ;  /* 0x0000760000027802 */ /* 0x000fe40000000f00 */
[----:B-1---5:R-:W-:Y:S05]  /*75f0*/  CALL.REL.NOINC `($__internal_2_$__cuda_sm10x_tcgen05_guardrail_trap_unallocated_columns_being_dealloced) ;  /* 0x0000005400407944 */ /* 0x022fea0003c00000 */
.L_x_146:
[----:B------:R-:W-:Y:S01]  /*7600*/  NOP ;  /* 0x0000000000007918 */ /* 0x000fe20000000000 */
[----:B-1----:R-:W-:Y:S05]  /*7610*/  EXIT ;  /* 0x000000000000794d */ /* 0x002fea0003800000 */
.L_x_118:
[----:B------:R-:W2:Y:S01]  /*7620*/  LDCU UR5, c[0x0][0x384] ;  /* 0x00007080ff0577ac */ /* 0x000ea20008000800 */
[----:B------:R-:W-:Y:S02]  /*7630*/  UISETP.NE.OR UP0, UPT, UR18, 0x3, !UP3 ;  /* 0x000000031200788c */ /* 0x000fe4000df05670 */
[----:B--2---:R-:W-:-:S07]  /*7640*/  UIADD3 UR5, UPT, UPT, UR5, 0x3f, URZ ;  /* 0x0000003f05057890 */ /* 0x004fce000fffe0ff */
[----:B------:R-:W-:Y:S05]  /*7650*/  BRA.U UP0, `(.L_x_147) ;  /* 0x0000001100187547 */ /* 0x000fea000b800000 */
[----:B------:R-:W-:Y:S01]  /*7660*/  USHF.R.S32.HI UR4, URZ, 0x1f, UR5 ;  /* 0x0000001fff047899 */ /* 0x000fe20008011405 */
[----:B------:R-:W2:Y:S01]  /*7670*/  S2UR UR14, SR_CgaCtaId ;  /* 0x00000000000e79c3 */ /* 0x000ea20000008800 */
[----:B------:R-:W3:Y:S01]  /*7680*/  LDCU UR41, c[0x0][0x370] ;  /* 0x00006e00ff2977ac */ /* 0x000ee20008000800 */
[----:B------:R-:W-:Y:S02]  /*7690*/  IMAD.MOV.U32 R9, RZ, RZ, 0x1 ;  /* 0x00000001ff097424 */ /* 0x000fe400078e00ff */
[----:B------:R-:W-:Y:S01]  /*76a0*/  IMAD.MOV.U32 R8, RZ, RZ, RZ ;  /* 0x000000ffff087224 */ /* 0x000fe200078e00ff */
[----:B------:R-:W-:Y:S01]  /*76b0*/  ULEA.HI UR4, UR4, UR5, URZ, 0x6 ;  /* 0x0000000504047291 */ /* 0x000fe2000f8f30ff */
[----:B------:R-:W3:Y:S03]  /*76c0*/  LDCU.128 UR32, c[0x0][0xb10] ;  /* 0x00016200ff2077ac */ /* 0x000ee60008000c00 */
[----:B------:R-:W-:Y:S01]  /*76d0*/  USHF.R.S32.HI UR27, URZ, 0x6, UR4 ;  /* 0x00000006ff1b7899 */ /* 0x000fe20008011404 */
[----:B------:R-:W4:Y:S05]  /*76e0*/  LDCU UR40, c[0x0][0x374] ;  /* 0x00006e80ff2877ac */ /* 0x000f2a0008000800 */
[----:B------:R-:W-:Y:S01]  /*76f0*/  IMAD.U32 R2, RZ, RZ, UR27 ;  /* 0x0000001bff027e24 */ /* 0x000fe2000f8e00ff */
[----:B------:R-:W1:Y:S04]  /*7700*/  LDCU.64 UR4, c[0x0][0x888] ;  /* 0x00011100ff0477ac */ /* 0x000e680008000a00 */
[----:B------:R-:W-:Y:S01]  /*7710*/  IABS R0, R2 ;  /* 0x0000000200007213 */ /* 0x000fe20000000000 */
[----:B------:R-:W2:Y:S03]  /*7720*/  LDCU.64 UR8, c[0x0][0x348] ;  /* 0x00006900ff0877ac */ /* 0x000ea60008000a00 */
[----:B------:R-:W-:Y:S01]  /*7730*/  R2UR UR29, R0 ;  /* 0x00000000001d72ca */ /* 0x000fe200000e0000 */
[----:B------:R-:W2:Y:S01]  /*7740*/  LDCU.64 UR30, c[0x0][0x890] ;  /* 0x00011200ff1e77ac */ /* 0x000ea20008000a00 */
[----:B------:R-:W2:Y:S01]  /*7750*/  LDCU UR15, c[0x0][0xb0c] ;  /* 0x00016180ff0f77ac */ /* 0x000ea20008000800 */
[----:B------:R-:W2:Y:S10]  /*7760*/  LDCU UR50, c[0x0][0xb20] ;  /* 0x00016400ff3277ac */ /* 0x000eb40008000800 */
[----:B------:R-:W4:Y:S01]  /*7770*/  I2F.RP R0, UR29 ;  /* 0x0000001d00007d06 */ /* 0x000f220008209400 */
[----:B-1----:R-:W-:Y:S01]  /*7780*/  UISETP.NE.U32.AND UP0, UPT, UR4, URZ, UPT ;  /* 0x000000ff0400728c */ /* 0x002fe2000bf05070 */
[----:B------:R-:W1:Y:S01]  /*7790*/  LDCU UR4, c[0x0][0xb30] ;  /* 0x00016600ff0477ac */ /* 0x000e620008000800 */
[----:B------:R-:W1:Y:S02]  /*77a0*/  LDCU UR38, c[0x0][0x388] ;  /* 0x00007100ff2677ac */ /* 0x000e640008000800 */
[----:B------:R-:W-:Y:S01]  /*77b0*/  UISETP.NE.AND.EX UP5, UPT, UR5, URZ, UPT, UP0 ;  /* 0x000000ff0500728c */ /* 0x000fe2000bfa5300 */
[----:B------:R-:W-:Y:S01]  /*77c0*/  UMOV UR24, 0x400 ;  /* 0x0000040000187882 */ /* 0x000fe20000000000 */
[----:B---3--:R-:W-:Y:S01]  /*77d0*/  UIMAD.WIDE.U32 UR10, UR41, UR32, URZ ;  /* 0x00000020290a72a5 */ /* 0x008fe2000f8e00ff */
[----:B----4-:R-:W3:Y:S01]  /*77e0*/  MUFU.RCP R0, R0 ;  /* 0x0000000000007308 */ /* 0x010ee20000001000 */
[----:B------:R-:W-:Y:S01]  /*77f0*/  UIMAD.WIDE.U32 UR12, UR40, UR35, URZ ;  /* 0x00000023280c72a5 */ /* 0x000fe2000f8e00ff */
[----:B------:R-:W-:Y:S01]  /*7800*/  UMOV UR6, URZ ;  /* 0x000000ff00067c82 */ /* 0x000fe20008000000 */
[----:B------:R-:W-:-:S02]  /*7810*/  UISETP.NE.AND UP0, UPT, UR39, 0x1, UPT ;  /* 0x000000012700788c */ /* 0x000fc4000bf05270 */
[----:B--2---:R-:W-:Y:S02]  /*7820*/  ULEA UR24, UR14, UR24, 0x18 ;  /* 0x000000180e187291 */ /* 0x004fe4000f8ec0ff */
[----:B------:R-:W-:Y:S02]  /*7830*/  UIADD3 UR36, UP0, UPT, UR8, 0x580, URZ ;  /* 0x0000058008247890 */ /* 0x000fe4000ff1e0ff */
[----:B------:R-:W-:Y:S02]  /*7840*/  UISETP.NE.U32.AND UP6, UPT, UR30, URZ, UPT ;  /* 0x000000ff1e00728c */ /* 0x000fe4000bfc5070 */
[----:B------:R-:W-:Y:S02]  /*7850*/  UIADD3 UR48, UPT, UPT, UR24, 0x480, URZ ;  /* 0x0000048018307890 */ /* 0x000fe4000fffe0ff */
[----:B------:R-:W-:Y:S02]  /*7860*/  UIADD3 UR42, UPT, UPT, UR24, 0x4a8, URZ ;  /* 0x000004a8182a7890 */ /* 0x000fe4000fffe0ff */
[----:B------:R-:W-:Y:S01]  /*7870*/  UIADD3.X UR37, UPT, UPT, URZ, UR9, URZ, UP0, !UPT ;  /* 0x00000009ff257290 */ /* 0x000fe200087fe4ff */
[----:B---3--:R-:W-:Y:S01]  /*7880*/  VIADD R0, R0, 0xffffffe ;  /* 0x0ffffffe00007836 */ /* 0x008fe20000000000 */
[----:B------:R-:W-:Y:S01]  /*7890*/  UISETP.NE.AND UP0, UPT, UR15, 0x1, UPT ;  /* 0x000000010f00788c */ /* 0x000fe2000bf05270 */
[----:B------:R-:W-:Y:S01]  /*78a0*/  UMOV UR10, UR11 ;  /* 0x0000000b000a7c82 */ /* 0x000fe20008000000 */
[----:B------:R-:W-:Y:S01]  /*78b0*/  UMOV UR44, UR13 ;  /* 0x0000000d002c7c82 */ /* 0x000fe20008000000 */
[----:B------:R-:W-:-:S02]  /*78c0*/  UISETP.GE.AND UP2, UPT, UR39, 0x1, UPT ;  /* 0x000000012700788c */ /* 0x000fc4000bf46270 */
[----:B------:R-:W2:Y:S01]  /*78d0*/  F2I.FTZ.U32.TRUNC.NTZ R0, R0 ;  /* 0x0000000000007305 */ /* 0x000ea2000021f000 */
[----:B------:R-:W-:Y:S02]  /*78e0*/  UISETP.NE.AND UP0, UPT, UR34, 0x1, UPT ;  /* 0x000000012200788c */ /* 0x000fe4000bf05270 */
[----:B------:R-:W-:Y:S01]  /*78f0*/  UPLOP3.LUT UP4, UPT, UPT, UPT, UPT, 0x40, 0x4 ;  /* 0x000000000004789c */ /* 0x000fe20003f8e870 */
[----:B------:R-:W3:Y:S01]  /*7900*/  LDCU.64 UR16, c[0x0][0xb28] ;  /* 0x00016500ff1077ac */ /* 0x000ee20008000a00 */
[----:B------:R-:W-:Y:S02]  /*7910*/  UISETP.NE.AND.EX UP6, UPT, UR31, URZ, UPT, UP6 ;  /* 0x000000ff1f00728c */ /* 0x000fe4000bfc5360 */
[----:B------:R-:W-:Y:S02]  /*7920*/  UIADD3 UR8, UPT, UPT, UR24, 0x600, URZ ;  /* 0x0000060018087890 */ /* 0x000fe4000fffe0ff */
[----:B------:R-:W-:Y:S01]  /*7930*/  UIADD3 UR9, UPT, UPT, UR24, 0x480, URZ ;  /* 0x0000048018097890 */ /* 0x000fe2000fffe0ff */
[----:B--2---:R-:W-:Y:S01]  /*7940*/  R2UR UR7, R0 ;  /* 0x00000000000772ca */ /* 0x004fe200000e0000 */
[----:B------:R-:W-:Y:S01]  /*7950*/  UPRMT UR48, UR14, 0x654, UR48 ;  /* 0x000006540e307896 */ /* 0x000fe20008000030 */
[----:B------:R-:W-:Y:S01]  /*7960*/  IABS R0, R2 ;  /* 0x0000000200007213 */ /* 0x000fe20000000000 */
[----:B------:R-:W-:-:S02]  /*7970*/  UPRMT UR42, URZ, 0x654, UR42 ;  /* 0x00000654ff2a7896 */ /* 0x000fc4000800002a */
[----:B------:R-:W-:Y:S02]  /*7980*/  USHF.R.U32.HI UR45, URZ, UR33, UR10 ;  /* 0x00000021ff2d7299 */ /* 0x000fe4000801160a */
[----:B------:R-:W-:Y:S01]  /*7990*/  IMAD.MOV R0, RZ, RZ, -R0 ;  /* 0x000000ffff007224 */ /* 0x000fe200078e0a00 */
[----:B------:R-:W-:Y:S02]  /*79a0*/  USHF.R.U32.HI UR44, URZ, UR50, UR44 ;  /* 0x00000032ff2c7299 */ /* 0x000fe4000801162c */
[----:B-1----:R-:W-:Y:S02]  /*79b0*/  UISETP.NE.AND UP3, UPT, UR4, 0x1, UPT ;  /* 0x000000010400788c */ /* 0x002fe4000bf65270 */
[----:B------:R-:W-:Y:S01]  /*79c0*/  R2UR UR46, R0 ;  /* 0x00000000002e72ca */ /* 0x000fe200000e0000 */
[----:B------:R-:W-:Y:S02]  /*79d0*/  UIADD3 UR5, UPT, UPT, URZ, -UR7, URZ ;  /* 0x80000007ff057290 */ /* 0x000fe4000fffe0ff */
[----:B------:R-:W-:-:S02]  /*79e0*/  UISETP.NE.AND UP2, UPT, UR38, URZ, UPT ;  /* 0x000000ff2600728c */ /* 0x000fc4000bf45270 */
[----:B------:R-:W-:Y:S02]  /*79f0*/  UIMAD UR5, UR5, UR29, URZ ;  /* 0x0000001d050572a4 */ /* 0x000fe4000f8e02ff */
[----:B------:R-:W-:Y:S02]  /*7a00*/  UISETP.NE.AND UP0, UPT, UR27, URZ, UPT ;  /* 0x000000ff1b00728c */ /* 0x000fe4000bf05270 */
[----:B------:R-:W-:-:S07]  /*7a10*/  UIMAD.WIDE.U32 UR6, UR7, UR5, UR6 ;  /* 0x00000005070672a5 */ /* 0x000fce000f8e0006 */
[----:B---3--:R-:W-:-:S05]  /*7a20*/  UMOV UR43, UR7 ;  /* 0x00000007002b7c82 */ /* 0x008fca0008000000 */
.L_x_157:
[----:B-1----:R-:W-:Y:S04]  /*7a30*/  SHF.L.U32 R2, R8, 0x1f, RZ ;  /* 0x0000001f08027819 */ /* 0x002fe800000006ff */
[----:B------:R-:W1:Y:S02]  /*7a40*/  SYNCS.PHASECHK.TRANS64.TRYWAIT P0, [UR24+0x4a0], R2 ;  /* 0x0004a002ff0075a7 */ /* 0x000e640008001118 */
[----:B-1----:R-:W-:Y:S05]  /*7a50*/  @!P0 BRA `(.L_x_148) ;  /* 0x0000004c00848947 */ /* 0x002fea0003800000 */
.L_x_339:
[----:B------:R-:W2:Y:S01]  /*7a60*/  LDS.128 R4, [UR24+0x4e0] ;  /* 0x0004e018ff047984 */ /* 0x000ea20008000c00 */
[----:B------:R-:W-:Y:S01]  /*7a70*/  UISETP.GE.AND UP0, UPT, UR39, 0x1, UPT ;  /* 0x000000012700788c */ /* 0x000fe2000bf06270 */
[----:B------:R-:W-:Y:S01]  /*7a80*/  @!PT LDS RZ, [RZ] ;  /* 0x00000000fffff984 */ /* 0x000fe20000000800 */
[----:B------:R-:W-:Y:S01]  /*7a90*/  @!PT LDS RZ, [RZ] ;  /* 0x00000000fffff984 */ /* 0x000fe20000000800 */
[----:B------:R-:W-:Y:S01]  /*7aa0*/  @!PT LDS RZ, [RZ] ;  /* 0x00000000fffff984 */ /* 0x000fe20000000800 */
[----:B------:R-:W-:Y:S01]  /*7ab0*/  @!PT LDS RZ, [RZ] ;  /* 0x00000000fffff984 */ /* 0x000fe20000000800 */
[----:B------:R3:W-:Y:S06]  /*7ac0*/  MEMBAR.ALL.CTA ;  /* 0x0000000000007992 */ /* 0x0007ec0000008000 */
[----:B---3--:R-:W3:Y:S02]  /*7ad0*/  FENCE.VIEW.ASYNC.S ;  /* 0x00000000000073c6 */ /* 0x008ee40000000000 */
[----:B---3--:R-:W-:Y:S01]  /*7ae0*/  SYNCS.ARRIVE.TRANS64.RED.A1T0 RZ, [UR42], RZ ;  /* 0x000000ffffff79a7 */ /* 0x008fe2000810042a */
[----:B--2---:R-:W-:Y:S11]  /*7af0*/  LOP3.LUT P0, RZ, R6, 0x1, RZ, 0xc0, !PT ;  /* 0x0000000106ff7812 */ /* 0x004ff6000780c0ff */
[----:B------:R-:W-:Y:S02]  /*7b00*/  @!UPT UIADD3 URZ, UPT, UPT, URZ, URZ, URZ ;  /* 0x000000fffffff290 */ /* 0x000fe4000fffe0ff */
[----:B------:R-:W-:Y:S01]  /*7b10*/  VOTEU.ANY UP2, P0 ;  /* 0x0000000000ff7886 */ /* 0x000fe20000040100 */
[----:B------:R-:W-:Y:S11]  /*7b20*/  PLOP3.LUT P1, PT, PT, PT, UP2, 0x80, 0x8 ;  /* 0x000000000008781c */ /* 0x000ff60003f2f028 */
[----:B------:R-:W-:Y:S02]  /*7b30*/  @!UPT UIADD3 URZ, UPT, UPT, URZ, URZ, URZ ;  /* 0x000000fffffff290 */ /* 0x000fe4000fffe0ff */
[----:B-1----:R-:W-:Y:S02]  /*7b40*/  @P1 MOV R2, R4 ;  /* 0x0000000400021202 */ /* 0x002fe40000000f00 */
[----:B------:R-:W-:Y:S02]  /*7b50*/  @P1 LOP3.LUT R0, R5, 0xffff, RZ, 0xc0, !PT ;  /* 0x0000ffff05001812 */ /* 0x000fe400078ec0ff */
[----:B------:R-:W-:Y:S02]  /*7b60*/  @P1 R2UR UR5, R2 ;  /* 0x00000000020512ca */ /* 0x000fe400000e0000 */
[----:B------:R-:W-:Y:S11]  /*7b70*/  @P1 R2UR UR4, R0 ;  /* 0x00000000000412ca */ /* 0x000ff600000e0000 */
[----:B------:R-:W-:Y:S02]  /*7b80*/  @UP2 UMOV UR14, UR5 ;  /* 0x00000005000e2c82 */ /* 0x000fe40008000000 */
[----:B------:R-:W-:Y:S01]  /*7b90*/  @UP2 UMOV UR7, UR4 ;  /* 0x0000000400072c82 */ /* 0x000fe20008000000 */
[----:B------:R-:W-:Y:S05]  /*7ba0*/  BRA.U !UP0, `(.L_x_149) ;  /* 0x0000000108c07547 */ /* 0x000fea000b800000 */
[----:B------:R-:W-:Y:S02]  /*7bb0*/  UIMAD.WIDE.U32 UR12, UR7, UR35, URZ ;  /* 0x00000023070c72a5 */ /* 0x000fe4000f8e00ff */
[----:B------:R-:W-:Y:S02]  /*7bc0*/  UP2UR UR25, UPR, URZ, 0x4 ;  /* 0x00000004ff197883 */ /* 0x000fe40008000000 */
[----:B------:R-:W-:Y:S02]  /*7bd0*/  UISETP.NE.AND UP2, UPT, UR34, 0x1, UPT ;  /* 0x000000012200788c */ /* 0x000fe4000bf45270 */
[----:B------:R-:W-:Y:S02]  /*7be0*/  UIMAD.WIDE.U32 UR18, UR14, UR32, URZ ;  /* 0x000000200e1272a5 */ /* 0x000fe4000f8e00ff */
[----:B------:R-:W-:Y:S02]  /*7bf0*/  USEL UR4, UR40, UR44, !UP2 ;  /* 0x0000002c28047287 */ /* 0x000fe4000d000000 */
[----:B------:R-:W-:Y:S02]  /*7c00*/  UISETP.NE.AND UP0, UPT, UR15, 0x1, UPT ;  /* 0x000000010f00788c */ /* 0x000fe4000bf05270 */
[----:B------:R-:W-:Y:S02]  /*7c10*/  UP2UR UR28, UPR, URZ, 0x2 ;  /* 0x00000002ff1c7883 */ /* 0x000fe40008000000 */
[----:B------:R-:W-:Y:S02]  /*7c20*/  UISETP.NE.AND UP1, UPT, UR39, 0x1, UPT ;  /* 0x000000012700788c */ /* 0x000fe4000bf25270 */
[----:B------:R-:W-:Y:S02]  /*7c30*/  UIMAD.WIDE.U32 UR20, UR4, UR16, URZ ;  /* 0x00000010041472a5 */ /* 0x000fe4000f8e00ff */
[----:B------:R-:W-:Y:S01]  /*7c40*/  USEL UR10, UR41, UR45, !UP0 ;  /* 0x0000002d290a7287 */ /* 0x000fe2000c000000 */
[----:B------:R-:W-:Y:S02]  /*7c50*/  UMOV UR5, UR13 ;  /* 0x0000000d00057c82 */ /* 0x000fe40008000000 */
[----:B------:R-:W-:Y:S02]  /*7c60*/  USHF.R.U32.HI UR6, URZ, UR50, UR5 ;  /* 0x00000032ff067299 */ /* 0x000fe40008011605 */
[----:B------:R-:W-:Y:S02]  /*7c70*/  UIMAD.WIDE.U32 UR22, UR10, UR16, URZ ;  /* 0x000000100a1672a5 */ /* 0x000fe4000f8e00ff */
[----:B------:R-:W-:Y:S02]  /*7c80*/  USEL UR6, UR7, UR6, !UP2 ;  /* 0x0000000607067287 */ /* 0x000fe4000d000000 */
[----:B------:R-:W-:Y:S02]  /*7c90*/  UISETP.NE.AND UP2, UPT, UR25, URZ, UPT ;  /* 0x000000ff1900728c */ /* 0x000fe4000bf45270 */
[----:B------:R-:W-:Y:S01]  /*7ca0*/  UIMAD.WIDE.U32 UR12, UR6, UR16, URZ ;  /* 0x00000010060c72a5 */ /* 0x000fe2000f8e00ff */
[----:B------:R-:W-:Y:S02]  /*7cb0*/  UMOV UR5, UR19 ;  /* 0x0000001300057c82 */ /* 0x000fe40008000000 */
[----:B------:R-:W-:Y:S03]  /*7cc0*/  USHF.R.U32.HI UR11, URZ, UR33, UR5 ;  /* 0x00000021ff0b7299 */ /* 0x000fe60008011605 */
[----:B------:R-:W-:Y:S02]  /*7cd0*/  UMOV UR5, UR21 ;  /* 0x0000001500057c82 */ /* 0x000fe40008000000 */
[----:B------:R-:W-:Y:S03]  /*7ce0*/  @UP1 USHF.R.U32.HI UR4, URZ, UR17, UR5 ;  /* 0x00000011ff041299 */ /* 0x000fe60008011605 */
[----:B------:R-:W-:Y:S01]  /*7cf0*/  UMOV UR5, UR23 ;  /* 0x0000001700057c82 */ /* 0x000fe20008000000 */
[----:B------:R-:W-:Y:S02]  /*7d00*/  UIMAD UR4, UR39, UR4, URZ ;  /* 0x00000004270472a4 */ /* 0x000fe4000f8e02ff */
[----:B------:R-:W-:Y:S02]  /*7d10*/  @UP1 USHF.R.U32.HI UR10, URZ, UR17, UR5 ;  /* 0x00000011ff0a1299 */ /* 0x000fe40008011605 */
[----:B------:R-:W-:Y:S02]  /*7d20*/  USEL UR5, UR14, UR11, !UP0 ;  /* 0x0000000b0e057287 */ /* 0x000fe4000c000000 */
[----:B------:R-:W-:Y:S02]  /*7d30*/  UIMAD UR11, UR39, UR10, URZ ;  /* 0x0000000a270b72a4 */ /* 0x000fe4000f8e02ff */
[----:B------:R-:W-:Y:S03]  /*7d40*/  UISETP.GE.AND UP0, UPT, UR6, UR4, UPT ;  /* 0x000000040600728c */ /* 0x000fe6000bf06270 */
[----:B------:R-:W-:Y:S01]  /*7d50*/  UMOV UR4, UR13 ;  /* 0x0000000d00047c82 */ /* 0x000fe20008000000 */
[----:B------:R-:W-:Y:S02]  /*7d60*/  UISETP.GE.OR UP0, UPT, UR5, UR11, UP0 ;  /* 0x0000000b0500728c */ /* 0x000fe40008706670 */
[----:B------:R-:W-:Y:S02]  /*7d70*/  USHF.R.U32.HI UR4, URZ, UR17, UR4 ;  /* 0x00000011ff047299 */ /* 0x000fe40008011604 */
[----:B------:R-:W-:Y:S02]  /*7d80*/  UIMAD.WIDE.U32 UR12, UR5, UR16, URZ ;  /* 0x00000010050c72a5 */ /* 0x000fe4000f8e00ff */
[----:B------:R-:W-:Y:S04]  /*7d90*/  USEL UR18, UR6, UR4, !UP1 ;  /* 0x0000000406127287 */ /* 0x000fe8000c800000 */
[----:B------:R-:W-:Y:S01]  /*7da0*/  UIADD3 UR11, UPT, UPT, -UR18, URZ, URZ ;  /* 0x000000ff120b7290 */ /* 0x000fe2000fffe1ff */
[----:B------:R-:W-:Y:S02]  /*7db0*/  @!UP0 UMOV UR4, UR13 ;  /* 0x0000000d00048c82 */ /* 0x000fe40008000000 */
[----:B------:R-:W-:Y:S02]  /*7dc0*/  @!UP0 USHF.R.U32.HI UR4, URZ, UR17, UR4 ;  /* 0x00000011ff048299 */ /* 0x000fe40008011604 */
[----:B------:R-:W-:Y:S02]  /*7dd0*/  UIMAD UR11, UR39, UR11, UR6 ;  /* 0x0000000b270b72a4 */ /* 0x000fe4000f8e0206 */
[----:B------:R-:W-:Y:S02]  /*7de0*/  @!UP0 USEL UR4, UR5, UR4, !UP1 ;  /* 0x0000000405048287 */ /* 0x000fe4000c800000 */
[----:B------:R-:W-:Y:S02]  /*7df0*/  UISETP.NE.AND UP1, UPT, UR28, URZ, UPT ;  /* 0x000000ff1c00728c */ /* 0x000fe4000bf25270 */
[----:B------:R-:W-:Y:S02]  /*7e00*/  @!UP0 UIMAD UR11, UR10, UR11, UR4 ;  /* 0x0000000b0a0b82a4 */ /* 0x000fe4000f8e0204 */
[----:B------:R-:W-:Y:S02]  /*7e10*/  @!UP0 UIADD3 UR12, UPT, UPT, UR18, -UR4, URZ ;  /* 0x80000004120c8290 */ /* 0x000fe4000fffe0ff */
[----:B------:R-:W-:Y:S02]  /*7e20*/  UIADD3 UR4, UPT, UPT, -UR5, URZ, URZ ;  /* 0x000000ff05047290 */ /* 0x000fe4000fffe1ff */
[----:B------:R-:W-:Y:S02]  /*7e30*/  UIADD3 UR10, UPT, UPT, -UR6, URZ, URZ ;  /* 0x000000ff060a7290 */ /* 0x000fe4000fffe1ff */
[----:B------:R-:W-:Y:S02]  /*7e40*/  @!UP0 UIMAD UR6, UR12, UR39, UR5 ;  /* 0x000000270c0682a4 */ /* 0x000fe4000f8e0205 */
[----:B------:R-:W-:Y:S02]  /*7e50*/  UIMAD UR14, UR15, UR4, UR14 ;  /* 0x000000040f0e72a4 */ /* 0x000fe4000f8e020e */
[----:B------:R-:W-:Y:S01]  /*7e60*/  UIMAD UR7, UR34, UR10, UR7 ;  /* 0x0000000a220772a4 */ /* 0x000fe2000f8e0207 */
[----:B------:R-:W-:Y:S02]  /*7e70*/  @!UP0 UMOV UR5, UR11 ;  /* 0x0000000b00058c82 */ /* 0x000fe40008000000 */
[----:B------:R-:W-:Y:S02]  /*7e80*/  UIMAD UR14, UR5, UR15, UR14 ;  /* 0x0000000f050e72a4 */ /* 0x000fe4000f8e020e */
[----:B------:R-:W-:Y:S11]  /*7e90*/  UIMAD UR7, UR6, UR34, UR7 ;  /* 0x00000022060772a4 */ /* 0x000ff6000f8e0207 */
[----:B------:R-:W-:Y:S01]  /*7ea0*/  @!UPT UIADD3 URZ, UPT, UPT, URZ, URZ, URZ ;  /* 0x000000fffffff290 */ /* 0x000fe2000fffe0ff */
.L_x_149:
[----:B------:R-:W1:Y:S01]  /*7eb0*/  @!UP3 LDCU.128 UR20, c[0x0][0xb10] ;  /* 0x00016200ff14b7ac */ /* 0x000e620008000c00 */
[----:B------:R-:W-:Y:S04]  /*7ec0*/  MOV R0, UR26 ;  /* 0x0000001a00007c02 */ /* 0x000fe80008000f00 */
[----:B------:R-:W-:Y:S01]  /*7ed0*/  IABS R0, R0 ;  /* 0x0000000000007213 */ /* 0x000fe20000000000 */
[----:B------:R-:W2:Y:S01]  /*7ee0*/  @!UP3 LDCU UR5, c[0x0][0xb0c] ;  /* 0x00016180ff05b7ac */ /* 0x000ea20008000800 */
[----:B-1----:R-:W-:Y:S07]  /*7ef0*/  UIMAD.WIDE.U32 UR10, UR14, UR20, URZ ;  /* 0x000000140e0a72a5 */ /* 0x002fee000f8e00ff */
[----:B------:R-:W-:Y:S01]  /*7f00*/  @!UP3 UMOV UR4, UR11 ;  /* 0x0000000b0004bc82 */ /* 0x000fe20008000000 */
[----:B--2---:R-:W-:Y:S02]  /*7f10*/  @!UP3 UISETP.NE.AND UP0, UPT, UR5, 0x1, UPT ;  /* 0x000000010500b88c */ /* 0x004fe4000bf05270 */
[----:B------:R-:W-:Y:S02]  /*7f20*/  @!UP3 USHF.R.U32.HI UR4, URZ, UR21, UR4 ;  /* 0x00000015ff04b299 */ /* 0x000fe40008011604 */
[----:B------:R-:W-:Y:S02]  /*7f30*/  UIMAD.WIDE.U32 UR10, UR7, UR23, URZ ;  /* 0x00000017070a72a5 */ /* 0x000fe4000f8e00ff */
[----:B------:R-:W-:Y:S02]  /*7f40*/  @!UP3 USEL UR12, UR14, UR4, !UP0 ;  /* 0x000000040e0cb287 */ /* 0x000fe4000c000000 */
[----:B------:R-:W-:Y:S03]  /*7f50*/  @!UP3 UISETP.NE.AND UP0, UPT, UR22, 0x1, UPT ;  /* 0x000000011600b88c */ /* 0x000fe6000bf05270 */
[----:B------:R-:W-:Y:S02]  /*7f60*/  @!UP3 UMOV UR6, UR11 ;  /* 0x0000000b0006bc82 */ /* 0x000fe40008000000 */
[----:B------:R-:W1:Y:S02]  /*7f70*/  @!UP3 LDCU UR4, c[0x0][0xb20] ;  /* 0x00016400ff04b7ac */ /* 0x000e640008000800 */
[----:B-1----:R-:W-:Y:S04]  /*7f80*/  @!UP3 USHF.R.U32.HI UR6, URZ, UR4, UR6 ;  /* 0x00000004ff06b299 */ /* 0x002fe80008011606 */
[----:B------:R-:W-:Y:S04]  /*7f90*/  @!UP3 USEL UR6, UR7, UR6, !UP0 ;  /* 0x000000060706b287 */ /* 0x000fe8000c000000 */
[----:B------:R-:W-:Y:S02]  /*7fa0*/  @!UP3 UIADD3 UR4, UPT, UPT, -UR12, UR6, URZ ;  /* 0x000000060c04b290 */ /* 0x000fe4000fffe1ff */
[----:B------:R-:W-:Y:S02]  /*7fb0*/  @!UP3 UIADD3 UR6, UPT, UPT, UR12, -UR6, URZ ;  /* 0x800000060c06b290 */ /* 0x000fe4000fffe0ff */
[----:B------:R-:W-:Y:S02]  /*7fc0*/  @!UP3 UIMAD UR14, UR4, UR5, UR14 ;  /* 0x00000005040eb2a4 */ /* 0x000fe4000f8e020e */
[----:B------:R-:W-:Y:S01]  /*7fd0*/  @!UP3 UIMAD UR7, UR6, UR22, UR7 ;  /* 0x000000160607b2a4 */ /* 0x000fe2000f8e0207 */
[----:B------:R-:W-:Y:S11]  /*7fe0*/  BRA.U UP4, `(.L_x_150) ;  /* 0x0000000104107547 */ /* 0x000ff6000b800000 */
[----:B------:R-:W-:Y:S04]  /*7ff0*/  MOV R3, UR51 ;  /* 0x0000003300037c02 */ /* 0x000fe80008000f00 */
[----:B------:R-:W-:Y:S04]  /*8000*/  SHF.L.U32 R3, R3, 0x1f, RZ ;  /* 0x0000001f03037819 */ /* 0x000fe800000006ff */
[----:B------:R-:W1:Y:S02]  /*8010*/  SYNCS.PHASECHK.TRANS64.TRYWAIT P0, [UR24+0x498], R3 ;  /* 0x00049803ff0075a7 */ /* 0x000e640008001118 */
[----:B-1----:R-:W-:Y:S05]  /*8020*/  @!P0 BRA `(.L_x_151) ;  /* 0x0000004800288947 */ /* 0x002fea0003800000 */
.L_x_150:
[----:B------:R-:W-:Y:S01]  /*8030*/  UISETP.NE.AND UP4, UPT, UR27, URZ, UPT ;  /* 0x000000ff1b00728c */ /* 0x000fe2000bf85270 */
[----:B------:R-:W-:Y:S02]  /*8040*/  R2UR UR5, R0 ;  /* 0x00000000000572ca */ /* 0x000fe400000e0000 */
[----:B------:R-:W-:Y:S02]  /*8050*/  ISETP.NE.U32.AND P2, PT, RZ, UR30, PT ;  /* 0x0000001eff007c0c */ /* 0x000fe4000bf45070 */
[----:B-1----:R-:W-:Y:S02]  /*8060*/  SHF.L.U32 R2, R9, 0x1f, RZ ;  /* 0x0000001f09027819 */ /* 0x002fe400000006ff */
[----:B------:R-:W-:Y:S07]  /*8070*/  ISETP.NE.AND.EX P2, PT, RZ, UR31, PT, P2 ;  /* 0x0000001fff007c0c */ /* 0x000fee000bf45320 */
[----:B------:R-:W-:Y:S07]  /*8080*/  UIMAD.WIDE.U32 UR10, UR43, UR5, URZ ;  /* 0x000000052b0a72a5 */ /* 0x000fee000f8e00ff */
[----:B------:R-:W-:Y:S02]  /*8090*/  UMOV UR4, UR11 ;  /* 0x0000000b00047c82 */ /* 0x000fe40008000000 */
[----:B------:R-:W-:Y:S04]  /*80a0*/  UIMAD UR5, UR4, UR46, UR5 ;  /* 0x0000002e040572a4 */ /* 0x000fe8000f8e0205 */
[----:B------:R-:W-:Y:S11]  /*80b0*/  UISETP.GT.U32.AND UP0, UPT, UR29, UR5, UPT ;  /* 0x000000051d00728c */ /* 0x000ff6000bf04070 */
[----:B------:R-:W-:Y:S02]  /*80c0*/  @!UP0 UIADD3 UR5, UPT, UPT, UR5, -UR29, URZ ;  /* 0x8000001d05058290 */ /* 0x000fe4000fffe0ff */
[----:B------:R-:W-:Y:S02]  /*80d0*/  @!UP0 UIADD3 UR4, UPT, UPT, UR4, 0x1, URZ ;  /* 0x0000000104048890 */ /* 0x000fe4000fffe0ff */
[----:B------:R-:W-:Y:S02]  /*80e0*/  UISETP.GE.U32.AND UP0, UPT, UR5, UR29, UPT ;  /* 0x0000001d0500728c */ /* 0x000fe4000bf06070 */
[----:B------:R-:W-:Y:S09]  /*80f0*/  ULOP3.LUT UR5, UR26, UR27, URZ, 0x3c, !UPT ;  /* 0x0000001b1a057292 */ /* 0x000ff2000f8e3cff */
[----:B------:R-:W-:Y:S02]  /*8100*/  @UP0 UIADD3 UR4, UPT, UPT, UR4, 0x1, URZ ;  /* 0x0000000104040890 */ /* 0x000fe4000fffe0ff */
[----:B------:R-:W-:Y:S11]  /*8110*/  UISETP.GE.AND UP0, UPT, UR5, URZ, UPT ;  /* 0x000000ff0500728c */ /* 0x000ff6000bf06270 */
[----:B------:R-:W-:Y:S02]  /*8120*/  @!UP0 UIADD3 UR4, UPT, UPT, -UR4, URZ, URZ ;  /* 0x000000ff04048290 */ /* 0x000fe4000fffe1ff */
[----:B------:R-:W-:Y:S04]  /*8130*/  @!UP4 ULOP3.LUT UR4, URZ, UR27, URZ, 0x33, !UPT ;  /* 0x0000001bff04c292 */ /* 0x000fe8000f8e33ff */
[----:B------:R-:W-:Y:S04]  /*8140*/  UIADD3 UR5, UPT, UPT, -UR4, URZ, URZ ;  /* 0x000000ff04057290 */ /* 0x000fe8000fffe1ff */
[----:B------:R-:W-:Y:S01]  /*8150*/  UIMAD UR6, UR27, UR5, UR26 ;  /* 0x000000051b0672a4 */ /* 0x000fe2000f8e021a */
[----:B------:R-:W-:Y:S11]  /*8160*/  BRA.U !UP6, `(.L_x_152) ;  /* 0x000000010e387547 */ /* 0x000ff6000b800000 */
[----:B------:R-:W-:Y:S01]  /*8170*/  UPLOP3.LUT UP1, UPT, UPT, UPT, UP5, 0x80, 0x8 ;  /* 0x000000000008789c */ /* 0x000fe20003f2f050 */
[----:B------:R-:W-:Y:S01]  /*8180*/  HFMA2 R0, -RZ, RZ, 0, 5.9604644775390625e-08 ;  /* 0x00000001ff007431 */ /* 0x000fe200000001ff */
[----:B------:R-:W1:Y:S01]  /*8190*/  LDCU.64 UR12, c[0x0][0x358] ;  /* 0x00006b00ff0c77ac */ /* 0x000e620008000a00 */
[----:B------:R-:W-:Y:S03]  /*81a0*/  IMAD.MOV.U32 R79, RZ, RZ, 0x1 ;  /* 0x00000001ff4f7424 */ /* 0x000fe600078e00ff */
[----:B------:R-:W-:Y:S05]  /*81b0*/  PLOP3.LUT P0, PT, PT, PT, UP1, 0x80, 0x8 ;  /* 0x000000000008781c */ /* 0x000fea0003f0f018 */
[----:B------:R-:W2:Y:S01]  /*81c0*/  @UP1 LDCU.64 UR10, c[0x0][0x888] ;  /* 0x00011100ff0a17ac */ /* 0x000ea20008000a00 */
[----:B------:R-:W-:Y:S07]  /*81d0*/  @UP1 UIMAD UR5, UR49, UR30, URZ ;  /* 0x0000001e310512a4 */ /* 0x000fee000f8e02ff */
[----:B------:R-:W-:Y:S01]  /*81e0*/  @!P0 PRMT R79, R0, 0x7610, R79 ;  /* 0x00007610004f8816 */ /* 0x000fe2000000004f */
[----:B--2---:R-:W-:Y:S03]  /*81f0*/  @UP1 UIMAD.WIDE UR10, UR5, 0x4, UR10 ;  /* 0x00000004050a18a5 */ /* 0x004fe6000f8e020a */
[----:B------:R-:W2:Y:S03]  /*8200*/  @!UP1 LDCU UR5, c[0x0][0x880] ;  /* 0x00011000ff0597ac */ /* 0x000ea60008000800 */
[----:B------:R-:W-:Y:S01]  /*8210*/  IMAD.U32 R10, RZ, RZ, UR10 ;  /* 0x0000000aff0a7e24 */ /* 0x000fe2000f8e00ff */
[----:B------:R-:W-:Y:S05]  /*8220*/  MOV R11, UR11 ;  /* 0x0000000b000b7c02 */ /* 0x000fea0008000f00 */
[----:B-1---5:R1:W5:Y:S02]  /*8230*/  @P0 LDG.E R39, desc[UR12][R10.64] ;  /* 0x0000000c0a270981 */ /* 0x022364000c1e1900 */
[----:B-12---:R-:W-:Y:S07]  /*8240*/  @!P0 IMAD.U32 R39, RZ, RZ, UR5 ;  /* 0x00000005ff278e24 */ /* 0x006fee000f8e00ff */
.L_x_152:
[----:B-----5:R-:W-:Y:S01]  /*8250*/  @!P2 FSETP.EQ.AND P0, PT, R39, RZ, PT ;  /* 0x000000ff2700a20b */ /* 0x020fe20003f02000 */
[----:B------:R-:W-:Y:S01]  /*8260*/  @!UPT UIADD3 URZ, UPT, UPT, URZ, URZ, URZ ;  /* 0x000000fffffff290 */ /* 0x000fe2000fffe0ff */
[----:B------:R-:W-:Y:S11]  /*8270*/  @!P2 BRA `(.L_x_153) ;  /* 0x000000000014a947 */ /* 0x000ff60003800000 */
[----:B------:R-:W-:Y:S02]  /*8280*/  LOP3.LUT P2, RZ, R79, 0xff, RZ, 0xc0, !PT ;  /* 0x000000ff4fff7812 */ /* 0x000fe4000784c0ff */
[----:B------:R-:W-:Y:S04]  /*8290*/  PLOP3.LUT P0, PT, PT, PT, UP1, 0x80, 0x8 ;  /* 0x000000000008781c */ /* 0x000fe80003f0f018 */
[----:B------:R-:W-:Y:S07]  /*82a0*/  PLOP3.LUT P0, PT, P0, PT, PT, 0x8, 0x80 ;  /* 0x000000000080781c */ /* 0x000fee000070e170 */
[----:B------:R-:W-:Y:S11]  /*82b0*/  @P2 FSETP.EQ.AND P0, PT, R39, RZ, PT ;  /* 0x000000ff2700220b */ /* 0x000ff60003f02000 */
[----:B------:R-:W-:Y:S02]  /*82c0*/  @!UPT UIADD3 URZ, UPT, UPT, URZ, URZ, URZ ;  /* 0x000000fffffff290 */ /* 0x000fe4000fffe0ff */
.L_x_153:
[----:B------:R-:W1:Y:S01]  /*82d0*/  SYNCS.PHASECHK.TRANS64.TRYWAIT P2, [UR24+0x488], R2 ;  /* 0x00048802ff0075a7 */ /* 0x000e620008041118 */
[----:B------:R-:W-:Y:S04]  /*82e0*/  @P1 SHF.R.U32.HI R4, RZ, 0x10, R5 ;  /* 0x00000010ff041819 */ /* 0x000fe80000011605 */
[----:B------:R-:W-:Y:S02]  /*82f0*/  @P1 R2UR UR49, R4 ;  /* 0x00000000043112ca */ /* 0x000fe400000e0000 */
[----:B------:R-:W-:Y:S01]  /*8300*/  ELECT P1, URZ, PT ;  /* 0x0000000000ff782f */ /* 0x000fe20003820000 */
[----:B------:R-:W-:Y:S01]  /*8310*/  @!UPT UIADD3 URZ, UPT, UPT, URZ, URZ, URZ ;  /* 0x000000fffffff290 */ /* 0x000fe2000fffe0ff */
[----:B-1----:R-:W-:Y:S11]  /*8320*/  @!P2 BRA `(.L_x_154) ;  /* 0x000000440080a947 */ /* 0x002ff60003800000 */
.L_x_342:
[----:B------:R-:W-:Y:S01]  /*8330*/  PLOP3.LUT P0, PT, P0, P1, PT, 0xf2, 0x2f ;  /* 0x00000000002f781c */ /* 0x000fe20000703e72 */
[----:B------:R-:W-:Y:S11]  /*8340*/  BSSY.RECONVERGENT B0, `(.L_x_155) ;  /* 0x0000029000007945 */ /* 0x000ff60003800200 */
[----:B------:R-:W-:Y:S01]  /*8350*/  @!UPT UIADD3 URZ, UPT, UPT, URZ, URZ, URZ ;  /* 0x000000fffffff290 */ /* 0x000fe2000fffe0ff */
[----:B------:R-:W-:Y:S05]  /*8360*/  @P0 BRA `(.L_x_156) ;  /* 0x0000000000980947 */ /* 0x000fea0003800000 */
[----:B------:R-:W-:Y:S01]  /*8370*/  IMAD.U32 R3, RZ, RZ, UR38 ;  /* 0x00000026ff037e24 */ /* 0x000fe2000f8e00ff */
[----:B------:R-:W-:Y:S01]  /*8380*/  ULOP3.LUT UR5, UR4, UR38, URZ, 0x3c, !UPT ;  /* 0x0000002604057292 */ /* 0x000fe2000f8e3cff */
[----:B-1----:R-:W-:Y:S01]  /*8390*/  IMAD.U32 R0, RZ, RZ, UR4 ;  /* 0x00000004ff007e24 */ /* 0x002fe2000f8e00ff */
[----:B------:R-:W-:Y:S02]  /*83a0*/  UISETP.NE.AND UP4, UPT, UR38, URZ, UPT ;  /* 0x000000ff2600728c */ /* 0x000fe4000bf85270 */
[----:B------:R-:W-:Y:S01]  /*83b0*/  IABS R3, R3 ;  /* 0x0000000300037213 */ /* 0x000fe20000000000 */
[----:B------:R-:W-:Y:S01]  /*83c0*/  USHF.L.U32 UR10, UR6, 0x6, URZ ;  /* 0x00000006060a7899 */ /* 0x000fe200080006ff */
[----:B------:R-:W-:Y:S01]  /*83d0*/  IABS R0, R0 ;  /* 0x0000000000007213 */ /* 0x000fe20000000000 */
[----:B------:R-:W-:Y:S01]  /*83e0*/  USHF.L.U32 UR11, UR47, 0x6, URZ ;  /* 0x000000062f0b7899 */ /* 0x000fe200080006ff */
[----:B------:R-:W1:Y:S01]  /*83f0*/  I2F.RP R4, R3 ;  /* 0x0000000300047306 */ /* 0x000e620000209400 */
[----:B------:R-:W-:Y:S01]  /*8400*/  UISETP.GE.AND UP0, UPT, UR5, URZ, UPT ;  /* 0x000000ff0500728c */ /* 0x000fe2000bf06270 */
[----:B------:R-:W-:Y:S01]  /*8410*/  UMOV UR18, 0x0 ;  /* 0x0000000000127882 */ /* 0x000fe20000000000 */
[----:B------:R-:W-:Y:S07]  /*8420*/  UMOV UR19, 0x10000000 ;  /* 0x1000000000137882 */ /* 0x000fee0000000000 */
[----:B-1----:R-:W1:Y:S02]  /*8430*/  MUFU.RCP R4, R4 ;  /* 0x0000000400047308 */ /* 0x002e640000001000 */
[----:B-1----:R-:W-:Y:S08]  /*8440*/  VIADD R4, R4, 0xffffffe ;  /* 0x0ffffffe04047836 */ /* 0x002ff00000000000 */
[----:B------:R1:W2:Y:S02]  /*8450*/  F2I.FTZ.U32.TRUNC.NTZ R5, R4 ;  /* 0x0000000400057305 */ /* 0x0002a4000021f000 */
[----:B-1----:R-:W-:Y:S01]  /*8460*/  HFMA2 R4, -RZ, RZ, 0, 0 ;  /* 0x00000000ff047431 */ /* 0x002fe200000001ff */
[----:B--2---:R-:W-:Y:S05]  /*8470*/  IADD3 R2, PT, PT, RZ, -R5, RZ ;  /* 0x80000005ff027210 */ /* 0x004fea0007ffe0ff */
[-C--:B------:R-:W-:Y:S04]  /*8480*/  IMAD R2, R2, R3.reuse, RZ ;  /* 0x0000000302027224 */ /* 0x080fe800078e02ff */
[----:B------:R-:W-:Y:S06]  /*8490*/  IMAD.HI.U32 R5, R5, R2, R4 ;  /* 0x0000000205057227 */ /* 0x000fec00078e0004 */
[----:B------:R-:W-:Y:S04]  /*84a0*/  IMAD.HI.U32 R5, R5, R0, RZ ;  /* 0x0000000005057227 */ /* 0x000fe800078e00ff */
[----:B------:R-:W-:Y:S04]  /*84b0*/  IMAD.MOV R2, RZ, RZ, -R5 ;  /* 0x000000ffff027224 */ /* 0x000fe800078e0a05 */
[C---:B------:R-:W-:Y:S05]  /*84c0*/  IMAD R0, R3.reuse, R2, R0 ;  /* 0x0000000203007224 */ /* 0x040fea00078e0200 */
[----:B------:R-:W-:Y:S11]  /*84d0*/  ISETP.GT.U32.AND P0, PT, R3, R0, PT ;  /* 0x000000000300720c */ /* 0x000ff60003f04070 */
[----:B------:R-:W-:Y:S02]  /*84e0*/  @!UPT UIADD3 URZ, UPT, UPT, URZ, URZ, URZ ;  /* 0x000000fffffff290 */ /* 0x000fe4000fffe0ff */
[-C--:B------:R-:W-:Y:S01]  /*84f0*/  @!P0 IADD3 R0, PT, PT, R0, -R3.reuse, RZ ;  /* 0x8000000300008210 */ /* 0x080fe20007ffe0ff */
[----:B------:R-:W-:Y:S03]  /*8500*/  @!P0 VIADD R5, R5, 0x1 ;  /* 0x0000000105058836 */ /* 0x000fe60000000000 */
[----:B------:R-:W-:Y:S02]  /*8510*/  ISETP.GE.U32.AND P1, PT, R0, R3, PT ;  /* 0x000000030000720c */ /* 0x000fe40003f26070 */
[----:B------:R-:W-:Y:S11]  /*8520*/  MOV R0, 0x1000 ;  /* 0x0000100000007802 */ /* 0x000ff60000000f00 */
[----:B------:R-:W-:Y:S04]  /*8530*/  @P1 IADD3 R5, PT, PT, R5, 0x1, RZ ;  /* 0x0000000105051810 */ /* 0x000fe80007ffe0ff */
[----:B------:R-:W-:Y:S11]  /*8540*/  R2UR UR13, R5 ;  /* 0x00000000050d72ca */ /* 0x000ff600000e0000 */
[----:B------:R-:W-:Y:S02]  /*8550*/  @!UPT UIADD3 URZ, UPT, UPT, URZ, URZ, URZ ;  /* 0x000000fffffff290 */ /* 0x000fe4000fffe0ff */
[----:B------:R-:W-:Y:S02]  /*8560*/  @!UP0 UIADD3 UR13, UPT, UPT, -UR13, URZ, URZ ;  /* 0x000000ff0d0d8290 */ /* 0x000fe4000fffe1ff */
[----:B------:R-:W-:Y:S04]  /*8570*/  @!UP4 ULOP3.LUT UR13, URZ, UR38, URZ, 0x33, !UPT ;  /* 0x00000026ff0dc292 */ /* 0x000fe8000f8e33ff */
[----:B------:R-:W-:Y:S04]  /*8580*/  UIADD3 UR5, UPT, UPT, -UR13, URZ, URZ ;  /* 0x000000ff0d057290 */ /* 0x000fe8000fffe1ff */
[----:B------:R-:W-:Y:S09]  /*8590*/  UIMAD UR12, UR38, UR5, UR4 ;  /* 0x00000005260c72a4 */ /* 0x000ff2000f8e0204 */
[----:B------:R2:W-:Y:S01]  /*85a0*/  UTMALDG.4D [UR8], [UR36], desc[UR18] ;  /* 0x00001208240075b4 */ /* 0x0005e20008019000 */
[----:B------:R2:W-:Y:S01]  /*85b0*/  SYNCS.ARRIVE.TRANS64.RED.A0TR RZ, [UR24+0x480], R0 ;  /* 0x00048000ffff79a7 */ /* 0x0005e20008300418 */
[----:B------:R-:W-:Y:S01]  /*85c0*/  NOP ;  /* 0x0000000000007918 */ /* 0x000fe20000000000 */
.L_x_156:
[----:B--2---:R-:W-:Y:S05]  /*85d0*/  BSYNC.RECONVERGENT B0 ;  /* 0x0000000000007941 */ /* 0x004fea0003800200 */
.L_x_155:
[----:B------:R-:W-:Y:S01]  /*85e0*/  SYNCS.ARRIVE.TRANS64.RED.A1T0 RZ, [UR48], RZ ;  /* 0x000000ffffff79a7 */ /* 0x000fe20008100430 */
[----:B------:R-:W-:Y:S01]  /*85f0*/  UIADD3 UR26, UPT, UPT, UR7, UR63, URZ ;  /* 0x0000003f071a7290 */ /* 0x000fe2000fffe0ff */
[----:B------:R-:W-:Y:S01]  /*8600*/  LOP3.LUT R9, R9, 0x1, RZ, 0x3c, !PT ;  /* 0x0000000109097812 */ /* 0x000fe200078e3cff */
[----:B------:R-:W-:Y:S01]  /*8610*/  UIADD3 UR47, UPT, UPT, UR14, UR62, URZ ;  /* 0x0000003e0e2f7290 */ /* 0x000fe2000fffe0ff */
[----:B------:R-:W-:Y:S01]  /*8620*/  LOP3.LUT R8, R8, 0x1, RZ, 0x3c, !PT ;  /* 0x0000000108087812 */ /* 0x000fe200078e3cff */
[----:B------:R-:W-:Y:S01]  /*8630*/  UPLOP3.LUT UP4, UPT, UPT, UPT, UPT, 0x80, 0x8 ;  /* 0x000000000008789c */ /* 0x000fe20003f8f070 */
[----:B------:R-:W-:Y:S10]  /*8640*/  BRA.U UP2, `(.L_x_157) ;  /* 0xfffffff102f87547 */ /* 0x000ff4000b83ffff */
[----:B-1----:R-:W-:Y:S07]  /*8650*/  MOV R0, UR24 ;  /* 0x0000001800007c02 */ /* 0x002fee0008000f00 */
.L_x_158:
[----:B-1----:R-:W-:-:S04]  /*8660*/  SHF.L.U32 R2, R9, 0x1f, RZ ;  /* 0x0000001f09027819 */ /* 0x002fc800000006ff */
[----:B------:R1:W2:Y:S03]  /*8670*/  SYNCS.PHASECHK.TRANS64.TRYWAIT P0, [R0+URZ+0x488], R2 ;  /* 0x00048802000075a7 */ /* 0x0002a600080011ff */
[----:B--2---:R-:W-:Y:S05]  /*8680*/  @!P0 NANOSLEEP.SYNCS 0x989680 ;  /* 0x009896800000895d */ /* 0x004fea0003900000 */
[----:B------:R-:W2:Y:S02]  /*8690*/  @!P0 SYNCS.PHASECHK.TRANS64 P0, [R0+URZ+0x488], R2 ;  /* 0x00048802000085a7 */ /* 0x000ea400080010ff */
[----:B--2---:R-:W-:Y:S05]  /*86a0*/  @P0 EXIT ;  /* 0x000000000000094d */ /* 0x004fea0003800000 */
[----:B------:R-:W-:Y:S05]  /*86b0*/  BRA `(.L_x_158) ;  /* 0xfffffffc00e87947 */ /* 0x000fea000383ffff */
.L_x_147:
[----:B------:R-:W-:-:S06]  /*86c0*/  UISETP.GE.AND UP0, UPT, UR18, 0x4, UPT ;  /* 0x000000041200788c */ /* 0x000fcc000bf06270 */
[----:B------:R-:W-:-:S13]  /*86d0*/  PLOP3.LUT P0, PT, PT, PT, UP0, 0x80, 0x8 ;  /* 0x000000000008781c */ /* 0x000fda0003f0f008 */
[----:B-1----:R-:W-:Y:S05]  /*86e0*/  @!P0 EXIT ;  /* 0x000000000000894d */ /* 0x002fea0003800000 */
[----:B------:R-:W1:Y:S08]  /*86f0*/  S2UR UR4, SR_CgaCtaId ;  /* 0x00000000000479c3 */ /* 0x000e700000008800 */
[----:B------:R-:W-:Y:S01]  /*8700*/  BAR.SYNC.DEFER_BLOCKING 0x6, 0xa0 ;  /* 0x0182800000007b1d */ /* 0x000fe20000010000 */
[C---:B------:R-:W-:Y:S01]  /*8710*/  IMAD.SHL.U32 R3, R69.reuse, 0x40, RZ ;  /* 0x0000004045037824 */ /* 0x040fe200078e00ff */
[----:B------:R-:W-:Y:S01]  /*8720*/  SHF.R.U32.HI R6, RZ, 0x1, R69 ;  /* 0x00000001ff067819 */ /* 0x000fe20000011645 */
[----:B------:R-:W-:Y:S01]  /*8730*/  IMAD.SHL.U32 R0, R80, 0x800, RZ ;  /* 0x0000080050007824 */ /* 0x000fe200078e00ff */
[----:B------:R-:W-:Y:S01]  /*8740*/  USHF.R.S32.HI UR48, URZ, 0x1f, UR5 ;  /* 0x0000001fff307899 */ /* 0x000fe20008011405 */
[----:B------:R-:W-:Y:S01]  /*8750*/  IMAD.SHL.U32 R78, R69, 0x8, RZ ;  /* 0x00000008454e7824 */ /* 0x000fe200078e00ff */
[----:B------:R-:W-:Y:S01]  /*8760*/  UMOV UR45, 0x400 ;  /* 0x00000400002d7882 */ /* 0x000fe20000000000 */
[C---:B------:R-:W-:Y:S01]  /*8770*/  LOP3.LUT R7, R3.reuse, 0x180, RZ, 0xc0, !PT ;  /* 0x0000018003077812 */ /* 0x040fe200078ec0ff */
[----:B------:R-:W2:Y:S01]  /*8780*/  LDC.64 R74, c[0x0][0x888] ;  /* 0x00022200ff4a7b82 */ /* 0x000ea20000000a00 */
[----:B------:R-:W-:Y:S01]  /*8790*/  LOP3.LUT R3, R3, 0x640, RZ, 0xc0, !PT ;  /* 0x0000064003037812 */ /* 0x000fe200078ec0ff */
[----:B------:R-:W-:Y:S01]  /*87a0*/  IMAD.U32 R37, R69, 0x10000, RZ ;  /* 0x0001000045257824 */ /* 0x000fe200078e00ff */
[----:B------:R-:W-:Y:S01]  /*87b0*/  LOP3.LUT R6, R7, 0x20, R6, 0xf8, !PT ;  /* 0x0000002007067812 */ /* 0x000fe200078ef806 */
[----:B------:R-:W-:Y:S01]  /*87c0*/  ULEA.HI UR48, UR48, UR5, URZ, 0x6 ;  /* 0x0000000530307291 */ /* 0x000fe2000f8f30ff */
[----:B------:R-:W-:Y:S01]  /*87d0*/  LOP3.LUT R0, R3, 0x800, R0, 0xf8, !PT ;  /* 0x0000080003007812 */ /* 0x000fe200078ef800 */
[----:B------:R-:W-:Y:S01]  /*87e0*/  IMAD.MOV.U32 R36, RZ, RZ, RZ ;  /* 0x000000ffff247224 */ /* 0x000fe200078e00ff */
[----:B------:R-:W-:Y:S01]  /*87f0*/  LOP3.LUT R78, R6, 0x30, R78, 0x78, !PT ;  /* 0x00000030064e7812 */ /* 0x000fe200078e784e */
[----:B------:R-:W3:Y:S01]  /*8800*/  LDC.64 R76, c[0x0][0x890] ;  /* 0x00022400ff4c7b82 */ /* 0x000ee20000000a00 */
[----:B------:R-:W-:Y:S01]  /*8810*/  IMAD.MOV.U32 R84, RZ, RZ, RZ ;  /* 0x000000ffff547224 */ /* 0x000fe200078e00ff */
[----:B------:R-:W-:-:S02]  /*8820*/  CS2R R82, SRZ ;  /* 0x0000000000527805 */ /* 0x000fc4000001ff00 */
[----:B------:R-:W-:Y:S01]  /*8830*/  LOP3.LUT R78, R0, R78, RZ, 0xfc, !PT ;  /* 0x0000004e004e7212 */ /* 0x000fe200078efcff */
[----:B------:R-:W-:Y:S01]  /*8840*/  IMAD.SHL.U32 R0, R80, 0x200000, RZ ;  /* 0x0020000050007824 */ /* 0x000fe200078e00ff */
[----:B------:R-:W4:Y:S02]  /*8850*/  LDCU UR56, c[0x0][0x370] ;  /* 0x00006e00ff3877ac */ /* 0x000f240008000800 */
[----:B------:R-:W2:Y:S01]  /*8860*/  LDC.64 R72, c[0x0][0x8b0] ;  /* 0x00022c00ff487b82 */ /* 0x000ea20000000a00 */
[----:B-1----:R-:W-:Y:S01]  /*8870*/  ULEA UR45, UR4, UR45, 0x18 ;  /* 0x0000002d042d7291 */ /* 0x002fe2000f8ec0ff */
[----:B------:R-:W-:Y:S01]  /*8880*/  LOP3.LUT R0, R0, 0x200000, RZ, 0xc0, !PT ;  /* 0x0020000000007812 */ /* 0x000fe200078ec0ff */
[----:B------:R-:W1:Y:S03]  /*8890*/  LDCU UR42, c[0x0][0xb0c] ;  /* 0x00016180ff2a77ac */ /* 0x000e660008000800 */
[----:B------:R-:W-:Y:S01]  /*88a0*/  LOP3.LUT R37, R0, 0x400000, R37, 0xf8, !PT ;  /* 0x0040000000257812 */ /* 0x000fe200078ef825 */
[----:B------:R-:W-:Y:S01]  /*88b0*/  UIADD3 UR4, UPT, UPT, UR45, 0x1600, URZ ;  /* 0x000016002d047890 */ /* 0x000fe2000fffe0ff */
[----:B------:R-:W1:Y:S01]  /*88c0*/  LDC.64 R70, c[0x0][0x8a8] ;  /* 0x00022a00ff467b82 */ /* 0x000e620000000a00 */
[----:B------:R-:W-:Y:S01]  /*88d0*/  VIADD R85, R78, UR45 ;  /* 0x0000002d4e557c36 */ /* 0x000fe20008000000 */
[----:B------:R-:W4:Y:S01]  /*88e0*/  LDS R2, [UR45+0x4f0] ;  /* 0x0004f02dff027984 */ /* 0x000f220008000800 */
[----:B------:R-:W1:Y:S02]  /*88f0*/  LDCU UR38, c[0x0][0xb30] ;  /* 0x00016600ff2677ac */ /* 0x000e640008000800 */
[----:B------:R-:W-:Y:S01]  /*8900*/  IMAD.U32 R86, RZ, RZ, UR4 ;  /* 0x00000004ff567e24 */ /* 0x000fe2000f8e00ff */
[----:B------:R-:W1:Y:S01]  /*8910*/  LDCU UR58, c[0x0][0x388] ;  /* 0x00007100ff3a77ac */ /* 0x000e620008000800 */
[----:B------:R-:W1:Y:S01]  /*8920*/  LDCU.64 UR60, c[0x0][0x888] ;  /* 0x00011100ff3c77ac */ /* 0x000e620008000a00 */
[----:B------:R-:W1:Y:S01]  /*8930*/  LDCU.64 UR40, c[0x0][0xb28] ;  /* 0x00016500ff2877ac */ /* 0x000e620008000a00 */
[----:B------:R-:W1:Y:S01]  /*8940*/  LDCU.128 UR52, c[0x0][0xb10] ;  /* 0x00016200ff3477ac */ /* 0x000e620008000c00 */
[----:B------:R-:W1:Y:S01]  /*8950*/  LDCU UR51, c[0x0][0x374] ;  /* 0x00006e80ff3377ac */ /* 0x000e620008000800 */
[----:B------:R-:W-:-:S02]  /*8960*/  USHF.R.S32.HI UR48, URZ, 0x6, UR48 ;  /* 0x00000006ff307899 */ /* 0x000fc40008011430 */
[----:B------:R-:W-:Y:S01]  /*8970*/  UIADD3 UR59, UPT, UPT, UR45, 0x600, URZ ;  /* 0x000006002d3b7890 */ /* 0x000fe2000fffe0ff */
[C---:B----4-:R-:W-:Y:S01]  /*8980*/  VIADD R3, R2.reuse, 0x20 ;  /* 0x0000002002037836 */ /* 0x050fe20000000000 */
[----:B------:R-:W-:-:S04]  /*8990*/  LOP3.LUT R2, R2, 0xffff, RZ, 0xc0, !PT ;  /* 0x0000ffff02027812 */ /* 0x000fc800078ec0ff */
[----:B------:R-:W-:-:S05]  /*89a0*/  LOP3.LUT R3, R3, 0xffff, RZ, 0xc0, !PT ;  /* 0x0000ffff03037812 */ /* 0x000fca00078ec0ff */
[----:B------:R4:W-:Y:S02]  /*89b0*/  STL.64 [R1], R2 ;  /* 0x0000000201007387 */ /* 0x0009e40000100a00 */
[----:B----4-:R-:W-:-:S05]  /*89c0*/  IMAD.SHL.U32 R2, R69, 0x10, RZ ;  /* 0x0000001045027824 */ /* 0x010fca00078e00ff */
[----:B------:R-:W-:-:S04]  /*89d0*/  LOP3.LUT R2, R2, 0x20, RZ, 0xc0, !PT ;  /* 0x0000002002027812 */ /* 0x000fc800078ec0ff */
[----:B-123--:R-:W-:-:S07]  /*89e0*/  IADD3 R85, PT, PT, -R2, 0x600, R85 ;  /* 0x0000060002557810 */ /* 0x00efce0007ffe155 */
.L_x_176:
[----:B------:R-:W-:Y:S04]  /*89f0*/  SHF.L.U32 R2, R83, 0x1f, RZ ;  /* 0x0000001f53027819 */ /* 0x000fe800000006ff */
[----:B-1----:R-:W1:Y:S02]  /*8a00*/  SYNCS.PHASECHK.TRANS64.TRYWAIT P0, [UR45+0x4a0], R2 ;  /* 0x0004a002ff0075a7 */ /* 0x002e64000800112d */
[----:B-1----:R-:W-:Y:S05]  /*8a10*/  @!P0 BRA `(.L_x_159) ;  /* 0x0000003c00dc8947 */ /* 0x002fea0003800000 */
.L_x_344:
[----:B------:R-:W2:Y:S01]  /*8a20*/  LDS.128 R4, [UR45+0x4e0] ;  /* 0x0004e02dff047984 */ /* 0x000ea20008000c00 */
[----:B-1----:R-:W-:Y:S01]  /*8a30*/  LEA R2, R36, UR43, 0x2 ;  /* 0x0000002b24027c11 */ /* 0x002fe2000f8e10ff */
[----:B------:R-:W-:Y:S02]  /*8a40*/  UIADD3 UR4, UPT, UPT, UR45, 0x4a8, URZ ;  /* 0x000004a82d047890 */ /* 0x000fe4000fffe0ff */
[----:B------:R-:W-:Y:S02]  /*8a50*/  UISETP.GE.AND UP0, UPT, UR39, 0x1, UPT ;  /* 0x000000012700788c */ /* 0x000fe4000bf06270 */
[----:B------:R-:W-:Y:S01]  /*8a60*/  UPRMT UR4, URZ, 0x654, UR4 ;  /* 0x00000654ff047896 */ /* 0x000fe20008000004 */
[----:B------:R-:W-:Y:S01]  /*8a70*/  @!PT LDS RZ, [RZ] ;  /* 0x00000000fffff984 */ /* 0x000fe20000000800 */
[----:B------:R-:W-:Y:S01]  /*8a80*/  @!PT LDS RZ, [RZ] ;  /* 0x00000000fffff984 */ /* 0x000fe20000000800 */
[----:B------:R-:W-:Y:S01]  /*8a90*/  @!PT LDS RZ, [RZ] ;  /* 0x00000000fffff984 */ /* 0x000fe20000000800 */
[----:B------:R-:W-:Y:S01]  /*8aa0*/  @!PT LDS RZ, [RZ] ;  /* 0x00000000fffff984 */ /* 0x000fe20000000800 */
[----:B------:R1:W-:Y:S06]  /*8ab0*/  MEMBAR.ALL.CTA ;  /* 0x0000000000007992 */ /* 0x0003ec0000008000 */
[----:B-1----:R-:W1:Y:S02]  /*8ac0*/  FENCE.VIEW.ASYNC.S ;  /* 0x00000000000073c6 */ /* 0x002e640000000000 */
[----:B-1----:R-:W-:Y:S06]  /*8ad0*/  SYNCS.ARRIVE.TRANS64.RED.A1T0 RZ, [UR4], RZ ;  /* 0x000000ffffff79a7 */ /* 0x002fec0008100404 */
[----:B------:R-:W5:Y:S01]  /*8ae0*/  LDL R2, [R2] ;  /* 0x0000000002027983 */ /* 0x000f620000100800 */
[----:B--2---:R-:W-:Y:S11]  /*8af0*/  LOP3.LUT P0, RZ, R6, 0x1, RZ, 0xc0, !PT ;  /* 0x0000000106ff7812 */ /* 0x004ff6000780c0ff */
[----:B------:R-:W-:Y:S02]  /*8b00*/  @!UPT UIADD3 URZ, UPT, UPT, URZ, URZ, URZ ;  /* 0x000000fffffff290 */ /* 0x000fe4000fffe0ff */
[----:B------:R-:W-:Y:S01]  /*8b10*/  VOTEU.ANY UP1, P0 ;  /* 0x0000000000ff7886 */ /* 0x000fe20000020100 */
[----:B------:R-:W-:Y:S01]  /*8b20*/  PLOP3.LUT P0, PT, PT, PT, UP1, 0x80, 0x8 ;  /* 0x000000000008781c */ /* 0x000fe20003f0f018 */
[----:B------:R-:W-:Y:S11]  /*8b30*/  UP2UR UR50, UPR, URZ, 0x2 ;  /* 0x00000002ff327883 */ /* 0x000ff60008000000 */
[----:B------:R-:W-:Y:S01]  /*8b40*/  @!UPT UIADD3 URZ, UPT, UPT, URZ, URZ, URZ ;  /* 0x000000fffffff290 */ /* 0x000fe2000fffe0ff */
[----:B------:R-:W-:Y:S02]  /*8b50*/  @P0 MOV R3, R4 ;  /* 0x0000000400030202 */ /* 0x000fe40000000f00 */
[----:B------:R-:W-:Y:S02]  /*8b60*/  @P0 LOP3.LUT R0, R5, 0xffff, RZ, 0xc0, !PT ;  /* 0x0000ffff05000812 */ /* 0x000fe400078ec0ff */
[----:B------:R-:W-:Y:S02]  /*8b70*/  @P0 R2UR UR5, R3 ;  /* 0x00000000030502ca */ /* 0x000fe400000e0000 */
[----:B------:R-:W-:Y:S01]  /*8b80*/  @P0 R2UR UR4, R0 ;  /* 0x00000000000402ca */ /* 0x000fe200000e0000 */
[----:B------:R-:W-:Y:S05]  /*8b90*/  IMAD.U32 R0, RZ, RZ, UR48 ;  /* 0x00000030ff007e24 */ /* 0x000fea000f8e00ff */
[----:B------:R-:W-:Y:S05]  /*8ba0*/  IABS R3, R0 ;  /* 0x0000000000037213 */ /* 0x000fea0000000000 */
[----:B------:R-:W-:Y:S02]  /*8bb0*/  @UP1 UMOV UR37, UR5 ;  /* 0x0000000500251c82 */ /* 0x000fe40008000000 */
[----:B------:R-:W-:Y:S01]  /*8bc0*/  @UP1 UMOV UR36, UR4 ;  /* 0x0000000400241c82 */ /* 0x000fe20008000000 */
[----:B------:R-:W-:Y:S05]  /*8bd0*/  BRA.U !UP0, `(.L_x_160) ;  /* 0x0000000108cc7547 */ /* 0x000fea000b800000 */
[----:B------:R-:W1:Y:S01]  /*8be0*/  LDCU UR9, c[0x0][0xb20] ;  /* 0x00016400ff0977ac */ /* 0x000e620008000800 */
[----:B------:R-:W-:Y:S02]  /*8bf0*/  UIMAD.WIDE.U32 UR4, UR51, UR55, URZ ;  /* 0x00000037330472a5 */ /* 0x000fe4000f8e00ff */
[----:B------:R-:W-:Y:S02]  /*8c00*/  UIMAD.WIDE.U32 UR6, UR56, UR52, URZ ;  /* 0x00000034380672a5 */ /* 0x000fe4000f8e00ff */
[----:B------:R-:W-:Y:S02]  /*8c10*/  UIMAD.WIDE.U32 UR10, UR36, UR55, URZ ;  /* 0x00000037240a72a5 */ /* 0x000fe4000f8e00ff */
[----:B------:R-:W-:Y:S02]  /*8c20*/  UISETP.NE.AND UP0, UPT, UR54, 0x1, UPT ;  /* 0x000000013600788c */ /* 0x000fe4000bf05270 */
[----:B------:R-:W-:Y:S02]  /*8c30*/  UISETP.NE.AND UP1, UPT, UR42, 0x1, UPT ;  /* 0x000000012a00788c */ /* 0x000fe4000bf25270 */
[----:B------:R-:W-:Y:S02]  /*8c40*/  UISETP.NE.AND UP2, UPT, UR39, 0x1, UPT ;  /* 0x000000012700788c */ /* 0x000fe4000bf45270 */
[----:B------:R-:W-:Y:S01]  /*8c50*/  UIMAD.WIDE.U32 UR12, UR37, UR52, URZ ;  /* 0x00000034250c72a5 */ /* 0x000fe2000f8e00ff */
[----:B------:R-:W-:Y:S01]  /*8c60*/  UMOV UR4, UR5 ;  /* 0x0000000500047c82 */ /* 0x000fe20008000000 */
[----:B------:R-:W-:Y:S01]  /*8c70*/  UMOV UR6, UR11 ;  /* 0x0000000b00067c82 */ /* 0x000fe20008000000 */
[----:B-1----:R-:W-:Y:S03]  /*8c80*/  USHF.R.U32.HI UR8, URZ, UR9, UR4 ;  /* 0x00000009ff087299 */ /* 0x002fe60008011604 */
[----:B------:R-:W-:Y:S02]  /*8c90*/  UMOV UR4, UR7 ;  /* 0x0000000700047c82 */ /* 0x000fe40008000000 */
[----:B------:R-:W-:Y:S02]  /*8ca0*/  USHF.R.U32.HI UR5, URZ, UR53, UR4 ;  /* 0x00000035ff057299 */ /* 0x000fe40008011604 */
[----:B------:R-:W-:Y:S02]  /*8cb0*/  USEL UR4, UR51, UR8, !UP0 ;  /* 0x0000000833047287 */ /* 0x000fe4000c000000 */
[----:B------:R-:W-:Y:S02]  /*8cc0*/  USHF.R.U32.HI UR8, URZ, UR9, UR6 ;  /* 0x00000009ff087299 */ /* 0x000fe40008011606 */
[----:B------:R-:W-:Y:S02]  /*8cd0*/  UIMAD.WIDE.U32 UR6, UR4, UR40, URZ ;  /* 0x00000028040672a5 */ /* 0x000fe4000f8e00ff */
[----:B------:R-:W-:Y:S02]  /*8ce0*/  USEL UR9, UR56, UR5, !UP1 ;  /* 0x0000000538097287 */ /* 0x000fe4000c800000 */
[----:B------:R-:W-:Y:S02]  /*8cf0*/  USEL UR8, UR36, UR8, !UP0 ;  /* 0x0000000824087287 */ /* 0x000fe4000c000000 */
[----:B------:R-:W-:Y:S01]  /*8d00*/  UIMAD.WIDE.U32 UR10, UR9, UR40, URZ ;  /* 0x00000028090a72a5 */ /* 0x000fe2000f8e00ff */
[----:B------:R-:W-:Y:S01]  /*8d10*/  UMOV UR6, UR7 ;  /* 0x0000000700067c82 */ /* 0x000fe20008000000 */
[----:B------:R-:W-:Y:S01]  /*8d20*/  UMOV UR5, UR13 ;  /* 0x0000000d00057c82 */ /* 0x000fe20008000000 */
[----:B------:R-:W-:Y:S02]  /*8d30*/  @UP2 USHF.R.U32.HI UR4, URZ, UR41, UR6 ;  /* 0x00000029ff042299 */ /* 0x000fe40008011606 */
[----:B------:R-:W-:Y:S02]  /*8d40*/  USHF.R.U32.HI UR5, URZ, UR53, UR5 ;  /* 0x00000035ff057299 */ /* 0x000fe40008011605 */
[----:B------:R-:W-:Y:S02]  /*8d50*/  UIMAD UR4, UR39, UR4, URZ ;  /* 0x00000004270472a4 */ /* 0x000fe4000f8e02ff */
[----:B------:R-:W-:Y:S02]  /*8d60*/  USEL UR5, UR37, UR5, !UP1 ;  /* 0x0000000525057287 */ /* 0x000fe4000c800000 */
[----:B------:R-:W-:Y:S01]  /*8d70*/  UISETP.GE.AND UP0, UPT, UR8, UR4, UPT ;  /* 0x000000040800728c */ /* 0x000fe2000bf06270 */
[----:B------:R-:W-:Y:S01]  /*8d80*/  UMOV UR6, UR11 ;  /* 0x0000000b00067c82 */ /* 0x000fe20008000000 */
[----:B------:R-:W-:Y:S02]  /*8d90*/  UIMAD.WIDE.U32 UR10, UR8, UR40, URZ ;  /* 0x00000028080a72a5 */ /* 0x000fe4000f8e00ff */
[----:B------:R-:W-:Y:S04]  /*8da0*/  @UP2 USHF.R.U32.HI UR9, URZ, UR41, UR6 ;  /* 0x00000029ff092299 */ /* 0x000fe80008011606 */
[----:B------:R-:W-:Y:S01]  /*8db0*/  UIMAD UR6, UR39, UR9, URZ ;  /* 0x00000009270672a4 */ /* 0x000fe2000f8e02ff */
[----:B------:R-:W-:Y:S03]  /*8dc0*/  UMOV UR4, UR11 ;  /* 0x0000000b00047c82 */ /* 0x000fe60008000000 */
[----:B------:R-:W-:Y:S02]  /*8dd0*/  UISETP.GE.OR UP0, UPT, UR5, UR6, UP0 ;  /* 0x000000060500728c */ /* 0x000fe40008706670 */
[----:B------:R-:W-:Y:S02]  /*8de0*/  USHF.R.U32.HI UR4, URZ, UR41, UR4 ;  /* 0x00000029ff047299 */ /* 0x000fe40008011604 */
[----:B------:R-:W-:Y:S02]  /*8df0*/  UIMAD.WIDE.U32 UR6, UR5, UR40, URZ ;  /* 0x00000028050672a5 */ /* 0x000fe4000f8e00ff */
[----:B------:R-:W-:Y:S02]  /*8e00*/  USEL UR11, UR8, UR4, !UP2 ;  /* 0x00000004080b7287 */ /* 0x000fe4000d000000 */
[----:B------:R-:W-:Y:S02]  /*8e10*/  UIADD3 UR6, UPT, UPT, -UR5, URZ, URZ ;  /* 0x000000ff05067290 */ /* 0x000fe4000fffe1ff */
[----:B------:R-:W-:Y:S02]  /*8e20*/  UIADD3 UR10, UPT, UPT, -UR11, URZ, URZ ;  /* 0x000000ff0b0a7290 */ /* 0x000fe4000fffe1ff */
[----:B------:R-:W-:Y:S02]  /*8e30*/  UIMAD UR6, UR42, UR6, UR37 ;  /* 0x000000062a0672a4 */ /* 0x000fe4000f8e0225 */
[----:B------:R-:W-:Y:S01]  /*8e40*/  UIMAD UR10, UR39, UR10, UR8 ;  /* 0x0000000a270a72a4 */ /* 0x000fe2000f8e0208 */
[----:B------:R-:W-:Y:S01]  /*8e50*/  @!UP0 UMOV UR4, UR7 ;  /* 0x0000000700048c82 */ /* 0x000fe20008000000 */
[----:B------:R-:W-:Y:S02]  /*8e60*/  UIADD3 UR7, UPT, UPT, -UR8, URZ, URZ ;  /* 0x000000ff08077290 */ /* 0x000fe4000fffe1ff */
[----:B------:R-:W-:Y:S04]  /*8e70*/  @!UP0 USHF.R.U32.HI UR4, URZ, UR41, UR4 ;  /* 0x00000029ff048299 */ /* 0x000fe80008011604 */
[----:B------:R-:W-:Y:S04]  /*8e80*/  @!UP0 USEL UR4, UR5, UR4, !UP2 ;  /* 0x0000000405048287 */ /* 0x000fe8000d000000 */
[----:B------:R-:W-:Y:S02]  /*8e90*/  @!UP0 UIMAD UR9, UR9, UR10, UR4 ;  /* 0x0000000a090982a4 */ /* 0x000fe4000f8e0204 */
[----:B------:R-:W-:Y:S02]  /*8ea0*/  @!UP0 UIADD3 UR10, UPT, UPT, UR11, -UR4, URZ ;  /* 0x800000040b0a8290 */ /* 0x000fe4000fffe0ff */
[----:B------:R-:W-:Y:S02]  /*8eb0*/  UIMAD UR4, UR54, UR7, UR36 ;  /* 0x00000007360472a4 */ /* 0x000fe4000f8e0224 */
[----:B------:R-:W-:Y:S03]  /*8ec0*/  @!UP0 UIMAD UR8, UR10, UR39, UR5 ;  /* 0x000000270a0882a4 */ /* 0x000fe6000f8e0205 */
[----:B------:R-:W-:Y:S02]  /*8ed0*/  @!UP0 UMOV UR5, UR9 ;  /* 0x0000000900058c82 */ /* 0x000fe40008000000 */
[----:B------:R-:W-:Y:S02]  /*8ee0*/  UIMAD UR37, UR5, UR42, UR6 ;  /* 0x0000002a052572a4 */ /* 0x000fe4000f8e0206 */
[----:B------:R-:W-:Y:S11]  /*8ef0*/  UIMAD UR36, UR8, UR54, UR4 ;  /* 0x00000036082472a4 */ /* 0x000ff6000f8e0204 */
[----:B------:R-:W-:Y:S01]  /*8f00*/  @!UPT UIADD3 URZ, UPT, UPT, URZ, URZ, URZ ;  /* 0x000000fffffff290 */ /* 0x000fe2000fffe0ff */
.L_x_160:
[----:B------:R-:W-:Y:S01]  /*8f10*/  UISETP.NE.AND UP1, UPT, UR38, 0x1, UPT ;  /* 0x000000012600788c */ /* 0x000fe2000bf25270 */
[----:B------:R-:W-:Y:S01]  /*8f20*/  R2UR UR6, R3 ;  /* 0x00000000030672ca */ /* 0x000fe200000e0000 */
[----:B------:R-:W-:Y:S01]  /*8f30*/  UISETP.NE.AND UP4, UPT, UR48, URZ, UPT ;  /* 0x000000ff3000728c */ /* 0x000fe2000bf85270 */
[----:B------:R-:W-:Y:S02]  /*8f40*/  IABS R0, R0 ;  /* 0x0000000000007213 */ /* 0x000fe40000000000 */
[----:B------:R-:W-:Y:S03]  /*8f50*/  @P0 SHF.R.U32.HI R4, RZ, 0x10, R5 ;  /* 0x00000010ff040819 */ /* 0x000fe60000011605 */
[----:B------:R-:W-:Y:S01]  /*8f60*/  IMAD.MOV R0, RZ, RZ, -R0 ;  /* 0x000000ffff007224 */ /* 0x000fe200078e0a00 */
[----:B------:R-:W-:Y:S02]  /*8f70*/  @P0 R2UR UR57, R4 ;  /* 0x00000000043902ca */ /* 0x000fe400000e0000 */
[----:B------:R-:W1:Y:S03]  /*8f80*/  @!UP1 LDCU.128 UR12, c[0x0][0xb10] ;  /* 0x00016200ff0c97ac */ /* 0x000e660008000c00 */
[----:B------:R-:W2:Y:S01]  /*8f90*/  I2F.RP R3, UR6 ;  /* 0x0000000600037d06 */ /* 0x000ea20008209400 */
[----:B------:R-:W3:Y:S09]  /*8fa0*/  @!UP1 LDCU UR10, c[0x0][0xb20] ;  /* 0x00016400ff0a97ac */ /* 0x000ef20008000800 */
[----:B--2---:R-:W2:Y:S02]  /*8fb0*/  MUFU.RCP R3, R3 ;  /* 0x0000000300037308 */ /* 0x004ea40000001000 */
[----:B--2---:R-:W-:Y:S08]  /*8fc0*/  VIADD R3, R3, 0xffffffe ;  /* 0x0ffffffe03037836 */ /* 0x004ff00000000000 */
[----:B------:R-:W2:Y:S02]  /*8fd0*/  F2I.FTZ.U32.TRUNC.NTZ R3, R3 ;  /* 0x0000000300037305 */ /* 0x000ea4000021f000 */
[----:B--2---:R-:W-:Y:S01]  /*8fe0*/  R2UR UR5, R3 ;  /* 0x00000000030572ca */ /* 0x004fe200000e0000 */
[----:B------:R-:W-:Y:S05]  /*8ff0*/  IMAD.U32 R3, RZ, RZ, UR26 ;  /* 0x0000001aff037e24 */ /* 0x000fea000f8e00ff */
[----:B------:R-:W-:Y:S04]  /*9000*/  IABS R3, R3 ;  /* 0x0000000300037213 */ /* 0x000fe80000000000 */
[----:B------:R-:W-:Y:S03]  /*9010*/  R2UR UR8, R3 ;  /* 0x00000000030872ca */ /* 0x000fe600000e0000 */
[----:B------:R-:W-:Y:S04]  /*9020*/  UIADD3 UR4, UPT, UPT, URZ, -UR5, URZ ;  /* 0x80000005ff047290 */ /* 0x000fe8000fffe0ff */
[----:B------:R-:W-:Y:S03]  /*9030*/  UIMAD UR7, UR4, UR6, URZ ;  /* 0x00000006040772a4 */ /* 0x000fe6000f8e02ff */
[----:B------:R-:W-:Y:S02]  /*9040*/  UMOV UR4, URZ ;  /* 0x000000ff00047c82 */ /* 0x000fe40008000000 */
[----:B------:R-:W-:Y:S02]  /*9050*/  UIMAD.WIDE.U32 UR4, UR5, UR7, UR4 ;  /* 0x00000007050472a5 */ /* 0x000fe4000f8e0004 */
[----:B------:R-:W-:Y:S05]  /*9060*/  R2UR UR7, R0 ;  /* 0x00000000000772ca */ /* 0x000fea00000e0000 */
[----:B------:R-:W-:Y:S02]  /*9070*/  UMOV UR4, UR5 ;  /* 0x0000000500047c82 */ /* 0x000fe40008000000 */
[----:B------:R-:W-:Y:S07]  /*9080*/  UIMAD.WIDE.U32 UR4, UR4, UR8, URZ ;  /* 0x00000008040472a5 */ /* 0x000fee000f8e00ff */
[----:B------:R-:W-:Y:S02]  /*9090*/  UMOV UR11, UR5 ;  /* 0x00000005000b7c82 */ /* 0x000fe40008000000 */
[----:B------:R-:W-:Y:S02]  /*90a0*/  UIMAD UR4, UR11, UR7, UR8 ;  /* 0x000000070b0472a4 */ /* 0x000fe4000f8e0208 */
[----:B------:R-:W2:Y:S02]  /*90b0*/  @!UP1 LDCU UR5, c[0x0][0xb0c] ;  /* 0x00016180ff0597ac */ /* 0x000ea40008000800 */
[----:B------:R-:W-:Y:S02]  /*90c0*/  UISETP.GT.U32.AND UP0, UPT, UR6, UR4, UPT ;  /* 0x000000040600728c */ /* 0x000fe4000bf04070 */
[----:B-1----:R-:W-:Y:S09]  /*90d0*/  UIMAD.WIDE.U32 UR8, UR37, UR12, URZ ;  /* 0x0000000c250872a5 */ /* 0x002ff2000f8e00ff */
[----:B------:R-:W-:Y:S02]  /*90e0*/  @!UP0 UIADD3 UR4, UPT, UPT, UR4, -UR6, URZ ;  /* 0x8000000604048290 */ /* 0x000fe4000fffe0ff */
[----:B------:R-:W-:Y:S02]  /*90f0*/  @!UP0 UIADD3 UR11, UPT, UPT, UR11, 0x1, URZ ;  /* 0x000000010b0b8890 */ /* 0x000fe4000fffe0ff */
[----:B------:R-:W-:Y:S02]  /*9100*/  UISETP.GE.U32.AND UP3, UPT, UR4, UR6, UPT ;  /* 0x000000060400728c */ /* 0x000fe4000bf66070 */
[----:B------:R-:W-:Y:S02]  /*9110*/  UIMAD.WIDE.U32 UR6, UR36, UR15, URZ ;  /* 0x0000000f240672a5 */ /* 0x000fe4000f8e00ff */
[----:B------:R-:W-:Y:S02]  /*9120*/  ULOP3.LUT UR4, UR26, UR48, URZ, 0x3c, !UPT ;  /* 0x000000301a047292 */ /* 0x000fe4000f8e3cff */
[----:B------:R-:W-:Y:S02]  /*9130*/  @!UP1 UISETP.NE.AND UP0, UPT, UR14, 0x1, UPT ;  /* 0x000000010e00988c */ /* 0x000fe4000bf05270 */
[----:B------:R-:W-:Y:S02]  /*9140*/  UISETP.GE.AND UP5, UPT, UR4, URZ, UPT ;  /* 0x000000ff0400728c */ /* 0x000fe4000bfa6270 */
[----:B--2---:R-:W-:Y:S02]  /*9150*/  @!UP1 UISETP.NE.AND UP2, UPT, UR5, 0x1, UPT ;  /* 0x000000010500988c */ /* 0x004fe4000bf45270 */
[----:B------:R-:W-:Y:S01]  /*9160*/  @UP3 UIADD3 UR11, UPT, UPT, UR11, 0x1, URZ ;  /* 0x000000010b0b3890 */ /* 0x000fe2000fffe0ff */
[----:B------:R-:W-:Y:S01]  /*9170*/  @!UP1 UMOV UR6, UR7 ;  /* 0x0000000700069c82 */ /* 0x000fe20008000000 */
[----:B------:R-:W-:Y:S01]  /*9180*/  @!UP1 UMOV UR4, UR9 ;  /* 0x0000000900049c82 */ /* 0x000fe20008000000 */
[----:B---3--:R-:W-:Y:S02]  /*9190*/  @!UP1 USHF.R.U32.HI UR6, URZ, UR10, UR6 ;  /* 0x0000000aff069299 */ /* 0x008fe40008011606 */
[----:B------:R-:W-:Y:S02]  /*91a0*/  @!UP1 USHF.R.U32.HI UR4, URZ, UR13, UR4 ;  /* 0x0000000dff049299 */ /* 0x000fe40008011604 */
[----:B------:R-:W-:Y:S02]  /*91b0*/  @!UP1 USEL UR6, UR36, UR6, !UP0 ;  /* 0x0000000624069287 */ /* 0x000fe4000c000000 */
[----:B------:R-:W-:Y:S02]  /*91c0*/  ULOP3.LUT UP0, URZ, UR59, 0x1b0, URZ, 0xc0, !UPT ;  /* 0x000001b03bff7892 */ /* 0x000fe4000f80c0ff */
[----:B------:R-:W-:Y:S01]  /*91d0*/  @!UP1 USEL UR7, UR37, UR4, !UP2 ;  /* 0x0000000425079287 */ /* 0x000fe2000d000000 */
[----:B------:R-:W-:Y:S02]  /*91e0*/  UMOV UR44, UR11 ;  /* 0x0000000b002c7c82 */ /* 0x000fe40008000000 */
[----:B------:R-:W-:Y:S02]  /*91f0*/  @!UP5 UIADD3 UR44, UPT, UPT, -UR44, URZ, URZ ;  /* 0x000000ff2c2cd290 */ /* 0x000fe4000fffe1ff */
[----:B------:R-:W-:Y:S02]  /*9200*/  @!UP4 ULOP3.LUT UR44, URZ, UR48, URZ, 0x33, !UPT ;  /* 0x00000030ff2cc292 */ /* 0x000fe4000f8e33ff */
[----:B------:R-:W-:Y:S02]  /*9210*/  @!UP1 UIADD3 UR4, UPT, UPT, -UR7, UR6, URZ ;  /* 0x0000000607049290 */ /* 0x000fe4000fffe1ff */
[----:B------:R-:W-:Y:S02]  /*9220*/  @!UP1 UIADD3 UR6, UPT, UPT, UR7, -UR6, URZ ;  /* 0x8000000607069290 */ /* 0x000fe4000fffe0ff */
[----:B------:R-:W-:Y:S02]  /*9230*/  UIADD3 UR7, UPT, UPT, -UR44, URZ, URZ ;  /* 0x000000ff2c077290 */ /* 0x000fe4000fffe1ff */
[----:B------:R-:W-:Y:S02]  /*9240*/  @!UP1 UIMAD UR37, UR4, UR5, UR37 ;  /* 0x00000005042592a4 */ /* 0x000fe4000f8e0225 */
[----:B------:R-:W-:Y:S02]  /*9250*/  @!UP1 UIMAD UR36, UR6, UR14, UR36 ;  /* 0x0000000e062492a4 */ /* 0x000fe4000f8e0224 */
[----:B------:R-:W-:Y:S01]  /*9260*/  UIMAD UR46, UR48, UR7, UR26 ;  /* 0x00000007302e72a4 */ /* 0x000fe2000f8e021a */
[----:B------:R-:W-:Y:S11]  /*9270*/  BRA.U !UP0, `(.L_x_161) ;  /* 0x0000000108407547 */ /* 0x000ff6000b800000 */
[----:B------:R-:W1:Y:S01]  /*9280*/  LDCU.64 UR8, c[0x4][0x80] ;  /* 0x01001000ff0877ac */ /* 0x000e620008000a00 */
[----:B------:R-:W-:Y:S01]  /*9290*/  MOV R15, 0x0 ;  /* 0x00000000000f7802 */ /* 0x000fe20000000f00 */
[----:B------:R-:W-:Y:S02]  /*92a0*/  HFMA2 R12, -RZ, RZ, 0, 5.9604644775390625e-08 ;  /* 0x00000001ff0c7431 */ /* 0x000fe400000001ff */
[----:B------:R-:W-:Y:S02]  /*92b0*/  IMAD.MOV.U32 R8, RZ, RZ, 0x70 ;  /* 0x00000070ff087424 */ /* 0x000fe400078e00ff */
[----:B------:R-:W-:Y:S01]  /*92c0*/  IMAD.MOV.U32 R13, RZ, RZ, RZ ;  /* 0x000000ffff0d7224 */ /* 0x000fe200078e00ff */
[----:B------:R-:W2:Y:S01]  /*92d0*/  LDCU.64 UR6, c[0x4][0x88] ;  /* 0x01001100ff0677ac */ /* 0x000ea20008000a00 */
[----:B------:R-:W3:Y:S01]  /*92e0*/  LDC.64 R14, c[0x4][R15] ;  /* 0x010000000f0e7b82 */ /* 0x000ee20000000a00 */
[----:B------:R-:W4:Y:S01]  /*92f0*/  LDCU.64 UR4, c[0x4][0x8] ;  /* 0x01000100ff0477ac */ /* 0x000f220008000a00 */
[----:B-1----:R-:W-:Y:S01]  /*9300*/  MOV R5, UR9 ;  /* 0x0000000900057c02 */ /* 0x002fe20008000f00 */
[----:B------:R-:W-:Y:S01]  /*9310*/  IMAD.U32 R4, RZ, RZ, UR8 ;  /* 0x00000008ff047e24 */ /* 0x000fe2000f8e00ff */
[----:B--2---:R-:W-:Y:S01]  /*9320*/  MOV R7, UR7 ;  /* 0x0000000700077c02 */ /* 0x004fe20008000f00 */
[----:B------:R-:W-:Y:S01]  /*9330*/  IMAD.U32 R6, RZ, RZ, UR6 ;  /* 0x00000006ff067e24 */ /* 0x000fe2000f8e00ff */
[----:B----4-:R-:W-:Y:S01]  /*9340*/  MOV R11, UR5 ;  /* 0x00000005000b7c02 */ /* 0x010fe20008000f00 */
[----:B------:R-:W-:Y:S02]  /*9350*/  IMAD.U32 R10, RZ, RZ, UR4 ;  /* 0x00000004ff0a7e24 */ /* 0x000fe4000f8e00ff */
[----:B------:R-:W-:Y:S07]  /*9360*/  LEPC R20, `(.L_x_161) ;  /* 0x000000001014794e */ /* 0x000fee0000000000 */
[----:B---3-5:R-:W-:Y:S05]  /*9370*/  CALL.ABS.NOINC R14 ;  /* 0x000000000e007343 */ /* 0x028fea0003c00000 */
.L_x_161:
[----:B------:R-:W-:Y:S01]  /*9380*/  LOP3.LUT P0, RZ, R86, 0x1b0, RZ, 0xc0, !PT ;  /* 0x000001b056ff7812 */ /* 0x000fe2000780c0ff */
[----:B------:R-:W-:Y:S11]  /*9390*/  BSSY.RECONVERGENT B6, `(.L_x_162) ;  /* 0x0000013000067945 */ /* 0x000ff60003800200 */
[----:B------:R-:W-:Y:S01]  /*93a0*/  @!UPT UIADD3 URZ, UPT, UPT, URZ, URZ, URZ ;  /* 0x000000fffffff290 */ /* 0x000fe2000fffe0ff */
[----:B------:R-:W-:Y:S05]  /*93b0*/  @!P0 BRA `(.L_x_163) ;  /* 0x0000000000408947 */ /* 0x000fea0003800000 */
        /* <DEDUP_REMOVED lines=16> */
.L_x_163:
[----:B------:R-:W-:Y:S05]  /*94c0*/  BSYNC.RECONVERGENT B6 ;  /* 0x0000000000067941 */ /* 0x000fea0003800200 */
.L_x_162:
[----:B------:R-:W-:Y:S02]  /*94d0*/  R2UR UR4, R81 ;  /* 0x00000000510472ca */ /* 0x000fe400000e0000 */
[----:B------:R-:W-:Y:S02]  /*94e0*/  ISETP.NE.U32.AND P3, PT, R76, RZ, PT ;  /* 0x000000ff4c00720c */ /* 0x000fe40003f65070 */
[----:B------:R-:W-:Y:S02]  /*94f0*/  ISETP.NE.U32.AND P4, PT, R72, RZ, PT ;  /* 0x000000ff4800720c */ /* 0x000fe40003f85070 */
[----:B------:R-:W-:Y:S02]  /*9500*/  ISETP.NE.AND.EX P3, PT, R77, RZ, PT, P3 ;  /* 0x000000ff4d00720c */ /* 0x000fe40003f65330 */
[----:B------:R-:W-:Y:S02]  /*9510*/  PLOP3.LUT P1, PT, PT, PT, PT, 0x8, 0x80 ;  /* 0x000000000080781c */ /* 0x000fe40003f2e170 */
[----:B------:R-:W-:Y:S03]  /*9520*/  ISETP.NE.AND.EX P4, PT, R73, RZ, PT, P4 ;  /* 0x000000ff4900720c */ /* 0x000fe60003f85340 */
[----:B------:R-:W-:Y:S06]  /*9530*/  UISETP.NE.AND UP1, UPT, UR4, URZ, UPT ;  /* 0x000000ff0400728c */ /* 0x000fec000bf25270 */
[----:B------:R-:W-:Y:S05]  /*9540*/  PLOP3.LUT P0, PT, PT, PT, UP1, 0x80, 0x8 ;  /* 0x000000000008781c */ /* 0x000fea0003f0f018 */
[----:B------:R-:W1:Y:S08]  /*9550*/  @UP1 LDCU.64 UR4, c[0x0][0x888] ;  /* 0x00011100ff0417ac */ /* 0x000e700008000a00 */
[----:B------:R-:W-:Y:S01]  /*9560*/  @P0 PLOP3.LUT P1, PT, P3, PT, PT, 0x80, 0x8 ;  /* 0x000000000008081c */ /* 0x000fe20001f2f070 */
[----:B-1----:R-:W-:Y:S04]  /*9570*/  @UP1 UISETP.NE.U32.AND UP0, UPT, UR4, URZ, UPT ;  /* 0x000000ff0400128c */ /* 0x002fe8000bf05070 */
[----:B------:R-:W-:Y:S04]  /*9580*/  @UP1 UISETP.NE.AND.EX UP0, UPT, UR5, URZ, UPT, UP0 ;  /* 0x000000ff0500128c */ /* 0x000fe8000bf05300 */
[----:B------:R-:W-:Y:S01]  /*9590*/  @UP1 USEL UR4, URZ, 0xffffffff, UP0 ;  /* 0xffffffffff041887 */ /* 0x000fe20008000000 */
[----:B------:R-:W-:Y:S11]  /*95a0*/  @!P3 BRA `(.L_x_164) ;  /* 0x000000000030b947 */ /* 0x000ff60003800000 */
[----:B------:R-:W-:Y:S01]  /*95b0*/  ISETP.NE.U32.AND P2, PT, R74, RZ, PT ;  /* 0x000000ff4a00720c */ /* 0x000fe20003f45070 */
[----:B------:R-:W1:Y:S01]  /*95c0*/  LDCU.64 UR6, c[0x0][0x358] ;  /* 0x00006b00ff0677ac */ /* 0x000e620008000a00 */
[----:B------:R-:W-:Y:S02]  /*95d0*/  IMAD.MOV.U32 R79, RZ, RZ, 0x1 ;  /* 0x00000001ff4f7424 */ /* 0x000fe400078e00ff */
[----:B------:R-:W-:Y:S11]  /*95e0*/  ISETP.NE.AND.EX P2, PT, R75, RZ, PT, P2 ;  /* 0x000000ff4b00720c */ /* 0x000ff60003f45320 */
[----:B------:R-:W-:Y:S02]  /*95f0*/  @!UPT UIADD3 URZ, UPT, UPT, URZ, URZ, URZ ;  /* 0x000000fffffff290 */ /* 0x000fe4000fffe0ff */
[----:B------:R-:W2:Y:S01]  /*9600*/  @P2 LDC.64 R4, c[0x0][0x888] ;  /* 0x00022200ff042b82 */ /* 0x000ea20000000a00 */
[----:B------:R-:W-:Y:S04]  /*9610*/  @P2 IMAD R0, R76, UR49, RZ ;  /* 0x000000314c002c24 */ /* 0x000fe8000f8e02ff */
[----:B--2---:R-:W-:Y:S04]  /*9620*/  @P2 IMAD.WIDE R4, R0, 0x4, R4 ;  /* 0x0000000400042825 */ /* 0x004fe800078e0204 */
[----:B------:R-:W-:Y:S01]  /*9630*/  HFMA2 R0, -RZ, RZ, 0, 5.9604644775390625e-08 ;  /* 0x00000001ff007431 */ /* 0x000fe200000001ff */
[----:B-1---5:R1:W5:Y:S04]  /*9640*/  @P2 LDG.E R39, desc[UR6][R4.64] ;  /* 0x0000000604272981 */ /* 0x022368000c1e1900 */
[----:B------:R-:W-:Y:S01]  /*9650*/  @!P2 PRMT R79, R0, 0x7610, R79 ;  /* 0x00007610004fa816 */ /* 0x000fe2000000004f */
[----:B-1----:R-:W2:Y:S06]  /*9660*/  @!P2 LDC R39, c[0x0][0x880] ;  /* 0x00022000ff27ab82 */ /* 0x002eac0000000800 */
.L_x_164:
[----:B------:R-:W-:Y:S05]  /*9670*/  @!P4 BRA `(.L_x_165) ;  /* 0x000000000024c947 */ /* 0x000fea0003800000 */
[----:B------:R-:W-:Y:S01]  /*9680*/  ISETP.NE.U32.AND P2, PT, R70, RZ, PT ;  /* 0x000000ff4600720c */ /* 0x000fe20003f45070 */
[----:B------:R-:W1:Y:S03]  /*9690*/  LDCU.64 UR6, c[0x0][0x358] ;  /* 0x00006b00ff0677ac */ /* 0x000e660008000a00 */
[----:B------:R-:W-:Y:S11]  /*96a0*/  ISETP.NE.AND.EX P2, PT, R71, RZ, PT, P2 ;  /* 0x000000ff4700720c */ /* 0x000ff60003f45320 */
[----:B------:R-:W-:Y:S02]  /*96b0*/  @!UPT UIADD3 URZ, UPT, UPT, URZ, URZ, URZ ;  /* 0x000000fffffff290 */ /* 0x000fe4000fffe0ff */
[----:B------:R-:W3:Y:S01]  /*96c0*/  @P2 LDC.64 R4, c[0x0][0x8a8] ;  /* 0x00022a00ff042b82 */ /* 0x000ee20000000a00 */
[----:B------:R-:W-:Y:S04]  /*96d0*/  @P2 IMAD R0, R72, UR49, RZ ;  /* 0x0000003148002c24 */ /* 0x000fe8000f8e02ff */
[----:B---3--:R-:W-:Y:S05]  /*96e0*/  @P2 IMAD.WIDE R4, R0, 0x4, R4 ;  /* 0x0000000400042825 */ /* 0x008fea00078e0204 */
[----:B-1---5:R1:W5:Y:S02]  /*96f0*/  @P2 LDG.E R38, desc[UR6][R4.64] ;  /* 0x0000000604262981 */ /* 0x022364000c1e1900 */
[----:B-1----:R-:W3:Y:S02]  /*9700*/  @!P2 LDC R38, c[0x0][0x8a0] ;  /* 0x00022800ff26ab82 */ /* 0x002ee40000000800 */
.L_x_165:
[----:B--2--5:R-:W-:Y:S01]  /*9710*/  @P0 FSETP.NEU.AND P4, PT, R39, RZ, PT ;  /* 0x000000ff2700020b */ /* 0x024fe20003f8d000 */
[----:B------:R-:W-:Y:S01]  /*9720*/  IMAD.U32 R0, RZ, RZ, UR4 ;  /* 0x00000004ff007e24 */ /* 0x000fe2000f8e00ff */
[----:B------:R-:W-:Y:S01]  /*9730*/  @P0 LOP3.LUT P2, RZ, R79, 0xff, RZ, 0xc0, !PT ;  /* 0x000000ff4fff0812 */ /* 0x000fe2000784c0ff */
[----:B------:R-:W-:Y:S01]  /*9740*/  BSSY B1, `(.L_x_166) ;  /* 0x0000035000017945 */ /* 0x000fe20003800000 */
[----:B------:R-:W-:Y:S01]  /*9750*/  @P0 SEL R3, RZ, 0xffffffff, P4 ;  /* 0xffffffffff030807 */ /* 0x000fe20002000000 */
[----:B------:R-:W-:Y:S01]  /*9760*/  IMAD.IADD R2, R37, 0x1, R2 ;  /* 0x0000000125027824 */ /* 0x000fe200078e0202 */
[----:B------:R-:W-:Y:S02]  /*9770*/  LEA R87, R36, UR45, 0x3 ;  /* 0x0000002d24577c11 */ /* 0x000fe4000f8e18ff */
[----:B------:R-:W-:Y:S02]  /*9780*/  CS2R R18, SRZ ;  /* 0x0000000000127805 */ /* 0x000fe4000001ff00 */
[----:B------:R-:W-:Y:S02]  /*9790*/  @P1 SEL R3, R0, R3, !P2 ;  /* 0x0000000300031207 */ /* 0x000fe40005000000 */
[----:B------:R-:W-:Y:S02]  /*97a0*/  CS2R R16, SRZ ;  /* 0x0000000000107805 */ /* 0x000fe4000001ff00 */
[----:B------:R-:W-:Y:S02]  /*97b0*/  PLOP3.LUT P5, PT, PT, PT, PT, 0x8, 0x80 ;  /* 0x000000000080781c */ /* 0x000fe40003fae170 */
[----:B------:R-:W-:Y:S02]  /*97c0*/  CS2R R26, SRZ ;  /* 0x00000000001a7805 */ /* 0x000fe4000001ff00 */
[----:B------:R-:W-:Y:S02]  /*97d0*/  @P0 LOP3.LUT R3, R3, 0x1, RZ, 0xc0, !PT ;  /* 0x0000000103030812 */ /* 0x000fe400078ec0ff */
[----:B------:R-:W-:Y:S02]  /*97e0*/  CS2R R24, SRZ ;  /* 0x0000000000187805 */ /* 0x000fe4000001ff00 */
[----:B------:R-:W-:Y:S11]  /*97f0*/  ISETP.NE.U32.OR P1, PT, R3, 0x1, !P0 ;  /* 0x000000010300780c */ /* 0x000ff60004725470 */
[----:B------:R-:W-:Y:S02]  /*9800*/  @!UPT UIADD3 URZ, UPT, UPT, URZ, URZ, URZ ;  /* 0x000000fffffff290 */ /* 0x000fe4000fffe0ff */
[----:B------:R-:W-:Y:S04]  /*9810*/  @P1 SHF.L.U32 R0, R82, 0x1f, RZ ;  /* 0x0000001f52001819 */ /* 0x000fe800000006ff */
[----:B------:R1:W2:Y:S02]  /*9820*/  @P1 SYNCS.PHASECHK.TRANS64.TRYWAIT P0, [UR45+0x480], R0 ;  /* 0x00048000ff0015a7 */ /* 0x0002a4000800112d */
[----:B-1----:R-:W-:Y:S04]  /*9830*/  SHF.L.U32 R0, R84, 0x1f, RZ ;  /* 0x0000001f54007819 */ /* 0x002fe800000006ff */
[----:B------:R1:W4:Y:S01]  /*9840*/  SYNCS.PHASECHK.TRANS64.TRYWAIT P4, [R87+URZ+0x4b0], R0 ;  /* 0x0004b000570075a7 */ /* 0x00032200080811ff */
[----:B--2---:R-:W-:Y:S01]  /*9850*/  @P1 PLOP3.LUT P5, PT, P0, PT, PT, 0x8, 0x80 ;  /* 0x000000000080181c */ /* 0x004fe200007ae170 */
[----:B------:R-:W-:Y:S01]  /*9860*/  @!UPT UIADD3 URZ, UPT, UPT, URZ, URZ, URZ ;  /* 0x000000fffffff290 */ /* 0x000fe2000fffe0ff */
[----:B-1----:R-:W-:Y:S11]  /*9870*/  @!P1 BRA `(.L_x_167) ;  /* 0x0000000000849947 */ /* 0x002ff60003800000 */
[----:B------:R-:W-:Y:S01]  /*9880*/  ISETP.NE.U32.AND P0, PT, RZ, UR60, PT ;  /* 0x0000003cff007c0c */ /* 0x000fe2000bf05070 */
[----:B------:R-:W-:Y:S01]  /*9890*/  BSSY B0, `(.L_x_168) ;  /* 0x0000012000007945 */ /* 0x000fe20003800000 */
[----:B------:R-:W-:Y:S02]  /*98a0*/  FSETP.NEU.AND P2, PT, R39, RZ, PT ;  /* 0x000000ff2700720b */ /* 0x000fe40003f4d000 */
[----:B------:R-:W-:Y:S02]  /*98b0*/  CS2R R26, SRZ ;  /* 0x00000000001a7805 */ /* 0x000fe4000001ff00 */
[----:B------:R-:W-:Y:S02]  /*98c0*/  ISETP.NE.AND.EX P0, PT, RZ, UR61, PT, P0 ;  /* 0x0000003dff007c0c */ /* 0x000fe4000bf05300 */
[----:B------:R-:W-:Y:S02]  /*98d0*/  CS2R R24, SRZ ;  /* 0x0000000000187805 */ /* 0x000fe4000001ff00 */
[----:B------:R-:W-:Y:S02]  /*98e0*/  LOP3.LUT P1, RZ, R79, 0xff, RZ, 0xc0, !PT ;  /* 0x000000ff4fff7812 */ /* 0x000fe4000782c0ff */
[----:B------:R-:W-:Y:S02]  /*98f0*/  CS2R R18, SRZ ;  /* 0x0000000000127805 */ /* 0x000fe4000001ff00 */
[----:B------:R-:W-:Y:S02]  /*9900*/  SEL R3, RZ, 0xffffffff, P2 ;  /* 0xffffffffff037807 */ /* 0x000fe40001000000 */
[----:B------:R-:W-:Y:S02]  /*9910*/  CS2R R16, SRZ ;  /* 0x0000000000107805 */ /* 0x000fe4000001ff00 */
[----:B------:R-:W-:Y:S04]  /*9920*/  SEL R4, RZ, 0xffffffff, P0 ;  /* 0xffffffffff047807 */ /* 0x000fe80000000000 */
[----:B------:R-:W-:Y:S04]  /*9930*/  @P3 SEL R3, R4, R3, !P1 ;  /* 0x0000000304033207 */ /* 0x000fe80004800000 */
[----:B------:R-:W-:Y:S04]  /*9940*/  LOP3.LUT R3, R3, 0x1, RZ, 0xc0, !PT ;  /* 0x0000000103037812 */ /* 0x000fe800078ec0ff */
[----:B------:R-:W-:Y:S01]  /*9950*/  ISETP.NE.U32.AND P0, PT, R3, 0x1, PT ;  /* 0x000000010300780c */ /* 0x000fe20003f05070 */
[----:B------:R-:W-:Y:S01]  /*9960*/  @!UPT UIADD3 URZ, UPT, UPT, URZ, URZ, URZ ;  /* 0x000000fffffff290 */ /* 0x000fe2000fffe0ff */
[----:B------:R-:W-:Y:S11]  /*9970*/  @!P5 BRA `(.L_x_169) ;  /* 0x00000000000cd947 */ /* 0x000ff60003800000 */
[----:B------:R-:W-:Y:S04]  /*9980*/  SHF.L.U32 R4, R82, 0x1f, RZ ;  /* 0x0000001f52047819 */ /* 0x000fe800000006ff */
[----:B------:R-:W1:Y:S02]  /*9990*/  SYNCS.PHASECHK.TRANS64.TRYWAIT P1, [UR45+0x480], R4 ;  /* 0x00048004ff0075a7 */ /* 0x000e64000802112d */
[----:B-1----:R-:W-:Y:S05]  /*99a0*/  @!P1 BRA `(.L_x_170) ;  /* 0x0000003000109947 */ /* 0x002fea0003800000 */
.L_x_169:
[----:B------:R-:W-:Y:S05]  /*99b0*/  BSYNC B0 ;  /* 0x0000000000007941 */ /* 0x000fea0003800000 */
.L_x_168:
[----:B------:R-:W2:Y:S01]  /*99c0*/  S2UR UR5, SR_CgaCtaId ;  /* 0x00000000000579c3 */ /* 0x000ea20000008800 */
[----:B------:R1:W1:Y:S01]  /*99d0*/  @P0 LDS.128 R24, [R78+UR45+0x600] ;  /* 0x0006002d4e180984 */ /* 0x0002620008000c00 */
[----:B------:R-:W-:Y:S01]  /*99e0*/  UIADD3 UR4, UPT, UPT, UR45, 0x488, URZ ;  /* 0x000004882d047890 */ /* 0x000fe2000fffe0ff */
[----:B------:R-:W-:Y:S02]  /*99f0*/  LOP3.LUT R82, R82, 0x1, RZ, 0x3c, !PT ;  /* 0x0000000152527812 */ /* 0x000fe400078e3cff */
[----:B------:R1:W1:Y:S01]  /*9a00*/  @P0 LDS.128 R16, [R85+0x10] ;  /* 0x0000100055100984 */ /* 0x0002620000000c00 */
[----:B------:R-:W-:Y:S01]  /*9a10*/  @!PT LDS RZ, [RZ] ;  /* 0x00000000fffff984 */ /* 0x000fe20000000800 */
[----:B------:R-:W-:Y:S01]  /*9a20*/  @!PT LDS RZ, [RZ] ;  /* 0x00000000fffff984 */ /* 0x000fe20000000800 */
[----:B------:R-:W-:Y:S01]  /*9a30*/  @!PT LDS RZ, [RZ] ;  /* 0x00000000fffff984 */ /* 0x000fe20000000800 */
[----:B------:R-:W-:Y:S01]  /*9a40*/  @!PT LDS RZ, [RZ] ;  /* 0x00000000fffff984 */ /* 0x000fe20000000800 */
[----:B------:R5:W-:Y:S06]  /*9a50*/  MEMBAR.ALL.CTA ;  /* 0x0000000000007992 */ /* 0x000bec0000008000 */
[----:B-----5:R-:W5:Y:S01]  /*9a60*/  FENCE.VIEW.ASYNC.S ;  /* 0x00000000000073c6 */ /* 0x020f620000000000 */
[----:B--2---:R-:W-:Y:S09]  /*9a70*/  UPRMT UR4, UR5, 0x654, UR4 ;  /* 0x0000065405047896 */ /* 0x004ff20008000004 */
[----:B-----5:R-:W-:Y:S03]  /*9a80*/  SYNCS.ARRIVE.TRANS64.RED.A1T0 RZ, [UR4], RZ ;  /* 0x000000ffffff79a7 */ /* 0x020fe60008100404 */
.L_x_167:
[----:B------:R-:W-:Y:S05]  /*9a90*/  BSYNC B1 ;  /* 0x0000000000017941 */ /* 0x000fea0003800000 */
.L_x_166:
[----:B-1----:R-:W-:Y:S04]  /*9aa0*/  SHF.R.U32.HI R3, RZ, 0x15, R2 ;  /* 0x00000015ff037819 */ /* 0x002fe80000011602 */
[----:B------:R-:W-:Y:S01]  /*9ab0*/  LOP3.LUT P0, RZ, R3, 0x3, R80, 0x48, !PT ;  /* 0x0000000303ff7812 */ /* 0x000fe20007804850 */
[----:B------:R-:W-:Y:S01]  /*9ac0*/  @!UPT UIADD3 URZ, UPT, UPT, URZ, URZ, URZ ;  /* 0x000000fffffff290 */ /* 0x000fe2000fffe0ff */
[----:B----4-:R-:W-:Y:S11]  /*9ad0*/  @P4 BRA `(.L_x_171) ;  /* 0x0000000000084947 */ /* 0x010ff60003800000 */
[----:B------:R-:W1:Y:S02]  /*9ae0*/  SYNCS.PHASECHK.TRANS64.TRYWAIT P1, [R87+URZ+0x4b0], R0 ;  /* 0x0004b000570075a7 */ /* 0x000e6400080211ff */
[----:B-1----:R-:W-:Y:S05]  /*9af0*/  @!P1 BRA `(.L_x_172) ;  /* 0x0000002c00d49947 */ /* 0x002fea0003800000 */
.L_x_171:
[----:B------:R-:W-:Y:S05]  /*9b00*/  @!P0 BRA `(.L_x_173) ;  /* 0x0000000000408947 */ /* 0x000fea0003800000 */
[----:B------:R-:W2:Y:S01]  /*9b10*/  LDCU.64 UR8, c[0x4][0x70] ;  /* 0x01000e00ff0877ac */ /* 0x000ea20008000a00 */
[----:B------:R-:W-:Y:S01]  /*9b20*/  MOV R15, 0x0 ;  /* 0x00000000000f7802 */ /* 0x000fe20000000f00 */
[----:B------:R-:W-:Y:S02]  /*9b30*/  HFMA2 R12, -RZ, RZ, 0, 5.9604644775390625e-08 ;  /* 0x00000001ff0c7431 */ /* 0x000fe400000001ff */
[----:B------:R-:W-:Y:S02]  /*9b40*/  IMAD.MOV.U32 R8, RZ, RZ, 0x192 ;  /* 0x00000192ff087424 */ /* 0x000fe400078e00ff */
[----:B------:R-:W-:Y:S01]  /*9b50*/  IMAD.MOV.U32 R13, RZ, RZ, RZ ;  /* 0x000000ffff0d7224 */ /* 0x000fe200078e00ff */
[----:B------:R-:W4:Y:S01]  /*9b60*/  LDCU.64 UR6, c[0x4][0x78] ;  /* 0x01000f00ff0677ac */ /* 0x000f220008000a00 */
[----:B------:R-:W1:Y:S01]  /*9b70*/  LDC.64 R14, c[0x4][R15] ;  /* 0x010000000f0e7b82 */ /* 0x000e620000000a00 */
[----:B------:R-:W5:Y:S01]  /*9b80*/  LDCU.64 UR4, c[0x4][0x10] ;  /* 0x01000200ff0477ac */ /* 0x000f620008000a00 */
[----:B--2---:R-:W-:Y:S01]  /*9b90*/  MOV R5, UR9 ;  /* 0x0000000900057c02 */ /* 0x004fe20008000f00 */
[----:B------:R-:W-:Y:S01]  /*9ba0*/  IMAD.U32 R4, RZ, RZ, UR8 ;  /* 0x00000008ff047e24 */ /* 0x000fe2000f8e00ff */
[----:B----4-:R-:W-:Y:S01]  /*9bb0*/  MOV R7, UR7 ;  /* 0x0000000700077c02 */ /* 0x010fe20008000f00 */
[----:B------:R-:W-:Y:S01]  /*9bc0*/  IMAD.U32 R6, RZ, RZ, UR6 ;  /* 0x00000006ff067e24 */ /* 0x000fe2000f8e00ff */
[----:B-----5:R-:W-:Y:S01]  /*9bd0*/  MOV R11, UR5 ;  /* 0x00000005000b7c02 */ /* 0x020fe20008000f00 */
[----:B------:R-:W-:Y:S02]  /*9be0*/  IMAD.U32 R10, RZ, RZ, UR4 ;  /* 0x00000004ff0a7e24 */ /* 0x000fe4000f8e00ff */
[----:B------:R-:W-:Y:S07]  /*9bf0*/  LEPC R20, `(.L_x_173) ;  /* 0x000000001014794e */ /* 0x000fee0000000000 */
[----:B-1-3--:R-:W-:Y:S05]  /*9c00*/  CALL.ABS.NOINC R14 ;  /* 0x000000000e007343 */ /* 0x00afea0003c00000 */
.L_x_173:
[----:B------:R-:W-:Y:S01]  /*9c10*/  LOP3.LUT P0, RZ, R69, 0x60, RZ, 0xc0, !PT ;  /* 0x0000006045ff7812 */ /* 0x000fe2000780c0ff */
[----:B------:R-:W-:Y:S05]  /*9c20*/  WARPSYNC.ALL ;  /* 0x0000000000007948 */ /* 0x000fea0003800000 */
[----:B------:R-:W-:Y:S01]  /*9c30*/  R2UR UR4, R2 ;  /* 0x00000000020472ca */ /* 0x000fe200000e0000 */
[----:B------:R-:W-:Y:S01]  /*9c40*/  BSSY.RECONVERGENT B0, `(.L_x_174) ;  /* 0x00000bb000007945 */ /* 0x000fe20003800200 */
[-C--:B------:R-:W-:Y:S02]  /*9c50*/  F2FP.F16.E4M3.UNPACK_B R2, R24.reuse ;  /* 0x00000018ff02723e */ /* 0x080fe400020006ff */
[-C--:B------:R-:W-:Y:S02]  /*9c60*/  F2FP.F16.E4M3.UNPACK_B R4, R25.reuse ;  /* 0x00000019ff04723e */ /* 0x080fe400020006ff */
[----:B------:R-:W-:Y:S01]  /*9c70*/  F2FP.F16.E4M3.UNPACK_B R24, R24.H1 ;  /* 0x00000018ff18723e */ /* 0x000fe200030006ff */
[----:B-1----:R-:W-:Y:S01]  /*9c80*/  HADD2.F32 R0, -RZ, R2.H0_H0 ;  /* 0x20000002ff007230 */ /* 0x002fe20000004100 */
[----:B------:R-:W-:Y:S01]  /*9c90*/  F2FP.F16.E4M3.UNPACK_B R25, R25.H1 ;  /* 0x00000019ff19723e */ /* 0x000fe200030006ff */
[----:B------:R-:W-:Y:S01]  /*9ca0*/  HADD2.F32 R41, -RZ, R4.H0_H0 ;  /* 0x20000004ff297230 */ /* 0x000fe20000004100 */
[-C--:B------:R-:W-:Y:S01]  /*9cb0*/  F2FP.F16.E4M3.UNPACK_B R46, R26.reuse ;  /* 0x0000001aff2e723e */ /* 0x080fe200020006ff */
[--C-:B------:R-:W-:Y:S01]  /*9cc0*/  HADD2.F32 R3, -RZ, R24.reuse.H0_H0 ;  /* 0x20000018ff037230 */ /* 0x100fe20000004100 */
[----:B------:R-:W-:Y:S01]  /*9cd0*/  F2FP.F16.E4M3.UNPACK_B R48, R26.H1 ;  /* 0x0000001aff30723e */ /* 0x000fe200030006ff */
[----:B------:R-:W-:Y:S01]  /*9ce0*/  HADD2.F32 R40, -RZ, R24.H1_H1 ;  /* 0x30000018ff287230 */ /* 0x000fe20000004100 */
[-C--:B------:R-:W-:Y:S01]  /*9cf0*/  F2FP.F16.E4M3.UNPACK_B R50, R27.reuse ;  /* 0x0000001bff32723e */ /* 0x080fe200020006ff */
[----:B------:R-:W-:Y:S01]  /*9d00*/  HADD2.F32 R42, -RZ, R4.H1_H1 ;  /* 0x30000004ff2a7230 */ /* 0x000fe20000004100 */
[----:B------:R-:W-:Y:S01]  /*9d10*/  F2FP.F16.E4M3.UNPACK_B R52, R27.H1 ;  /* 0x0000001bff34723e */ /* 0x000fe200030006ff */
[--C-:B------:R-:W-:Y:S01]  /*9d20*/  HADD2.F32 R43, -RZ, R25.reuse.H0_H0 ;  /* 0x20000019ff2b7230 */ /* 0x100fe20000004100 */
[-C--:B------:R-:W-:Y:S01]  /*9d30*/  F2FP.F16.E4M3.UNPACK_B R54, R16.reuse ;  /* 0x00000010ff36723e */ /* 0x080fe200020006ff */
[----:B------:R-:W-:Y:S01]  /*9d40*/  HADD2.F32 R44, -RZ, R25.H1_H1 ;  /* 0x30000019ff2c7230 */ /* 0x000fe20000004100 */
[----:B------:R-:W-:Y:S01]  /*9d50*/  F2FP.F16.E4M3.UNPACK_B R56, R16.H1 ;  /* 0x00000010ff38723e */ /* 0x000fe200030006ff */
[----:B------:R-:W-:Y:S01]  /*9d60*/  HADD2.F32 R2, -RZ, R2.H1_H1 ;  /* 0x30000002ff027230 */ /* 0x000fe20000004100 */
[-C--:B------:R-:W-:Y:S01]  /*9d70*/  F2FP.F16.E4M3.UNPACK_B R58, R17.reuse ;  /* 0x00000011ff3a723e */ /* 0x080fe200020006ff */
[--C-:B------:R-:W-:Y:S01]  /*9d80*/  HADD2.F32 R45, -RZ, R46.reuse.H0_H0 ;  /* 0x2000002eff2d7230 */ /* 0x100fe20000004100 */
        /* <DEDUP_REMOVED lines=10> */
[----:B------:R-:W1:Y:S01]  /*9e30*/  LDTM.x32 R4, tmem[UR4] ;  /* 0x00000004000479ee */ /* 0x000e6200082c0000 */
[----:B------:R-:W-:Y:S01]  /*9e40*/  NOP ;  /* 0x0000000000007918 */ /* 0x000fe20000000000 */
[----:B------:R-:W-:Y:S01]  /*9e50*/  IADD3 R87, PT, PT, R87, 0x4c0, RZ ;  /* 0x000004c057577810 */ /* 0x000fe20007ffe0ff */
[--C-:B------:R-:W-:Y:S01]  /*9e60*/  HADD2.F32 R53, -RZ, R54.reuse.H0_H0 ;  /* 0x20000036ff357230 */ /* 0x100fe20000004100 */
[----:B------:R-:W-:Y:S01]  /*9e70*/  IADD3 R36, PT, PT, R36, 0x1, RZ ;  /* 0x0000000124247810 */ /* 0x000fe20007ffe0ff */
[----:B------:R-:W-:Y:S01]  /*9e80*/  HADD2.F32 R54, -RZ, R54.H1_H1 ;  /* 0x30000036ff367230 */ /* 0x000fe20000004100 */
[----:B------:R-:W-:Y:S01]  /*9e90*/  LOP3.LUT R87, R87, 0xfefffff8, RZ, 0xc0, !PT ;  /* 0xfefffff857577812 */ /* 0x000fe200078ec0ff */
[--C-:B------:R-:W-:Y:S02]  /*9ea0*/  HADD2.F32 R57, -RZ, R58.reuse.H0_H0 ;  /* 0x2000003aff397230 */ /* 0x100fe40000004100 */
[----:B------:R-:W-:Y:S01]  /*9eb0*/  HADD2.F32 R58, -RZ, R58.H1_H1 ;  /* 0x3000003aff3a7230 */ /* 0x000fe20000004100 */
[----:B-1----:R1:W-:Y:S01]  /*9ec0*/  SYNCS.ARRIVE.TRANS64.RED.A1T0 RZ, [R87+URZ], RZ ;  /* 0x000000ff57ff79a7 */ /* 0x0023e200081004ff */
[--C-:B------:R-:W-:Y:S02]  /*9ed0*/  HADD2.F32 R61, -RZ, R62.reuse.H0_H0 ;  /* 0x2000003eff3d7230 */ /* 0x100fe40000004100 */
[----:B------:R-:W-:Y:S02]  /*9ee0*/  HADD2.F32 R62, -RZ, R62.H1_H1 ;  /* 0x3000003eff3e7230 */ /* 0x000fe40000004100 */
[--C-:B------:R-:W-:Y:S02]  /*9ef0*/  HADD2.F32 R65, -RZ, R66.reuse.H0_H0 ;  /* 0x20000042ff417230 */ /* 0x100fe40000004100 */
[----:B------:R-:W-:Y:S02]  /*9f00*/  HADD2.F32 R66, -RZ, R66.H1_H1 ;  /* 0x30000042ff427230 */ /* 0x000fe40000004100 */
[--C-:B------:R-:W-:Y:S02]  /*9f10*/  HADD2.F32 R51, -RZ, R52.reuse.H0_H0 ;  /* 0x20000034ff337230 */ /* 0x100fe40000004100 */
[----:B------:R-:W-:Y:S02]  /*9f20*/  HADD2.F32 R52, -RZ, R52.H1_H1 ;  /* 0x30000034ff347230 */ /* 0x000fe40000004100 */
[--C-:B------:R-:W-:Y:S02]  /*9f30*/  HADD2.F32 R55, -RZ, R56.reuse.H0_H0 ;  /* 0x20000038ff377230 */ /* 0x100fe40000004100 */
[C---:B---3--:R-:W-:Y:S01]  /*9f40*/  FMUL R4, R38.reuse, R4 ;  /* 0x0000000426047220 */ /* 0x048fe20000400000 */
[C---:B------:R-:W-:Y:S01]  /*9f50*/  FMUL R5, R38.reuse, R5 ;  /* 0x0000000526057220 */ /* 0x040fe20000400000 */
[C---:B------:R-:W-:Y:S01]  /*9f60*/  FMUL R8, R38.reuse, R8 ;  /* 0x0000000826087220 */ /* 0x040fe20000400000 */
[C---:B------:R-:W-:Y:S01]  /*9f70*/  FMUL R9, R38.reuse, R9 ;  /* 0x0000000926097220 */ /* 0x040fe20000400000 */
[C---:B------:R-:W-:Y:S01]  /*9f80*/  FFMA R4, R39.reuse, R0, R4 ;  /* 0x0000000027047223 */ /* 0x040fe20000000004 */
[C---:B------:R-:W-:Y:S01]  /*9f90*/  FFMA R5, R39.reuse, R2, R5 ;  /* 0x0000000227057223 */ /* 0x040fe20000000005 */
[C---:B------:R-:W-:Y:S01]  /*9fa0*/  FMUL R12, R38.reuse, R12 ;  /* 0x0000000c260c7220 */ /* 0x040fe20000400000 */
        /* <DEDUP_REMOVED lines=15> */
[C---:B------:R-:W-:Y:S01]  /*a0a0*/  FFMA R6, R39.reuse, R3, R6 ;  /* 0x0000000327067223 */ /* 0x040fe20000000006 */
[C---:B------:R-:W-:Y:S01]  /*a0b0*/  FFMA R7, R39.reuse, R40, R7 ;  /* 0x0000002827077223 */ /* 0x040fe20000000007 */
[C---:B------:R-:W-:Y:S01]  /*a0c0*/  FFMA R8, R39.reuse, R41, R8 ;  /* 0x0000002927087223 */ /* 0x040fe20000000008 */
[C---:B------:R-:W-:Y:S01]  /*a0d0*/  FFMA R9, R39.reuse, R42, R9 ;  /* 0x0000002a27097223 */ /* 0x040fe20000000009 */
[C---:B------:R-:W-:Y:S01]  /*a0e0*/  FFMA R10, R39.reuse, R43, R10 ;  /* 0x0000002b270a7223 */ /* 0x040fe2000000000a */
[C---:B------:R-:W-:Y:S01]  /*a0f0*/  FFMA R11, R39.reuse, R44, R11 ;  /* 0x0000002c270b7223 */ /* 0x040fe2000000000b */
[C---:B------:R-:W-:Y:S01]  /*a100*/  FFMA R12, R39.reuse, R45, R12 ;  /* 0x0000002d270c7223 */ /* 0x040fe2000000000c */
[----:B------:R-:W-:Y:S01]  /*a110*/  FFMA R13, R39, R46, R13 ;  /* 0x0000002e270d7223 */ /* 0x000fe2000000000d */
[----:B------:R-:W-:Y:S01]  /*a120*/  F2FP.SATFINITE.E4M3.F32.PACK_AB_MERGE_C R6, R7, R6, RZ ;  /* 0x000000060706723e */ /* 0x000fe200048070ff */
[C---:B------:R-:W-:Y:S01]  /*a130*/  FMUL R14, R38.reuse, R14 ;  /* 0x0000000e260e7220 */ /* 0x040fe20000400000 */
[----:B------:R-:W-:Y:S01]  /*a140*/  F2FP.SATFINITE.E4M3.F32.PACK_AB_MERGE_C R10, R11, R10, RZ ;  /* 0x0000000a0b0a723e */ /* 0x000fe200048070ff */
[C---:B------:R-:W-:Y:S01]  /*a150*/  FMUL R15, R38.reuse, R15 ;  /* 0x0000000f260f7220 */ /* 0x040fe20000400000 */
[----:B------:R-:W-:Y:S01]  /*a160*/  F2FP.SATFINITE.E4M3.F32.PACK_AB_MERGE_C R4, R5, R4, R6 ;  /* 0x000000040504723e */ /* 0x000fe20004807006 */
[----:B------:R-:W-:Y:S01]  /*a170*/  FFMA R14, R39, R47, R14 ;  /* 0x0000002f270e7223 */ /* 0x000fe2000000000e */
[----:B------:R-:W-:Y:S01]  /*a180*/  F2FP.SATFINITE.E4M3.F32.PACK_AB_MERGE_C R5, R9, R8, R10 ;  /* 0x000000080905723e */ /* 0x000fe2000480700a */
[C---:B------:R-:W-:Y:S01]  /*a190*/  FFMA R15, R39.reuse, R48, R15 ;  /* 0x00000030270f7223 */ /* 0x040fe2000000000f */
[C---:B------:R-:W-:Y:S01]  /*a1a0*/  FFMA R16, R39.reuse, R49, R16 ;  /* 0x0000003127107223 */ /* 0x040fe20000000010 */
[C---:B------:R-:W-:Y:S01]  /*a1b0*/  FFMA R17, R39.reuse, R50, R17 ;  /* 0x0000003227117223 */ /* 0x040fe20000000011 */
[C---:B------:R-:W-:Y:S01]  /*a1c0*/  FMUL R18, R38.reuse, R18 ;  /* 0x0000001226127220 */ /* 0x040fe20000400000 */
[C---:B------:R-:W-:Y:S01]  /*a1d0*/  FMUL R19, R38.reuse, R19 ;  /* 0x0000001326137220 */ /* 0x040fe20000400000 */
[----:B------:R-:W-:Y:S02]  /*a1e0*/  HADD2.F32 R56, -RZ, R56.H1_H1 ;  /* 0x30000038ff387230 */ /* 0x000fe40000004100 */
[C---:B------:R-:W-:Y:S01]  /*a1f0*/  FMUL R22, R38.reuse, R22 ;  /* 0x0000001626167220 */ /* 0x040fe20000400000 */
[C---:B------:R-:W-:Y:S01]  /*a200*/  FFMA R18, R39.reuse, R51, R18 ;  /* 0x0000003327127223 */ /* 0x040fe20000000012 */
[C---:B------:R-:W-:Y:S01]  /*a210*/  FFMA R19, R39.reuse, R52, R19 ;  /* 0x0000003427137223 */ /* 0x040fe20000000013 */
[C---:B------:R-:W-:Y:S01]  /*a220*/  FMUL R23, R38.reuse, R23 ;  /* 0x0000001726177220 */ /* 0x040fe20000400000 */
[C---:B------:R-:W-:Y:S01]  /*a230*/  FFMA R20, R39.reuse, R53, R20 ;  /* 0x0000003527147223 */ /* 0x040fe20000000014 */
[C---:B------:R-:W-:Y:S01]  /*a240*/  FFMA R21, R39.reuse, R54, R21 ;  /* 0x0000003627157223 */ /* 0x040fe20000000015 */
[--C-:B------:R-:W-:Y:S02]  /*a250*/  HADD2.F32 R59, -RZ, R60.reuse.H0_H0 ;  /* 0x2000003cff3b7230 */ /* 0x100fe40000004100 */
[C---:B------:R-:W-:Y:S01]  /*a260*/  FFMA R22, R39.reuse, R55, R22 ;  /* 0x0000003727167223 */ /* 0x040fe20000000016 */
[----:B------:R-:W-:Y:S02]  /*a270*/  HADD2.F32 R60, -RZ, R60.H1_H1 ;  /* 0x3000003cff3c7230 */ /* 0x000fe40000004100 */
[C---:B------:R-:W-:Y:S01]  /*a280*/  FMUL R3, R38.reuse, R26 ;  /* 0x0000001a26037220 */ /* 0x040fe20000400000 */
        /* <DEDUP_REMOVED lines=16> */
[----:B------:R-:W-:Y:S01]  /*a390*/  FFMA R31, R39, R64, R31 ;  /* 0x00000040271f7223 */ /* 0x000fe2000000001f */
[----:B------:R-:W-:Y:S01]  /*a3a0*/  FMUL R35, R38, R35 ;  /* 0x0000002326237220 */ /* 0x000fe20000400000 */
[----:B------:R-:W-:Y:S01]  /*a3b0*/  F2FP.SATFINITE.E4M3.F32.PACK_AB_MERGE_C R14, R15, R14, RZ ;  /* 0x0000000e0f0e723e */ /* 0x000fe200048070ff */
[----:B------:R-:W-:Y:S01]  /*a3c0*/  FFMA R28, R39, R65, R28 ;  /* 0x00000041271c7223 */ /* 0x000fe2000000001c */
[----:B------:R-:W-:Y:S01]  /*a3d0*/  F2FP.SATFINITE.E4M3.F32.PACK_AB_MERGE_C R7, R19, R18, RZ ;  /* 0x000000121307723e */ /* 0x000fe200048070ff */
[C---:B------:R-:W-:Y:S01]  /*a3e0*/  FFMA R29, R39.reuse, R66, R29 ;  /* 0x00000042271d7223 */ /* 0x040fe2000000001d */
[----:B------:R-:W-:Y:S01]  /*a3f0*/  FFMA R30, R39, R67, R30 ;  /* 0x00000043271e7223 */ /* 0x000fe2000000001e */
[----:B------:R-:W-:Y:S01]  /*a400*/  F2FP.SATFINITE.E4M3.F32.PACK_AB_MERGE_C R22, R23, R22, RZ ;  /* 0x000000161716723e */ /* 0x000fe200048070ff */
[----:B------:R-:W-:Y:S01]  /*a410*/  FFMA R35, R39, R68, R35 ;  /* 0x0000004427237223 */ /* 0x000fe20000000023 */
[----:B------:R-:W-:Y:S02]  /*a420*/  F2FP.SATFINITE.E4M3.F32.PACK_AB_MERGE_C R6, R13, R12, R14 ;  /* 0x0000000c0d06723e */ /* 0x000fe4000480700e */
[----:B------:R-:W-:Y:S02]  /*a430*/  F2FP.SATFINITE.E4M3.F32.PACK_AB_MERGE_C R7, R17, R16, R7 ;  /* 0x000000101107723e */ /* 0x000fe40004807007 */
[----:B------:R-:W-:Y:S02]  /*a440*/  F2FP.SATFINITE.E4M3.F32.PACK_AB_MERGE_C R20, R21, R20, R22 ;  /* 0x000000141514723e */ /* 0x000fe40004807016 */
[----:B------:R-:W-:Y:S01]  /*a450*/  F2FP.SATFINITE.E4M3.F32.PACK_AB_MERGE_C R3, R27, R3, RZ ;  /* 0x000000031b03723e */ /* 0x000fe200048070ff */
[----:B------:R1:W-:Y:S01]  /*a460*/  STS.128 [R78+UR45+0x1600], R4 ;  /* 0x001600044e007988 */ /* 0x0003e20008000c2d */
[----:B------:R-:W-:Y:S02]  /*a470*/  F2FP.SATFINITE.E4M3.F32.PACK_AB_MERGE_C R22, R31, R26, RZ ;  /* 0x0000001a1f16723e */ /* 0x000fe400048070ff */
[----:B------:R-:W-:Y:S02]  /*a480*/  F2FP.SATFINITE.E4M3.F32.PACK_AB_MERGE_C R23, R35, R30, RZ ;  /* 0x0000001e2317723e */ /* 0x000fe400048070ff */
[----:B------:R-:W-:Y:S02]  /*a490*/  F2FP.SATFINITE.E4M3.F32.PACK_AB_MERGE_C R21, R2, R0, R3 ;  /* 0x000000000215723e */ /* 0x000fe40004807003 */
[----:B------:R-:W-:Y:S02]  /*a4a0*/  F2FP.SATFINITE.E4M3.F32.PACK_AB_MERGE_C R22, R25, R24, R22 ;  /* 0x000000181916723e */ /* 0x000fe40004807016 */
[----:B------:R-:W-:Y:S05]  /*a4b0*/  F2FP.SATFINITE.E4M3.F32.PACK_AB_MERGE_C R23, R29, R28, R23 ;  /* 0x0000001c1d17723e */ /* 0x000fea0004807017 */
[----:B------:R1:W-:Y:S01]  /*a4c0*/  STS.128 [R85+0x1010], R20 ;  /* 0x0010101455007388 */ /* 0x0003e20000000c00 */
[----:B------:R-:W-:Y:S01]  /*a4d0*/  @!PT LDS RZ, [RZ] ;  /* 0x00000000fffff984 */ /* 0x000fe20000000800 */
[----:B------:R-:W-:Y:S01]  /*a4e0*/  @!PT LDS RZ, [RZ] ;  /* 0x00000000fffff984 */ /* 0x000fe20000000800 */
[----:B------:R-:W-:Y:S01]  /*a4f0*/  @!PT LDS RZ, [RZ] ;  /* 0x00000000fffff984 */ /* 0x000fe20000000800 */
[----:B------:R-:W-:Y:S01]  /*a500*/  @!PT LDS RZ, [RZ] ;  /* 0x00000000fffff984 */ /* 0x000fe20000000800 */
[----:B------:R2:W-:Y:S07]  /*a510*/  MEMBAR.ALL.CTA ;  /* 0x0000000000007992 */ /* 0x0005ee0000008000 */
[----:B--2---:R-:W2:Y:S02]  /*a520*/  FENCE.VIEW.ASYNC.S ;  /* 0x00000000000073c6 */ /* 0x004ea40000000000 */
[----:B--2---:R-:W-:Y:S06]  /*a530*/  BAR.SYNC.DEFER_BLOCKING 0x1, 0x80 ;  /* 0x0042000000007b1d */ /* 0x004fec0000010000 */
[----:B------:R-:W-:Y:S05]  /*a540*/  @P0 BRA `(.L_x_175) ;  /* 0x0000000000a80947 */ /* 0x000fea0003800000 */
[----:B------:R-:W-:Y:S01]  /*a550*/  ULOP3.LUT UR4, UR44, UR58, URZ, 0x3c, !UPT ;  /* 0x0000003a2c047292 */ /* 0x000fe2000f8e3cff */
[----:B------:R-:W-:Y:S01]  /*a560*/  IMAD.U32 R3, RZ, RZ, UR58 ;  /* 0x0000003aff037e24 */ /* 0x000fe2000f8e00ff */
[----:B------:R-:W2:Y:S01]  /*a570*/  LDCU.64 UR6, c[0x0][0x348] ;  /* 0x00006900ff0677ac */ /* 0x000ea20008000a00 */
[----:B------:R-:W-:Y:S03]  /*a580*/  IMAD.U32 R0, RZ, RZ, UR44 ;  /* 0x0000002cff007e24 */ /* 0x000fe6000f8e00ff */
[----:B------:R-:W-:Y:S01]  /*a590*/  IABS R3, R3 ;  /* 0x0000000300037213 */ /* 0x000fe20000000000 */
[----:B------:R-:W-:Y:S01]  /*a5a0*/  USHF.L.U32 UR9, UR46, 0x6, URZ ;  /* 0x000000062e097899 */ /* 0x000fe200080006ff */
[----:B------:R-:W-:Y:S01]  /*a5b0*/  IABS R0, R0 ;  /* 0x0000000000007213 */ /* 0x000fe20000000000 */
[----:B------:R-:W-:Y:S01]  /*a5c0*/  USHF.L.U32 UR10, UR47, 0x6, URZ ;  /* 0x000000062f0a7899 */ /* 0x000fe200080006ff */
[----:B-1----:R-:W1:Y:S01]  /*a5d0*/  I2F.RP R4, R3 ;  /* 0x0000000300047306 */ /* 0x002e620000209400 */
[----:B------:R-:W-:Y:S02]  /*a5e0*/  UISETP.GE.AND UP0, UPT, UR4, URZ, UPT ;  /* 0x000000ff0400728c */ /* 0x000fe4000bf06270 */
[----:B------:R-:W-:Y:S02]  /*a5f0*/  UISETP.NE.AND UP1, UPT, UR58, URZ, UPT ;  /* 0x000000ff3a00728c */ /* 0x000fe4000bf25270 */
[----:B------:R-:W-:Y:S06]  /*a600*/  UIADD3 UR4, UPT, UPT, UR45, 0x1600, URZ ;  /* 0x000016002d047890 */ /* 0x000fec000fffe0ff */
[----:B------:R-:W-:Y:S01]  /*a610*/  IMAD.U32 R86, RZ, RZ, UR4 ;  /* 0x00000004ff567e24 */ /* 0x000fe2000f8e00ff */
[----:B-1----:R-:W1:Y:S04]  /*a620*/  MUFU.RCP R4, R4 ;  /* 0x0000000400047308 */ /* 0x002e680000001000 */
[----:B------:R-:W-:Y:S01]  /*a630*/  R2UR UR8, R86 ;  /* 0x00000000560872ca */ /* 0x000fe200000e0000 */
[----:B-1----:R-:W-:Y:S05]  /*a640*/  VIADD R4, R4, 0xffffffe ;  /* 0x0ffffffe04047836 */ /* 0x002fea0000000000 */
[----:B------:R-:W1:Y:S02]  /*a650*/  F2I.FTZ.U32.TRUNC.NTZ R5, R4 ;  /* 0x0000000400057305 */ /* 0x000e64000021f000 */
[----:B-1----:R-:W-:Y:S02]  /*a660*/  IADD3 R2, PT, PT, RZ, -R5, RZ ;  /* 0x80000005ff027210 */ /* 0x002fe40007ffe0ff */
[----:B------:R-:W-:Y:S03]  /*a670*/  MOV R4, RZ ;  /* 0x000000ff00047202 */ /* 0x000fe60000000f00 */
        /* <DEDUP_REMOVED lines=9> */
[----:B------:R-:W-:Y:S11]  /*a710*/  ISETP.GE.U32.AND P1, PT, R0, R3, PT ;  /* 0x000000030000720c */ /* 0x000ff60003f26070 */
[----:B------:R-:W-:Y:S02]  /*a720*/  @!UPT UIADD3 URZ, UPT, UPT, URZ, URZ, URZ ;  /* 0x000000fffffff290 */ /* 0x000fe4000fffe0ff */
[----:B------:R-:W-:Y:S04]  /*a730*/  @P1 IADD3 R5, PT, PT, R5, 0x1, RZ ;  /* 0x0000000105051810 */ /* 0x000fe80007ffe0ff */
[----:B------:R-:W-:Y:S11]  /*a740*/  R2UR UR12, R5 ;  /* 0x00000000050c72ca */ /* 0x000ff600000e0000 */
[----:B------:R-:W-:Y:S02]  /*a750*/  @!UPT UIADD3 URZ, UPT, UPT, URZ, URZ, URZ ;  /* 0x000000fffffff290 */ /* 0x000fe4000fffe0ff */
[----:B------:R-:W-:Y:S02]  /*a760*/  @!UP0 UIADD3 UR12, UPT, UPT, -UR12, URZ, URZ ;  /* 0x000000ff0c0c8290 */ /* 0x000fe4000fffe1ff */
[----:B------:R-:W-:Y:S02]  /*a770*/  @!UP1 ULOP3.LUT UR12, URZ, UR58, URZ, 0x33, !UPT ;  /* 0x0000003aff0c9292 */ /* 0x000fe4000f8e33ff */
[----:B--2---:R-:W-:Y:S02]  /*a780*/  UIADD3 UR4, UP0, UPT, UR6, 0x680, URZ ;  /* 0x0000068006047890 */ /* 0x004fe4000ff1e0ff */
[----:B------:R-:W-:Y:S04]  /*a790*/  UIADD3 UR5, UPT, UPT, -UR12, URZ, URZ ;  /* 0x000000ff0c057290 */ /* 0x000fe8000fffe1ff */
[----:B------:R-:W-:Y:S02]  /*a7a0*/  UIMAD UR11, UR58, UR5, UR44 ;  /* 0x000000053a0b72a4 */ /* 0x000fe4000f8e022c */
[----:B------:R-:W-:Y:S09]  /*a7b0*/  UIADD3.X UR5, UPT, UPT, URZ, UR7, URZ, UP0, !UPT ;  /* 0x00000007ff057290 */ /* 0x000ff200087fe4ff */
[----:B------:R2:W-:Y:S01]  /*a7c0*/  UTMASTG.4D [UR8], [UR4] ;  /* 0x00000008040073b5 */ /* 0x0005e20008018000 */
[----:B------:R0:W-:Y:S01]  /*a7d0*/  UTMACMDFLUSH ;  /* 0x00000000000079b7 */ /* 0x0001e20000000000 */
[----:B--2---:R-:W-:Y:S04]  /*a7e0*/  DEPBAR.LE SB0, 0x0 ;  /* 0x000080000000791a */ /* 0x004fe80000000000 */
.L_x_175:
[----:B------:R-:W-:Y:S05]  /*a7f0*/  BSYNC.RECONVERGENT B0 ;  /* 0x0000000000007941 */ /* 0x000fea0003800200 */
.L_x_174:
[----:B------:R-:W-:Y:S01]  /*a800*/  BAR.SYNC.DEFER_BLOCKING 0x1, 0x80 ;  /* 0x0042000000007b1d */ /* 0x000fe20000010000 */
[C---:B------:R-:W-:Y:S01]  /*a810*/  ISETP.NE.AND P0, PT, R36.reuse, 0x2, PT ;  /* 0x000000022400780c */ /* 0x040fe20003f05270 */
[----:B------:R-:W-:Y:S01]  /*a820*/  UISETP.NE.AND UP0, UPT, UR50, URZ, UPT ;  /* 0x000000ff3200728c */ /* 0x000fe2000bf05270 */
[----:B------:R-:W-:Y:S01]  /*a830*/  LOP3.LUT R83, R83, 0x1, RZ, 0x3c, !PT ;  /* 0x0000000153537812 */ /* 0x000fe200078e3cff */
[----:B------:R-:W-:Y:S01]  /*a840*/  UIADD3 UR26, UPT, UPT, UR36, UR63, URZ ;  /* 0x0000003f241a7290 */ /* 0x000fe2000fffe0ff */
[----:B------:R-:W-:Y:S01]  /*a850*/  SEL R0, RZ, 0x1, P0 ;  /* 0x00000001ff007807 */ /* 0x000fe20000000000 */
[----:B------:R-:W-:Y:S01]  /*a860*/  UIADD3 UR47, UPT, UPT, UR37, UR62, URZ ;  /* 0x0000003e252f7290 */ /* 0x000fe2000fffe0ff */
[----:B------:R-:W-:Y:S02]  /*a870*/  SEL R36, R36, RZ, P0 ;  /* 0x000000ff24247207 */ /* 0x000fe40000000000 */
[----:B------:R-:W-:Y:S01]  /*a880*/  LOP3.LUT R84, R84, R0, RZ, 0x3c, !PT ;  /* 0x0000000054547212 */ /* 0x000fe200078e3cff */
[----:B------:R-:W-:Y:S01]  /*a890*/  UMOV UR49, UR57 ;  /* 0x0000003900317c82 */ /* 0x000fe20008000000 */
[----:B------:R-:W-:Y:S07]  /*a8a0*/  BRA.U UP0, `(.L_x_176) ;  /* 0xffffffe100507547 */ /* 0x000fee000b83ffff */
[----:B------:R-:W-:Y:S05]  /*a8b0*/  EXIT ;  /* 0x000000000000794d */ /* 0x000fea0003800000 */
.L_x_25:
[----:B------:R-:W-:Y:S07]  /*a8c0*/  MOV R0, UR11 ;  /* 0x0000000b00007c02 */ /* 0x000fee0008000f00 */
.L_x_177:
[----:B--2---:R2:W3:Y:S02]  /*a8d0*/  SYNCS.PHASECHK.TRANS64.TRYWAIT P0, [R0+URZ+0x240], R4 ;  /* 0x00024004000075a7 */ /* 0x0044e400080011ff */
[----:B---3--:R-:W-:Y:S05]  /*a8e0*/  @!P0 NANOSLEEP.SYNCS 0x989680 ;  /* 0x009896800000895d */ /* 0x008fea0003900000 */
[----:B------:R-:W3:Y:S02]  /*a8f0*/  @!P0 SYNCS.PHASECHK.TRANS64 P0, [R0+URZ+0x240], R4 ;  /* 0x00024004000085a7 */ /* 0x000ee400080010ff */
[----:B---3--:R-:W-:Y:S05]  /*a900*/  @!P0 BRA `(.L_x_177) ;  /* 0xfffffffc00f08947 */ /* 0x008fea000383ffff */
[----:B------:R-:W-:Y:S05]  /*a910*/  BRA `(.L_x_24) ;  /* 0xffffff7c004c7947 */ /* 0x000fea000383ffff */
.L_x_32:
[----:B--2---:R-:W-:Y:S07]  /*a920*/  MOV R0, UR21 ;  /* 0x0000001500007c02 */ /* 0x004fee0008000f00 */
.L_x_178:
[----:B--2---:R2:W3:Y:S02]  /*a930*/  SYNCS.PHASECHK.TRANS64.TRYWAIT P0, [R0+URZ+0x240], R4 ;  /* 0x00024004000075a7 */ /* 0x0044e400080011ff */
[----:B---3--:R-:W-:Y:S05]  /*a940*/  @!P0 NANOSLEEP.SYNCS 0x989680 ;  /* 0x009896800000895d */ /* 0x008fea0003900000 */
[----:B------:R-:W3:Y:S02]  /*a950*/  @!P0 SYNCS.PHASECHK.TRANS64 P0, [R0+URZ+0x240], R4 ;  /* 0x00024004000085a7 */ /* 0x000ee400080010ff */
[----:B---3--:R-:W-:Y:S05]  /*a960*/  @!P0 BRA `(.L_x_178) ;  /* 0xfffffffc00f08947 */ /* 0x008fea000383ffff */
[----:B------:R-:W-:Y:S05]  /*a970*/  BRA `(.L_x_31) ;  /* 0xffffff8000787947 */ /* 0x000fea000383ffff */
.L_x_37:
[----:B------:R-:W-:-:S07]  /*a980*/  MOV R0, UR24 ;  /* 0x0000001800007c02 */ /* 0x000fce0008000f00 */
.L_x_179:
[----:B--2---:R2:W3:Y:S02]  /*a990*/  SYNCS.PHASECHK.TRANS64.TRYWAIT P0, [R0+URZ+0x4a0], R3 ;  /* 0x0004a003000075a7 */ /* 0x0044e400080011ff */
[----:B---3--:R-:W-:Y:S05]  /*a9a0*/  @!P0 NANOSLEEP.SYNCS 0x989680 ;  /* 0x009896800000895d */ /* 0x008fea0003900000 */
[----:B------:R-:W3:Y:S02]  /*a9b0*/  @!P0 SYNCS.PHASECHK.TRANS64 P0, [R0+URZ+0x4a0], R3 ;  /* 0x0004a003000085a7 */ /* 0x000ee400080010ff */
[----:B---3--:R-:W-:Y:S05]  /*a9c0*/  @!P0 BRA `(.L_x_179) ;  /* 0xfffffffc00f08947 */ /* 0x008fea000383ffff */
[----:B------:R-:W-:Y:S05]  /*a9d0*/  BRA `(.L_x_180) ;  /* 0xffffff8400447947 */ /* 0x000fea000383ffff */
.L_x_41:
[----:B------:R-:W-:-:S07]  /*a9e0*/  MOV R0, UR4 ;  /* 0x0000000400007c02 */ /* 0x000fce0008000f00 */
.L_x_181:
[----:B--2---:R2:W3:Y:S02]  /*a9f0*/  SYNCS.PHASECHK.TRANS64.TRYWAIT P0, [R0+URZ], R2 ;  /* 0x00000002000075a7 */ /* 0x0044e400080011ff */
[----:B---3--:R-:W-:Y:S05]  /*aa00*/  @!P0 NANOSLEEP.SYNCS 0x989680 ;  /* 0x009896800000895d */ /* 0x008fea0003900000 */
[----:B------:R-:W3:Y:S02]  /*aa10*/  @!P0 SYNCS.PHASECHK.TRANS64 P0, [R0+URZ], R2 ;  /* 0x00000002000085a7 */ /* 0x000ee400080010ff */
[----:B---3--:R-:W-:Y:S05]  /*aa20*/  @!P0 BRA `(.L_x_181) ;  /* 0xfffffffc00f08947 */ /* 0x008fea000383ffff */
[----:B------:R-:W-:Y:S05]  /*aa30*/  BRA `(.L_x_182) ;  /* 0xffffff8800d07947 */ /* 0x000fea000383ffff */
.L_x_42:
[----:B------:R-:W-:-:S07]  /*aa40*/  MOV R0, UR5 ;  /* 0x0000000500007c02 */ /* 0x000fce0008000f00 */
.L_x_183:
[----:B--2---:R2:W3:Y:S02]  /*aa50*/  SYNCS.PHASECHK.TRANS64.TRYWAIT P0, [R0+URZ], R2 ;  /* 0x00000002000075a7 */ /* 0x0044e400080011ff */
[----:B---3--:R-:W-:Y:S05]  /*aa60*/  @!P0 NANOSLEEP.SYNCS 0x989680 ;  /* 0x009896800000895d */ /* 0x008fea0003900000 */
[----:B------:R-:W3:Y:S02]  /*aa70*/  @!P0 SYNCS.PHASECHK.TRANS64 P0, [R0+URZ], R2 ;  /* 0x00000002000085a7 */ /* 0x000ee400080010ff */
[----:B---3--:R-:W-:Y:S05]  /*aa80*/  @!P0 BRA `(.L_x_183) ;  /* 0xfffffffc00f08947 */ /* 0x008fea000383ffff */
[----:B------:R-:W-:Y:S05]  /*aa90*/  BRA `(.L_x_184) ;  /* 0xffffff8800e07947 */ /* 0x000fea000383ffff */
.L_x_43:
[----:B------:R-:W-:-:S07]  /*aaa0*/  MOV R0, UR5 ;  /* 0x0000000500007c02 */ /* 0x000fce0008000f00 */
.L_x_185:
[----:B--2---:R2:W3:Y:S02]  /*aab0*/  SYNCS.PHASECHK.TRANS64.TRYWAIT P0, [R0+URZ], R2 ;  /* 0x00000002000075a7 */ /* 0x0044e400080011ff */
[----:B---3--:R-:W-:Y:S05]  /*aac0*/  @!P0 NANOSLEEP.SYNCS 0x989680 ;  /* 0x009896800000895d */ /* 0x008fea0003900000 */
[----:B------:R-:W3:Y:S02]  /*aad0*/  @!P0 SYNCS.PHASECHK.TRANS64 P0, [R0+URZ], R2 ;  /* 0x00000002000085a7 */ /* 0x000ee400080010ff */
[----:B---3--:R-:W-:Y:S05]  /*aae0*/  @!P0 BRA `(.L_x_185) ;  /* 0xfffffffc00f08947 */ /* 0x008fea000383ffff */
[----:B------:R-:W-:Y:S05]  /*aaf0*/  BRA `(.L_x_186) ;  /* 0xffffff8800f07947 */ /* 0x000fea000383ffff */
.L_x_44:
[----:B------:R-:W-:-:S07]  /*ab00*/  MOV R0, UR5 ;  /* 0x0000000500007c02 */ /* 0x000fce0008000f00 */
.L_x_187:
[----:B--2---:R2:W3:Y:S02]  /*ab10*/  SYNCS.PHASECHK.TRANS64.TRYWAIT P0, [R0+URZ], R2 ;  /* 0x00000002000075a7 */ /* 0x0044e400080011ff */
[----:B---3--:R-:W-:Y:S05]  /*ab20*/  @!P0 NANOSLEEP.SYNCS 0x989680 ;  /* 0x009896800000895d */ /* 0x008fea0003900000 */
[----:B------:R-:W3:Y:S02]  /*ab30*/  @!P0 SYNCS.PHASECHK.TRANS64 P0, [R0+URZ], R2 ;  /* 0x00000002000085a7 */ /* 0x000ee400080010ff */
[----:B---3--:R-:W-:Y:S05]  /*ab40*/  @!P0 BRA `(.L_x_187) ;  /* 0xfffffffc00f08947 */ /* 0x008fea000383ffff */
[----:B------:R-:W-:Y:S05]  /*ab50*/  BRA `(.L_x_188) ;  /* 0xffffff8c00007947 */ /* 0x000fea000383ffff */
.L_x_45:
[----:B------:R-:W-:-:S07]  /*ab60*/  MOV R0, UR5 ;  /* 0x0000000500007c02 */ /* 0x000fce0008000f00 */
.L_x_189:
[----:B--2---:R2:W3:Y:S02]  /*ab70*/  SYNCS.PHASECHK.TRANS64.TRYWAIT P0, [R0+URZ], R2 ;  /* 0x00000002000075a7 */ /* 0x0044e400080011ff */
[----:B---3--:R-:W-:Y:S05]  /*ab80*/  @!P0 NANOSLEEP.SYNCS 0x989680 ;  /* 0x009896800000895d */ /* 0x008fea0003900000 */
[----:B------:R-:W3:Y:S02]  /*ab90*/  @!P0 SYNCS.PHASECHK.TRANS64 P0, [R0+URZ], R2 ;  /* 0x00000002000085a7 */ /* 0x000ee400080010ff */
[----:B---3--:R-:W-:Y:S05]  /*aba0*/  @!P0 BRA `(.L_x_189) ;  /* 0xfffffffc00f08947 */ /* 0x008fea000383ffff */
[----:B------:R-:W-:Y:S05]  /*abb0*/  BRA `(.L_x_190) ;  /* 0xffffff8c00107947 */ /* 0x000fea000383ffff */
.L_x_46:
[----:B------:R-:W-:-:S07]  /*abc0*/  MOV R0, UR5 ;  /* 0x0000000500007c02 */ /* 0x000fce0008000f00 */
.L_x_191:
[----:B--2---:R2:W3:Y:S02]  /*abd0*/  SYNCS.PHASECHK.TRANS64.TRYWAIT P0, [R0+URZ], R2 ;  /* 0x00000002000075a7 */ /* 0x0044e400080011ff */
[----:B---3--:R-:W-:Y:S05]  /*abe0*/  @!P0 NANOSLEEP.SYNCS 0x989680 ;  /* 0x009896800000895d */ /* 0x008fea0003900000 */
[----:B------:R-:W3:Y:S02]  /*abf0*/  @!P0 SYNCS.PHASECHK.TRANS64 P0, [R0+URZ], R2 ;  /* 0x00000002000085a7 */ /* 0x000ee400080010ff */
[----:B---3--:R-:W-:Y:S05]  /*ac00*/  @!P0 BRA `(.L_x_191) ;  /* 0xfffffffc00f08947 */ /* 0x008fea000383ffff */
[----:B------:R-:W-:Y:S05]  /*ac10*/  BRA `(.L_x_192) ;  /* 0xffffff8c00207947 */ /* 0x000fea000383ffff */
.L_x_47:
[----:B------:R-:W-:-:S07]  /*ac20*/  MOV R0, UR5 ;  /* 0x0000000500007c02 */ /* 0x000fce0008000f00 */
.L_x_193:
[----:B--2---:R2:W3:Y:S02]  /*ac30*/  SYNCS.PHASECHK.TRANS64.TRYWAIT P0, [R0+URZ], R2 ;  /* 0x00000002000075a7 */ /* 0x0044e400080011ff */
[----:B---3--:R-:W-:Y:S05]  /*ac40*/  @!P0 NANOSLEEP.SYNCS 0x989680 ;  /* 0x009896800000895d */ /* 0x008fea0003900000 */
[----:B------:R-:W3:Y:S02]  /*ac50*/  @!P0 SYNCS.PHASECHK.TRANS64 P0, [R0+URZ], R2 ;  /* 0x00000002000085a7 */ /* 0x000ee400080010ff */
[----:B---3--:R-:W-:Y:S05]  /*ac60*/  @!P0 BRA `(.L_x_193) ;  /* 0xfffffffc00f08947 */ /* 0x008fea000383ffff */
[----:B------:R-:W-:Y:S05]  /*ac70*/  BRA `(.L_x_194) ;  /* 0xffffff8c00307947 */ /* 0x000fea000383ffff */
.L_x_48:
[----:B------:R-:W-:-:S07]  /*ac80*/  MOV R0, UR5 ;  /* 0x0000000500007c02 */ /* 0x000fce0008000f00 */
.L_x_195:
[----:B--2---:R2:W3:Y:S02]  /*ac90*/  SYNCS.PHASECHK.TRANS64.TRYWAIT P0, [R0+URZ], R2 ;  /* 0x00000002000075a7 */ /* 0x0044e400080011ff */
[----:B---3--:R-:W-:Y:S05]  /*aca0*/  @!P0 NANOSLEEP.SYNCS 0x989680 ;  /* 0x009896800000895d */ /* 0x008fea0003900000 */
[----:B------:R-:W3:Y:S02]  /*acb0*/  @!P0 SYNCS.PHASECHK.TRANS64 P0, [R0+URZ], R2 ;  /* 0x00000002000085a7 */ /* 0x000ee400080010ff */
[----:B---3--:R-:W-:Y:S05]  /*acc0*/  @!P0 BRA `(.L_x_195) ;  /* 0xfffffffc00f08947 */ /* 0x008fea000383ffff */
[----:B------:R-:W-:Y:S05]  /*acd0*/  BRA `(.L_x_196) ;  /* 0xffffff8c00407947 */ /* 0x000fea000383ffff */
.L_x_49:
[----:B------:R-:W-:-:S07]  /*ace0*/  MOV R0, UR5 ;  /* 0x0000000500007c02 */ /* 0x000fce0008000f00 */
.L_x_197:
[----:B--2---:R2:W3:Y:S02]  /*acf0*/  SYNCS.PHASECHK.TRANS64.TRYWAIT P0, [R0+URZ], R2 ;  /* 0x00000002000075a7 */ /* 0x0044e400080011ff */
[----:B---3--:R-:W-:Y:S05]  /*ad00*/  @!P0 NANOSLEEP.SYNCS 0x989680 ;  /* 0x009896800000895d */ /* 0x008fea0003900000 */
[----:B------:R-:W3:Y:S02]  /*ad10*/  @!P0 SYNCS.PHASECHK.TRANS64 P0, [R0+URZ], R2 ;  /* 0x00000002000085a7 */ /* 0x000ee400080010ff */
[----:B---3--:R-:W-:Y:S05]  /*ad20*/  @!P0 BRA `(.L_x_197) ;  /* 0xfffffffc00f08947 */ /* 0x008fea000383ffff */
[----:B------:R-:W-:Y:S05]  /*ad30*/  BRA `(.L_x_198) ;  /* 0xffffff8c00507947 */ /* 0x000fea000383ffff */
.L_x_50:
[----:B------:R-:W-:-:S07]  /*ad40*/  MOV R0, UR5 ;  /* 0x0000000500007c02 */ /* 0x000fce0008000f00 */
.L_x_199:
[----:B--2---:R2:W3:Y:S02]  /*ad50*/  SYNCS.PHASECHK.TRANS64.TRYWAIT P0, [R0+URZ], R2 ;  /* 0x00000002000075a7 */ /* 0x0044e400080011ff */
[----:B---3--:R-:W-:Y:S05]  /*ad60*/  @!P0 NANOSLEEP.SYNCS 0x989680 ;  /* 0x009896800000895d */ /* 0x008fea0003900000 */
[----:B------:R-:W3:Y:S02]  /*ad70*/  @!P0 SYNCS.PHASECHK.TRANS64 P0, [R0+URZ], R2 ;  /* 0x00000002000085a7 */ /* 0x000ee400080010ff */
[----:B---3--:R-:W-:Y:S05]  /*ad80*/  @!P0 BRA `(.L_x_199) ;  /* 0xfffffffc00f08947 */ /* 0x008fea000383ffff */
[----:B------:R-:W-:Y:S05]  /*ad90*/  BRA `(.L_x_200) ;  /* 0xffffff8c00607947 */ /* 0x000fea000383ffff */
.L_x_51:
[----:B------:R-:W-:-:S07]  /*ada0*/  MOV R0, UR5 ;  /* 0x0000000500007c02 */ /* 0x000fce0008000f00 */
.L_x_201:
[----:B--2---:R2:W3:Y:S02]  /*adb0*/  SYNCS.PHASECHK.TRANS64.TRYWAIT P0, [R0+URZ], R2 ;  /* 0x00000002000075a7 */ /* 0x0044e400080011ff */
[----:B---3--:R-:W-:Y:S05]  /*adc0*/  @!P0 NANOSLEEP.SYNCS 0x989680 ;  /* 0x009896800000895d */ /* 0x008fea0003900000 */
[----:B------:R-:W3:Y:S02]  /*add0*/  @!P0 SYNCS.PHASECHK.TRANS64 P0, [R0+URZ], R2 ;  /* 0x00000002000085a7 */ /* 0x000ee400080010ff */
[----:B---3--:R-:W-:Y:S05]  /*ade0*/  @!P0 BRA `(.L_x_201) ;  /* 0xfffffffc00f08947 */ /* 0x008fea000383ffff */
[----:B------:R-:W-:Y:S05]  /*adf0*/  BRA `(.L_x_202) ;  /* 0xffffff8c00707947 */ /* 0x000fea000383ffff */
.L_x_52:
[----:B------:R-:W-:-:S07]  /*ae00*/  MOV R0, UR5 ;  /* 0x0000000500007c02 */ /* 0x000fce0008000f00 */
.L_x_203:
[----:B--2---:R2:W3:Y:S02]  /*ae10*/  SYNCS.PHASECHK.TRANS64.TRYWAIT P0, [R0+URZ], R2 ;  /* 0x00000002000075a7 */ /* 0x0044e400080011ff */
[----:B---3--:R-:W-:Y:S05]  /*ae20*/  @!P0 NANOSLEEP.SYNCS 0x989680 ;  /* 0x009896800000895d */ /* 0x008fea0003900000 */
[----:B------:R-:W3:Y:S02]  /*ae30*/  @!P0 SYNCS.PHASECHK.TRANS64 P0, [R0+URZ], R2 ;  /* 0x00000002000085a7 */ /* 0x000ee400080010ff */
[----:B---3--:R-:W-:Y:S05]  /*ae40*/  @!P0 BRA `(.L_x_203) ;  /* 0xfffffffc00f08947 */ /* 0x008fea000383ffff */
[----:B------:R-:W-:Y:S05]  /*ae50*/  BRA `(.L_x_204) ;  /* 0xffffff8c00807947 */ /* 0x000fea000383ffff */
.L_x_53:
[----:B------:R-:W-:-:S07]  /*ae60*/  MOV R0, UR5 ;  /* 0x0000000500007c02 */ /* 0x000fce0008000f00 */
.L_x_205:
[----:B--2---:R2:W3:Y:S02]  /*ae70*/  SYNCS.PHASECHK.TRANS64.TRYWAIT P0, [R0+URZ], R2 ;  /* 0x00000002000075a7 */ /* 0x0044e400080011ff */
[----:B---3--:R-:W-:Y:S05]  /*ae80*/  @!P0 NANOSLEEP.SYNCS 0x989680 ;  /* 0x009896800000895d */ /* 0x008fea0003900000 */
[----:B------:R-:W3:Y:S02]  /*ae90*/  @!P0 SYNCS.PHASECHK.TRANS64 P0, [R0+URZ], R2 ;  /* 0x00000002000085a7 */ /* 0x000ee400080010ff */
[----:B---3--:R-:W-:Y:S05]  /*aea0*/  @!P0 BRA `(.L_x_205) ;  /* 0xfffffffc00f08947 */ /* 0x008fea000383ffff */
[----:B------:R-:W-:Y:S05]  /*aeb0*/  BRA `(.L_x_206) ;  /* 0xffffff8c00907947 */ /* 0x000fea000383ffff */
.L_x_54:
[----:B------:R-:W-:-:S07]  /*aec0*/  MOV R0, UR5 ;  /* 0x0000000500007c02 */ /* 0x000fce0008000f00 */
.L_x_207:
[----:B--2---:R2:W3:Y:S02]  /*aed0*/  SYNCS.PHASECHK.TRANS64.TRYWAIT P0, [R0+URZ], R2 ;  /* 0x00000002000075a7 */ /* 0x0044e400080011ff */
[----:B---3--:R-:W-:Y:S05]  /*aee0*/  @!P0 NANOSLEEP.SYNCS 0x989680 ;  /* 0x009896800000895d */ /* 0x008fea0003900000 */
[----:B------:R-:W3:Y:S02]  /*aef0*/  @!P0 SYNCS.PHASECHK.TRANS64 P0, [R0+URZ], R2 ;  /* 0x00000002000085a7 */ /* 0x000ee400080010ff */
[----:B---3--:R-:W-:Y:S05]  /*af00*/  @!P0 BRA `(.L_x_207) ;  /* 0xfffffffc00f08947 */ /* 0x008fea000383ffff */
[----:B------:R-:W-:Y:S05]  /*af10*/  BRA `(.L_x_208) ;  /* 0xffffff8c00a07947 */ /* 0x000fea000383ffff */
.L_x_55:
[----:B------:R-:W-:-:S07]  /*af20*/  MOV R0, UR5 ;  /* 0x0000000500007c02 */ /* 0x000fce0008000f00 */
.L_x_209:
[----:B--2---:R2:W3:Y:S02]  /*af30*/  SYNCS.PHASECHK.TRANS64.TRYWAIT P0, [R0+URZ], R2 ;  /* 0x00000002000075a7 */ /* 0x0044e400080011ff */
[----:B---3--:R-:W-:Y:S05]  /*af40*/  @!P0 NANOSLEEP.SYNCS 0x989680 ;  /* 0x009896800000895d */ /* 0x008fea0003900000 */
[----:B------:R-:W3:Y:S02]  /*af50*/  @!P0 SYNCS.PHASECHK.TRANS64 P0, [R0+URZ], R2 ;  /* 0x00000002000085a7 */ /* 0x000ee400080010ff */
[----:B---3--:R-:W-:Y:S05]  /*af60*/  @!P0 BRA `(.L_x_209) ;  /* 0xfffffffc00f08947 */ /* 0x008fea000383ffff */
[----:B------:R-:W-:Y:S05]  /*af70*/  BRA `(.L_x_210) ;  /* 0xffffff8c00b07947 */ /* 0x000fea000383ffff */
.L_x_56:
[----:B------:R-:W-:-:S07]  /*af80*/  MOV R0, UR5 ;  /* 0x0000000500007c02 */ /* 0x000fce0008000f00 */
.L_x_211:
[----:B--2---:R2:W3:Y:S02]  /*af90*/  SYNCS.PHASECHK.TRANS64.TRYWAIT P0, [R0+URZ], R2 ;  /* 0x00000002000075a7 */ /* 0x0044e400080011ff */
[----:B---3--:R-:W-:Y:S05]  /*afa0*/  @!P0 NANOSLEEP.SYNCS 0x989680 ;  /* 0x009896800000895d */ /* 0x008fea0003900000 */
[----:B------:R-:W3:Y:S02]  /*afb0*/  @!P0 SYNCS.PHASECHK.TRANS64 P0, [R0+URZ], R2 ;  /* 0x00000002000085a7 */ /* 0x000ee400080010ff */
[----:B---3--:R-:W-:Y:S05]  /*afc0*/  @!P0 BRA `(.L_x_211) ;  /* 0xfffffffc00f08947 */ /* 0x008fea000383ffff */
[----:B------:R-:W-:Y:S05]  /*afd0*/  BRA `(.L_x_212) ;  /* 0xffffff8c00c07947 */ /* 0x000fea000383ffff */
.L_x_57:
[----:B------:R-:W-:-:S07]  /*afe0*/  MOV R0, UR5 ;  /* 0x0000000500007c02 */ /* 0x000fce0008000f00 */
.L_x_213:
[----:B--2---:R2:W3:Y:S02]  /*aff0*/  SYNCS.PHASECHK.TRANS64.TRYWAIT P0, [R0+URZ], R2 ;  /* 0x00000002000075a7 */ /* 0x0044e400080011ff */
[----:B---3--:R-:W-:Y:S05]  /*b000*/  @!P0 NANOSLEEP.SYNCS 0x989680 ;  /* 0x009896800000895d */ /* 0x008fea0003900000 */
[----:B------:R-:W3:Y:S02]  /*b010*/  @!P0 SYNCS.PHASECHK.TRANS64 P0, [R0+URZ], R2 ;  /* 0x00000002000085a7 */ /* 0x000ee400080010ff */
[----:B---3--:R-:W-:Y:S05]  /*b020*/  @!P0 BRA `(.L_x_213) ;  /* 0xfffffffc00f08947 */ /* 0x008fea000383ffff */
[----:B------:R-:W-:Y:S05]  /*b030*/  BRA `(.L_x_214) ;  /* 0xffffff8c00d07947 */ /* 0x000fea000383ffff */
.L_x_58:
[----:B------:R-:W-:-:S07]  /*b040*/  MOV R0, UR5 ;  /* 0x0000000500007c02 */ /* 0x000fce0008000f00 */
.L_x_215:
[----:B--2---:R2:W3:Y:S02]  /*b050*/  SYNCS.PHASECHK.TRANS64.TRYWAIT P0, [R0+URZ], R2 ;  /* 0x00000002000075a7 */ /* 0x0044e400080011ff */
[----:B---3--:R-:W-:Y:S05]  /*b060*/  @!P0 NANOSLEEP.SYNCS 0x989680 ;  /* 0x009896800000895d */ /* 0x008fea0003900000 */
[----:B------:R-:W3:Y:S02]  /*b070*/  @!P0 SYNCS.PHASECHK.TRANS64 P0, [R0+URZ], R2 ;  /* 0x00000002000085a7 */ /* 0x000ee400080010ff */
[----:B---3--:R-:W-:Y:S05]  /*b080*/  @!P0 BRA `(.L_x_215) ;  /* 0xfffffffc00f08947 */ /* 0x008fea000383ffff */
[----:B------:R-:W-:Y:S05]  /*b090*/  BRA `(.L_x_216) ;  /* 0xffffff8c00e07947 */ /* 0x000fea000383ffff */
.L_x_59:
[----:B------:R-:W-:-:S07]  /*b0a0*/  MOV R0, UR5 ;  /* 0x0000000500007c02 */ /* 0x000fce0008000f00 */
.L_x_217:
[----:B--2---:R2:W3:Y:S02]  /*b0b0*/  SYNCS.PHASECHK.TRANS64.TRYWAIT P0, [R0+URZ], R2 ;  /* 0x00000002000075a7 */ /* 0x0044e400080011ff */
[----:B---3--:R-:W-:Y:S05]  /*b0c0*/  @!P0 NANOSLEEP.SYNCS 0x989680 ;  /* 0x009896800000895d */ /* 0x008fea0003900000 */
[----:B------:R-:W3:Y:S02]  /*b0d0*/  @!P0 SYNCS.PHASECHK.TRANS64 P0, [R0+URZ], R2 ;  /* 0x00000002000085a7 */ /* 0x000ee400080010ff */
[----:B---3--:R-:W-:Y:S05]  /*b0e0*/  @!P0 BRA `(.L_x_217) ;  /* 0xfffffffc00f08947 */ /* 0x008fea000383ffff */
[----:B------:R-:W-:Y:S05]  /*b0f0*/  BRA `(.L_x_218) ;  /* 0xffffff8c00f07947 */ /* 0x000fea000383ffff */
.L_x_60:
[----:B------:R-:W-:-:S07]  /*b100*/  MOV R0, UR5 ;  /* 0x0000000500007c02 */ /* 0x000fce0008000f00 */
.L_x_219:
[----:B--2---:R2:W3:Y:S02]  /*b110*/  SYNCS.PHASECHK.TRANS64.TRYWAIT P0, [R0+URZ], R2 ;  /* 0x00000002000075a7 */ /* 0x0044e400080011ff */
[----:B---3--:R-:W-:Y:S05]  /*b120*/  @!P0 NANOSLEEP.SYNCS 0x989680 ;  /* 0x009896800000895d */ /* 0x008fea0003900000 */
[----:B------:R-:W3:Y:S02]  /*b130*/  @!P0 SYNCS.PHASECHK.TRANS64 P0, [R0+URZ], R2 ;  /* 0x00000002000085a7 */ /* 0x000ee400080010ff */
[----:B---3--:R-:W-:Y:S05]  /*b140*/  @!P0 BRA `(.L_x_219) ;  /* 0xfffffffc00f08947 */ /* 0x008fea000383ffff */
[----:B------:R-:W-:Y:S05]  /*b150*/  BRA `(.L_x_220) ;  /* 0xffffff9000007947 */ /* 0x000fea000383ffff */
.L_x_61:
[----:B------:R-:W-:-:S07]  /*b160*/  MOV R0, UR5 ;  /* 0x0000000500007c02 */ /* 0x000fce0008000f00 */
.L_x_221:
[----:B--2---:R2:W3:Y:S02]  /*b170*/  SYNCS.PHASECHK.TRANS64.TRYWAIT P0, [R0+URZ], R2 ;  /* 0x00000002000075a7 */ /* 0x0044e400080011ff */
[----:B---3--:R-:W-:Y:S05]  /*b180*/  @!P0 NANOSLEEP.SYNCS 0x989680 ;  /* 0x009896800000895d */ /* 0x008fea0003900000 */
[----:B------:R-:W3:Y:S02]  /*b190*/  @!P0 SYNCS.PHASECHK.TRANS64 P0, [R0+URZ], R2 ;  /* 0x00000002000085a7 */ /* 0x000ee400080010ff */
[----:B---3--:R-:W-:Y:S05]  /*b1a0*/  @!P0 BRA `(.L_x_221) ;  /* 0xfffffffc00f08947 */ /* 0x008fea000383ffff */
[----:B------:R-:W-:Y:S05]  /*b1b0*/  BRA `(.L_x_222) ;  /* 0xffffff9000107947 */ /* 0x000fea000383ffff */
.L_x_62:
[----:B------:R-:W-:-:S07]  /*b1c0*/  MOV R0, UR5 ;  /* 0x0000000500007c02 */ /* 0x000fce0008000f00 */
.L_x_223:
[----:B--2---:R2:W3:Y:S02]  /*b1d0*/  SYNCS.PHASECHK.TRANS64.TRYWAIT P0, [R0+URZ], R2 ;  /* 0x00000002000075a7 */ /* 0x0044e400080011ff */
[----:B---3--:R-:W-:Y:S05]  /*b1e0*/  @!P0 NANOSLEEP.SYNCS 0x989680 ;  /* 0x009896800000895d */ /* 0x008fea0003900000 */
[----:B------:R-:W3:Y:S02]  /*b1f0*/  @!P0 SYNCS.PHASECHK.TRANS64 P0, [R0+URZ], R2 ;  /* 0x00000002000085a7 */ /* 0x000ee400080010ff */
[----:B---3--:R-:W-:Y:S05]  /*b200*/  @!P0 BRA `(.L_x_223) ;  /* 0xfffffffc00f08947 */ /* 0x008fea000383ffff */
[----:B------:R-:W-:Y:S05]  /*b210*/  BRA `(.L_x_224) ;  /* 0xffffff9000207947 */ /* 0x000fea000383ffff */
.L_x_63:
[----:B------:R-:W-:-:S07]  /*b220*/  MOV R0, UR5 ;  /* 0x0000000500007c02 */ /* 0x000fce0008000f00 */
.L_x_225:
[----:B--2---:R2:W3:Y:S02]  /*b230*/  SYNCS.PHASECHK.TRANS64.TRYWAIT P0, [R0+URZ], R2 ;  /* 0x00000002000075a7 */ /* 0x0044e400080011ff */
[----:B---3--:R-:W-:Y:S05]  /*b240*/  @!P0 NANOSLEEP.SYNCS 0x989680 ;  /* 0x009896800000895d */ /* 0x008fea0003900000 */
[----:B------:R-:W3:Y:S02]  /*b250*/  @!P0 SYNCS.PHASECHK.TRANS64 P0, [R0+URZ], R2 ;  /* 0x00000002000085a7 */ /* 0x000ee400080010ff */
[----:B---3--:R-:W-:Y:S05]  /*b260*/  @!P0 BRA `(.L_x_225) ;  /* 0xfffffffc00f08947 */ /* 0x008fea000383ffff */
[----:B------:R-:W-:Y:S05]  /*b270*/  BRA `(.L_x_226) ;  /* 0xffffff9000307947 */ /* 0x000fea000383ffff */
.L_x_64:
[----:B------:R-:W-:-:S07]  /*b280*/  MOV R0, UR5 ;  /* 0x0000000500007c02 */ /* 0x000fce0008000f00 */
.L_x_227:
[----:B--2---:R2:W3:Y:S02]  /*b290*/  SYNCS.PHASECHK.TRANS64.TRYWAIT P0, [R0+URZ], R2 ;  /* 0x00000002000075a7 */ /* 0x0044e400080011ff */
[----:B---3--:R-:W-:Y:S05]  /*b2a0*/  @!P0 NANOSLEEP.SYNCS 0x989680 ;  /* 0x009896800000895d */ /* 0x008fea0003900000 */
[----:B------:R-:W3:Y:S02]  /*b2b0*/  @!P0 SYNCS.PHASECHK.TRANS64 P0, [R0+URZ], R2 ;  /* 0x00000002000085a7 */ /* 0x000ee400080010ff */
[----:B---3--:R-:W-:Y:S05]  /*b2c0*/  @!P0 BRA `(.L_x_227) ;  /* 0xfffffffc00f08947 */ /* 0x008fea000383ffff */
[----:B------:R-:W-:Y:S05]  /*b2d0*/  BRA `(.L_x_228) ;  /* 0xffffff9000407947 */ /* 0x000fea000383ffff */
.L_x_65:
[----:B------:R-:W-:-:S07]  /*b2e0*/  MOV R0, UR5 ;  /* 0x0000000500007c02 */ /* 0x000fce0008000f00 */
.L_x_229:
[----:B--2---:R2:W3:Y:S02]  /*b2f0*/  SYNCS.PHASECHK.TRANS64.TRYWAIT P0, [R0+URZ], R2 ;  /* 0x00000002000075a7 */ /* 0x0044e400080011ff */
[----:B---3--:R-:W-:Y:S05]  /*b300*/  @!P0 NANOSLEEP.SYNCS 0x989680 ;  /* 0x009896800000895d */ /* 0x008fea0003900000 */
[----:B------:R-:W3:Y:S02]  /*b310*/  @!P0 SYNCS.PHASECHK.TRANS64 P0, [R0+URZ], R2 ;  /* 0x00000002000085a7 */ /* 0x000ee400080010ff */
[----:B---3--:R-:W-:Y:S05]  /*b320*/  @!P0 BRA `(.L_x_229) ;  /* 0xfffffffc00f08947 */ /* 0x008fea000383ffff */
[----:B------:R-:W-:Y:S05]  /*b330*/  BRA `(.L_x_230) ;  /* 0xffffff9000507947 */ /* 0x000fea000383ffff */
.L_x_66:
[----:B------:R-:W-:-:S07]  /*b340*/  MOV R0, UR5 ;  /* 0x0000000500007c02 */ /* 0x000fce0008000f00 */
.L_x_231:
[----:B--2---:R2:W3:Y:S02]  /*b350*/  SYNCS.PHASECHK.TRANS64.TRYWAIT P0, [R0+URZ], R2 ;  /* 0x00000002000075a7 */ /* 0x0044e400080011ff */
[----:B---3--:R-:W-:Y:S05]  /*b360*/  @!P0 NANOSLEEP.SYNCS 0x989680 ;  /* 0x009896800000895d */ /* 0x008fea0003900000 */
[----:B------:R-:W3:Y:S02]  /*b370*/  @!P0 SYNCS.PHASECHK.TRANS64 P0, [R0+URZ], R2 ;  /* 0x00000002000085a7 */ /* 0x000ee400080010ff */
[----:B---3--:R-:W-:Y:S05]  /*b380*/  @!P0 BRA `(.L_x_231) ;  /* 0xfffffffc00f08947 */ /* 0x008fea000383ffff */
[----:B------:R-:W-:Y:S05]  /*b390*/  BRA `(.L_x_232) ;  /* 0xffffff9000607947 */ /* 0x000fea000383ffff */
.L_x_67:
[----:B------:R-:W-:-:S07]  /*b3a0*/  MOV R0, UR5 ;  /* 0x0000000500007c02 */ /* 0x000fce0008000f00 */
.L_x_233:
[----:B--2---:R2:W3:Y:S02]  /*b3b0*/  SYNCS.PHASECHK.TRANS64.TRYWAIT P0, [R0+URZ], R2 ;  /* 0x00000002000075a7 */ /* 0x0044e400080011ff */
[----:B---3--:R-:W-:Y:S05]  /*b3c0*/  @!P0 NANOSLEEP.SYNCS 0x989680 ;  /* 0x009896800000895d */ /* 0x008fea0003900000 */
[----:B------:R-:W3:Y:S02]  /*b3d0*/  @!P0 SYNCS.PHASECHK.TRANS64 P0, [R0+URZ], R2 ;  /* 0x00000002000085a7 */ /* 0x000ee400080010ff */
[----:B---3--:R-:W-:Y:S05]  /*b3e0*/  @!P0 BRA `(.L_x_233) ;  /* 0xfffffffc00f08947 */ /* 0x008fea000383ffff */
[----:B------:R-:W-:Y:S05]  /*b3f0*/  BRA `(.L_x_234) ;  /* 0xffffff9000707947 */ /* 0x000fea000383ffff */
.L_x_68:
[----:B------:R-:W-:-:S07]  /*b400*/  MOV R0, UR5 ;  /* 0x0000000500007c02 */ /* 0x000fce0008000f00 */
.L_x_235:
[----:B--2---:R2:W3:Y:S02]  /*b410*/  SYNCS.PHASECHK.TRANS64.TRYWAIT P0, [R0+URZ], R2 ;  /* 0x00000002000075a7 */ /* 0x0044e400080011ff */
[----:B---3--:R-:W-:Y:S05]  /*b420*/  @!P0 NANOSLEEP.SYNCS 0x989680 ;  /* 0x009896800000895d */ /* 0x008fea0003900000 */
[----:B------:R-:W3:Y:S02]  /*b430*/  @!P0 SYNCS.PHASECHK.TRANS64 P0, [R0+URZ], R2 ;  /* 0x00000002000085a7 */ /* 0x000ee400080010ff */
[----:B---3--:R-:W-:Y:S05]  /*b440*/  @!P0 BRA `(.L_x_235) ;  /* 0xfffffffc00f08947 */ /* 0x008fea000383ffff */
[----:B------:R-:W-:Y:S05]  /*b450*/  BRA `(.L_x_236) ;  /* 0xffffff9000807947 */ /* 0x000fea000383ffff */
.L_x_69:
[----:B------:R-:W-:-:S07]  /*b460*/  MOV R0, UR5 ;  /* 0x0000000500007c02 */ /* 0x000fce0008000f00 */
.L_x_237:
[----:B--2---:R2:W3:Y:S02]  /*b470*/  SYNCS.PHASECHK.TRANS64.TRYWAIT P0, [R0+URZ], R2 ;  /* 0x00000002000075a7 */ /* 0x0044e400080011ff */
[----:B---3--:R-:W-:Y:S05]  /*b480*/  @!P0 NANOSLEEP.SYNCS 0x989680 ;  /* 0x009896800000895d */ /* 0x008fea0003900000 */
[----:B------:R-:W3:Y:S02]  /*b490*/  @!P0 SYNCS.PHASECHK.TRANS64 P0, [R0+URZ], R2 ;  /* 0x00000002000085a7 */ /* 0x000ee400080010ff */
[----:B---3--:R-:W-:Y:S05]  /*b4a0*/  @!P0 BRA `(.L_x_237) ;  /* 0xfffffffc00f08947 */ /* 0x008fea000383ffff */
[----:B------:R-:W-:Y:S05]  /*b4b0*/  BRA `(.L_x_238) ;  /* 0xffffff9000907947 */ /* 0x000fea000383ffff */
.L_x_70:
[----:B------:R-:W-:-:S07]  /*b4c0*/  MOV R0, UR5 ;  /* 0x0000000500007c02 */ /* 0x000fce0008000f00 */
.L_x_239:
[----:B--2---:R2:W3:Y:S02]  /*b4d0*/  SYNCS.PHASECHK.TRANS64.TRYWAIT P0, [R0+URZ], R2 ;  /* 0x00000002000075a7 */ /* 0x0044e400080011ff */
[----:B---3--:R-:W-:Y:S05]  /*b4e0*/  @!P0 NANOSLEEP.SYNCS 0x989680 ;  /* 0x009896800000895d */ /* 0x008fea0003900000 */
[----:B------:R-:W3:Y:S02]  /*b4f0*/  @!P0 SYNCS.PHASECHK.TRANS64 P0, [R0+URZ], R2 ;  /* 0x00000002000085a7 */ /* 0x000ee400080010ff */
[----:B---3--:R-:W-:Y:S05]  /*b500*/  @!P0 BRA `(.L_x_239) ;  /* 0xfffffffc00f08947 */ /* 0x008fea000383ffff */
[----:B------:R-:W-:Y:S05]  /*b510*/  BRA `(.L_x_240) ;  /* 0xffffff9000a07947 */ /* 0x000fea000383ffff */
.L_x_71:
[----:B------:R-:W-:-:S07]  /*b520*/  MOV R0, UR5 ;  /* 0x0000000500007c02 */ /* 0x000fce0008000f00 */
.L_x_241:
[----:B--2---:R2:W3:Y:S02]  /*b530*/  SYNCS.PHASECHK.TRANS64.TRYWAIT P0, [R0+URZ], R2 ;  /* 0x00000002000075a7 */ /* 0x0044e400080011ff */
[----:B---3--:R-:W-:Y:S05]  /*b540*/  @!P0 NANOSLEEP.SYNCS 0x989680 ;  /* 0x009896800000895d */ /* 0x008fea0003900000 */
[----:B------:R-:W3:Y:S02]  /*b550*/  @!P0 SYNCS.PHASECHK.TRANS64 P0, [R0+URZ], R2 ;  /* 0x00000002000085a7 */ /* 0x000ee400080010ff */
[----:B---3--:R-:W-:Y:S05]  /*b560*/  @!P0 BRA `(.L_x_241) ;  /* 0xfffffffc00f08947 */ /* 0x008fea000383ffff */
[----:B------:R-:W-:Y:S05]  /*b570*/  BRA `(.L_x_242) ;  /* 0xffffff9000b07947 */ /* 0x000fea000383ffff */
.L_x_72:
[----:B------:R-:W-:-:S07]  /*b580*/  MOV R0, UR5 ;  /* 0x0000000500007c02 */ /* 0x000fce0008000f00 */
.L_x_243:
[----:B--2---:R2:W3:Y:S02]  /*b590*/  SYNCS.PHASECHK.TRANS64.TRYWAIT P0, [R0+URZ], R2 ;  /* 0x00000002000075a7 */ /* 0x0044e400080011ff */
[----:B---3--:R-:W-:Y:S05]  /*b5a0*/  @!P0 NANOSLEEP.SYNCS 0x989680 ;  /* 0x009896800000895d */ /* 0x008fea0003900000 */
[----:B------:R-:W3:Y:S02]  /*b5b0*/  @!P0 SYNCS.PHASECHK.TRANS64 P0, [R0+URZ], R2 ;  /* 0x00000002000085a7 */ /* 0x000ee400080010ff */
[----:B---3--:R-:W-:Y:S05]  /*b5c0*/  @!P0 BRA `(.L_x_243) ;  /* 0xfffffffc00f08947 */ /* 0x008fea000383ffff */
[----:B------:R-:W-:Y:S05]  /*b5d0*/  BRA `(.L_x_244) ;  /* 0xffffff9000c07947 */ /* 0x000fea000383ffff */
.L_x_73:
[----:B------:R-:W-:-:S07]  /*b5e0*/  MOV R0, UR5 ;  /* 0x0000000500007c02 */ /* 0x000fce0008000f00 */
.L_x_245:
[----:B--2---:R2:W3:Y:S02]  /*b5f0*/  SYNCS.PHASECHK.TRANS64.TRYWAIT P0, [R0+URZ], R2 ;  /* 0x00000002000075a7 */ /* 0x0044e400080011ff */
[----:B---3--:R-:W-:Y:S05]  /*b600*/  @!P0 NANOSLEEP.SYNCS 0x989680 ;  /* 0x009896800000895d */ /* 0x008fea0003900000 */
[----:B------:R-:W3:Y:S02]  /*b610*/  @!P0 SYNCS.PHASECHK.TRANS64 P0, [R0+URZ], R2 ;  /* 0x00000002000085a7 */ /* 0x000ee400080010ff */
[----:B---3--:R-:W-:Y:S05]  /*b620*/  @!P0 BRA `(.L_x_245) ;  /* 0xfffffffc00f08947 */ /* 0x008fea000383ffff */
[----:B------:R-:W-:Y:S05]  /*b630*/  BRA `(.L_x_246) ;  /* 0xffffff9000d07947 */ /* 0x000fea000383ffff */
.L_x_74:
[----:B------:R-:W-:-:S07]  /*b640*/  MOV R0, UR5 ;  /* 0x0000000500007c02 */ /* 0x000fce0008000f00 */
.L_x_247:
[----:B--2---:R2:W3:Y:S02]  /*b650*/  SYNCS.PHASECHK.TRANS64.TRYWAIT P0, [R0+URZ], R2 ;  /* 0x00000002000075a7 */ /* 0x0044e400080011ff */
[----:B---3--:R-:W-:Y:S05]  /*b660*/  @!P0 NANOSLEEP.SYNCS 0x989680 ;  /* 0x009896800000895d */ /* 0x008fea0003900000 */
[----:B------:R-:W3:Y:S02]  /*b670*/  @!P0 SYNCS.PHASECHK.TRANS64 P0, [R0+URZ], R2 ;  /* 0x00000002000085a7 */ /* 0x000ee400080010ff */
[----:B---3--:R-:W-:Y:S05]  /*b680*/  @!P0 BRA `(.L_x_247) ;  /* 0xfffffffc00f08947 */ /* 0x008fea000383ffff */
[----:B------:R-:W-:Y:S05]  /*b690*/  BRA `(.L_x_248) ;  /* 0xffffff9000e07947 */ /* 0x000fea000383ffff */
.L_x_75:
[----:B------:R-:W-:-:S07]  /*b6a0*/  MOV R0, UR5 ;  /* 0x0000000500007c02 */ /* 0x000fce0008000f00 */
.L_x_249:
[----:B--2---:R2:W3:Y:S02]  /*b6b0*/  SYNCS.PHASECHK.TRANS64.TRYWAIT P0, [R0+URZ], R2 ;  /* 0x00000002000075a7 */ /* 0x0044e400080011ff */
[----:B---3--:R-:W-:Y:S05]  /*b6c0*/  @!P0 NANOSLEEP.SYNCS 0x989680 ;  /* 0x009896800000895d */ /* 0x008fea0003900000 */
[----:B------:R-:W3:Y:S02]  /*b6d0*/  @!P0 SYNCS.PHASECHK.TRANS64 P0, [R0+URZ], R2 ;  /* 0x00000002000085a7 */ /* 0x000ee400080010ff */
[----:B---3--:R-:W-:Y:S05]  /*b6e0*/  @!P0 BRA `(.L_x_249) ;  /* 0xfffffffc00f08947 */ /* 0x008fea000383ffff */
[----:B------:R-:W-:Y:S05]  /*b6f0*/  BRA `(.L_x_250) ;  /* 0xffffff9000f07947 */ /* 0x000fea000383ffff */
.L_x_76:
[----:B------:R-:W-:-:S07]  /*b700*/  MOV R0, UR5 ;  /* 0x0000000500007c02 */ /* 0x000fce0008000f00 */
.L_x_251:
[----:B--2---:R2:W3:Y:S02]  /*b710*/  SYNCS.PHASECHK.TRANS64.TRYWAIT P0, [R0+URZ], R2 ;  /* 0x00000002000075a7 */ /* 0x0044e400080011ff */
[----:B---3--:R-:W-:Y:S05]  /*b720*/  @!P0 NANOSLEEP.SYNCS 0x989680 ;  /* 0x009896800000895d */ /* 0x008fea0003900000 */
[----:B------:R-:W3:Y:S02]  /*b730*/  @!P0 SYNCS.PHASECHK.TRANS64 P0, [R0+URZ], R2 ;  /* 0x00000002000085a7 */ /* 0x000ee400080010ff */
[----:B---3--:R-:W-:Y:S05]  /*b740*/  @!P0 BRA `(.L_x_251) ;  /* 0xfffffffc00f08947 */ /* 0x008fea000383ffff */
[----:B------:R-:W-:Y:S05]  /*b750*/  BRA `(.L_x_252) ;  /* 0xffffff9400007947 */ /* 0x000fea000383ffff */
.L_x_77:
[----:B------:R-:W-:-:S07]  /*b760*/  MOV R0, UR5 ;  /* 0x0000000500007c02 */ /* 0x000fce0008000f00 */
.L_x_253:
[----:B--2---:R2:W3:Y:S02]  /*b770*/  SYNCS.PHASECHK.TRANS64.TRYWAIT P0, [R0+URZ], R2 ;  /* 0x00000002000075a7 */ /* 0x0044e400080011ff */
[----:B---3--:R-:W-:Y:S05]  /*b780*/  @!P0 NANOSLEEP.SYNCS 0x989680 ;  /* 0x009896800000895d */ /* 0x008fea0003900000 */
[----:B------:R-:W3:Y:S02]  /*b790*/  @!P0 SYNCS.PHASECHK.TRANS64 P0, [R0+URZ], R2 ;  /* 0x00000002000085a7 */ /* 0x000ee400080010ff */
[----:B---3--:R-:W-:Y:S05]  /*b7a0*/  @!P0 BRA `(.L_x_253) ;  /* 0xfffffffc00f08947 */ /* 0x008fea000383ffff */
[----:B------:R-:W-:Y:S05]  /*b7b0*/  BRA `(.L_x_254) ;  /* 0xffffff9400107947 */ /* 0x000fea000383ffff */
.L_x_78:
[----:B------:R-:W-:-:S07]  /*b7c0*/  MOV R0, UR5 ;  /* 0x0000000500007c02 */ /* 0x000fce0008000f00 */
.L_x_255:
[----:B--2---:R2:W3:Y:S02]  /*b7d0*/  SYNCS.PHASECHK.TRANS64.TRYWAIT P0, [R0+URZ], R2 ;  /* 0x00000002000075a7 */ /* 0x0044e400080011ff */
[----:B---3--:R-:W-:Y:S05]  /*b7e0*/  @!P0 NANOSLEEP.SYNCS 0x989680 ;  /* 0x009896800000895d */ /* 0x008fea0003900000 */
[----:B------:R-:W3:Y:S02]  /*b7f0*/  @!P0 SYNCS.PHASECHK.TRANS64 P0, [R0+URZ], R2 ;  /* 0x00000002000085a7 */ /* 0x000ee400080010ff */
[----:B---3--:R-:W-:Y:S05]  /*b800*/  @!P0 BRA `(.L_x_255) ;  /* 0xfffffffc00f08947 */ /* 0x008fea000383ffff */
[----:B------:R-:W-:Y:S05]  /*b810*/  BRA `(.L_x_256) ;  /* 0xffffff9400207947 */ /* 0x000fea000383ffff */
.L_x_79:
[----:B------:R-:W-:-:S07]  /*b820*/  MOV R0, UR5 ;  /* 0x0000000500007c02 */ /* 0x000fce0008000f00 */
.L_x_257:
[----:B--2---:R2:W3:Y:S02]  /*b830*/  SYNCS.PHASECHK.TRANS64.TRYWAIT P0, [R0+URZ], R2 ;  /* 0x00000002000075a7 */ /* 0x0044e400080011ff */
[----:B---3--:R-:W-:Y:S05]  /*b840*/  @!P0 NANOSLEEP.SYNCS 0x989680 ;  /* 0x009896800000895d */ /* 0x008fea0003900000 */
[----:B------:R-:W3:Y:S02]  /*b850*/  @!P0 SYNCS.PHASECHK.TRANS64 P0, [R0+URZ], R2 ;  /* 0x00000002000085a7 */ /* 0x000ee400080010ff */
[----:B---3--:R-:W-:Y:S05]  /*b860*/  @!P0 BRA `(.L_x_257) ;  /* 0xfffffffc00f08947 */ /* 0x008fea000383ffff */
[----:B------:R-:W-:Y:S05]  /*b870*/  BRA `(.L_x_258) ;  /* 0xffffff9400307947 */ /* 0x000fea000383ffff */
.L_x_80:
[----:B------:R-:W-:-:S07]  /*b880*/  MOV R0, UR5 ;  /* 0x0000000500007c02 */ /* 0x000fce0008000f00 */
.L_x_259:
[----:B--2---:R2:W3:Y:S02]  /*b890*/  SYNCS.PHASECHK.TRANS64.TRYWAIT P0, [R0+URZ], R2 ;  /* 0x00000002000075a7 */ /* 0x0044e400080011ff */
[----:B---3--:R-:W-:Y:S05]  /*b8a0*/  @!P0 NANOSLEEP.SYNCS 0x989680 ;  /* 0x009896800000895d */ /* 0x008fea0003900000 */
[----:B------:R-:W3:Y:S02]  /*b8b0*/  @!P0 SYNCS.PHASECHK.TRANS64 P0, [R0+URZ], R2 ;  /* 0x00000002000085a7 */ /* 0x000ee400080010ff */
[----:B---3--:R-:W-:Y:S05]  /*b8c0*/  @!P0 BRA `(.L_x_259) ;  /* 0xfffffffc00f08947 */ /* 0x008fea000383ffff */
[----:B------:R-:W-:Y:S05]  /*b8d0*/  BRA `(.L_x_260) ;  /* 0xffffff9400407947 */ /* 0x000fea000383ffff */
.L_x_81:
[----:B------:R-:W-:-:S07]  /*b8e0*/  MOV R0, UR5 ;  /* 0x0000000500007c02 */ /* 0x000fce0008000f00 */
.L_x_261:
[----:B--2---:R2:W3:Y:S02]  /*b8f0*/  SYNCS.PHASECHK.TRANS64.TRYWAIT P0, [R0+URZ], R2 ;  /* 0x00000002000075a7 */ /* 0x0044e400080011ff */
[----:B---3--:R-:W-:Y:S05]  /*b900*/  @!P0 NANOSLEEP.SYNCS 0x989680 ;  /* 0x009896800000895d */ /* 0x008fea0003900000 */
[----:B------:R-:W3:Y:S02]  /*b910*/  @!P0 SYNCS.PHASECHK.TRANS64 P0, [R0+URZ], R2 ;  /* 0x00000002000085a7 */ /* 0x000ee400080010ff */
[----:B---3--:R-:W-:Y:S05]  /*b920*/  @!P0 BRA `(.L_x_261) ;  /* 0xfffffffc00f08947 */ /* 0x008fea000383ffff */
[----:B------:R-:W-:Y:S05]  /*b930*/  BRA `(.L_x_262) ;  /* 0xffffff9400507947 */ /* 0x000fea000383ffff */
.L_x_82:
[----:B------:R-:W-:-:S07]  /*b940*/  MOV R0, UR5 ;  /* 0x0000000500007c02 */ /* 0x000fce0008000f00 */
.L_x_263:
[----:B--2---:R2:W3:Y:S02]  /*b950*/  SYNCS.PHASECHK.TRANS64.TRYWAIT P0, [R0+URZ], R2 ;  /* 0x00000002000075a7 */ /* 0x0044e400080011ff */
[----:B---3--:R-:W-:Y:S05]  /*b960*/  @!P0 NANOSLEEP.SYNCS 0x989680 ;  /* 0x009896800000895d */ /* 0x008fea0003900000 */
[----:B------:R-:W3:Y:S02]  /*b970*/  @!P0 SYNCS.PHASECHK.TRANS64 P0, [R0+URZ], R2 ;  /* 0x00000002000085a7 */ /* 0x000ee400080010ff */
[----:B---3--:R-:W-:Y:S05]  /*b980*/  @!P0 BRA `(.L_x_263) ;  /* 0xfffffffc00f08947 */ /* 0x008fea000383ffff */
[----:B------:R-:W-:Y:S05]  /*b990*/  BRA `(.L_x_264) ;  /* 0xffffff9400607947 */ /* 0x000fea000383ffff */
.L_x_83:
[----:B------:R-:W-:-:S07]  /*b9a0*/  MOV R0, UR5 ;  /* 0x0000000500007c02 */ /* 0x000fce0008000f00 */
.L_x_265:
[----:B--2---:R2:W3:Y:S02]  /*b9b0*/  SYNCS.PHASECHK.TRANS64.TRYWAIT P0, [R0+URZ], R2 ;  /* 0x00000002000075a7 */ /* 0x0044e400080011ff */
[----:B---3--:R-:W-:Y:S05]  /*b9c0*/  @!P0 NANOSLEEP.SYNCS 0x989680 ;  /* 0x009896800000895d */ /* 0x008fea0003900000 */
[----:B------:R-:W3:Y:S02]  /*b9d0*/  @!P0 SYNCS.PHASECHK.TRANS64 P0, [R0+URZ], R2 ;  /* 0x00000002000085a7 */ /* 0x000ee400080010ff */
[----:B---3--:R-:W-:Y:S05]  /*b9e0*/  @!P0 BRA `(.L_x_265) ;  /* 0xfffffffc00f08947 */ /* 0x008fea000383ffff */
[----:B------:R-:W-:Y:S05]  /*b9f0*/  BRA `(.L_x_266) ;  /* 0xffffff9400707947 */ /* 0x000fea000383ffff */
.L_x_84:
[----:B------:R-:W-:-:S07]  /*ba00*/  MOV R0, UR5 ;  /* 0x0000000500007c02 */ /* 0x000fce0008000f00 */
.L_x_267:
[----:B--2---:R2:W3:Y:S02]  /*ba10*/  SYNCS.PHASECHK.TRANS64.TRYWAIT P0, [R0+URZ], R2 ;  /* 0x00000002000075a7 */ /* 0x0044e400080011ff */
[----:B---3--:R-:W-:Y:S05]  /*ba20*/  @!P0 NANOSLEEP.SYNCS 0x989680 ;  /* 0x009896800000895d */ /* 0x008fea0003900000 */
[----:B------:R-:W3:Y:S02]  /*ba30*/  @!P0 SYNCS.PHASECHK.TRANS64 P0, [R0+URZ], R2 ;  /* 0x00000002000085a7 */ /* 0x000ee400080010ff */
[----:B---3--:R-:W-:Y:S05]  /*ba40*/  @!P0 BRA `(.L_x_267) ;  /* 0xfffffffc00f08947 */ /* 0x008fea000383ffff */
[----:B------:R-:W-:Y:S05]  /*ba50*/  BRA `(.L_x_268) ;  /* 0xffffff9400807947 */ /* 0x000fea000383ffff */
.L_x_85:
[----:B------:R-:W-:-:S07]  /*ba60*/  MOV R0, UR5 ;  /* 0x0000000500007c02 */ /* 0x000fce0008000f00 */
.L_x_269:
[----:B--2---:R2:W3:Y:S02]  /*ba70*/  SYNCS.PHASECHK.TRANS64.TRYWAIT P0, [R0+URZ], R2 ;  /* 0x00000002000075a7 */ /* 0x0044e400080011ff */
[----:B---3--:R-:W-:Y:S05]  /*ba80*/  @!P0 NANOSLEEP.SYNCS 0x989680 ;  /* 0x009896800000895d */ /* 0x008fea0003900000 */
[----:B------:R-:W3:Y:S02]  /*ba90*/  @!P0 SYNCS.PHASECHK.TRANS64 P0, [R0+URZ], R2 ;  /* 0x00000002000085a7 */ /* 0x000ee400080010ff */
[----:B---3--:R-:W-:Y:S05]  /*baa0*/  @!P0 BRA `(.L_x_269) ;  /* 0xfffffffc00f08947 */ /* 0x008fea000383ffff */
[----:B------:R-:W-:Y:S05]  /*bab0*/  BRA `(.L_x_270) ;  /* 0xffffff9400907947 */ /* 0x000fea000383ffff */
.L_x_86:
[----:B------:R-:W-:-:S07]  /*bac0*/  MOV R0, UR5 ;  /* 0x0000000500007c02 */ /* 0x000fce0008000f00 */
.L_x_271:
[----:B--2---:R2:W3:Y:S02]  /*bad0*/  SYNCS.PHASECHK.TRANS64.TRYWAIT P0, [R0+URZ], R2 ;  /* 0x00000002000075a7 */ /* 0x0044e400080011ff */
[----:B---3--:R-:W-:Y:S05]  /*bae0*/  @!P0 NANOSLEEP.SYNCS 0x989680 ;  /* 0x009896800000895d */ /* 0x008fea0003900000 */
[----:B------:R-:W3:Y:S02]  /*baf0*/  @!P0 SYNCS.PHASECHK.TRANS64 P0, [R0+URZ], R2 ;  /* 0x00000002000085a7 */ /* 0x000ee400080010ff */
[----:B---3--:R-:W-:Y:S05]  /*bb00*/  @!P0 BRA `(.L_x_271) ;  /* 0xfffffffc00f08947 */ /* 0x008fea000383ffff */
[----:B------:R-:W-:Y:S05]  /*bb10*/  BRA `(.L_x_272) ;  /* 0xffffff9400a07947 */ /* 0x000fea000383ffff */
.L_x_87:
[----:B------:R-:W-:-:S07]  /*bb20*/  MOV R0, UR5 ;  /* 0x0000000500007c02 */ /* 0x000fce0008000f00 */
.L_x_273:
[----:B--2---:R2:W3:Y:S02]  /*bb30*/  SYNCS.PHASECHK.TRANS64.TRYWAIT P0, [R0+URZ], R2 ;  /* 0x00000002000075a7 */ /* 0x0044e400080011ff */
[----:B---3--:R-:W-:Y:S05]  /*bb40*/  @!P0 NANOSLEEP.SYNCS 0x989680 ;  /* 0x009896800000895d */ /* 0x008fea0003900000 */
[----:B------:R-:W3:Y:S02]  /*bb50*/  @!P0 SYNCS.PHASECHK.TRANS64 P0, [R0+URZ], R2 ;  /* 0x00000002000085a7 */ /* 0x000ee400080010ff */
[----:B---3--:R-:W-:Y:S05]  /*bb60*/  @!P0 BRA `(.L_x_273) ;  /* 0xfffffffc00f08947 */ /* 0x008fea000383ffff */
[----:B------:R-:W-:Y:S05]  /*bb70*/  BRA `(.L_x_274) ;  /* 0xffffff9400b07947 */ /* 0x000fea000383ffff */
.L_x_88:
[----:B------:R-:W-:-:S07]  /*bb80*/  MOV R0, UR5 ;  /* 0x0000000500007c02 */ /* 0x000fce0008000f00 */
.L_x_275:
[----:B--2---:R2:W3:Y:S02]  /*bb90*/  SYNCS.PHASECHK.TRANS64.TRYWAIT P0, [R0+URZ], R2 ;  /* 0x00000002000075a7 */ /* 0x0044e400080011ff */
[----:B---3--:R-:W-:Y:S05]  /*bba0*/  @!P0 NANOSLEEP.SYNCS 0x989680 ;  /* 0x009896800000895d */ /* 0x008fea0003900000 */
[----:B------:R-:W3:Y:S02]  /*bbb0*/  @!P0 SYNCS.PHASECHK.TRANS64 P0, [R0+URZ], R2 ;  /* 0x00000002000085a7 */ /* 0x000ee400080010ff */
[----:B---3--:R-:W-:Y:S05]  /*bbc0*/  @!P0 BRA `(.L_x_275) ;  /* 0xfffffffc00f08947 */ /* 0x008fea000383ffff */
[----:B------:R-:W-:Y:S05]  /*bbd0*/  BRA `(.L_x_276) ;  /* 0xffffff9400c07947 */ /* 0x000fea000383ffff */
.L_x_89:
[----:B------:R-:W-:-:S07]  /*bbe0*/  MOV R0, UR5 ;  /* 0x0000000500007c02 */ /* 0x000fce0008000f00 */
.L_x_277:
[----:B--2---:R2:W3:Y:S02]  /*bbf0*/  SYNCS.PHASECHK.TRANS64.TRYWAIT P0, [R0+URZ], R2 ;  /* 0x00000002000075a7 */ /* 0x0044e400080011ff */
[----:B---3--:R-:W-:Y:S05]  /*bc00*/  @!P0 NANOSLEEP.SYNCS 0x989680 ;  /* 0x009896800000895d */ /* 0x008fea0003900000 */
[----:B------:R-:W3:Y:S02]  /*bc10*/  @!P0 SYNCS.PHASECHK.TRANS64 P0, [R0+URZ], R2 ;  /* 0x00000002000085a7 */ /* 0x000ee400080010ff */
[----:B---3--:R-:W-:Y:S05]  /*bc20*/  @!P0 BRA `(.L_x_277) ;  /* 0xfffffffc00f08947 */ /* 0x008fea000383ffff */
[----:B------:R-:W-:Y:S05]  /*bc30*/  BRA `(.L_x_278) ;  /* 0xffffff9400d07947 */ /* 0x000fea000383ffff */
.L_x_90:
[----:B------:R-:W-:-:S07]  /*bc40*/  MOV R0, UR5 ;  /* 0x0000000500007c02 */ /* 0x000fce0008000f00 */
.L_x_279:
[----:B--2---:R2:W3:Y:S02]  /*bc50*/  SYNCS.PHASECHK.TRANS64.TRYWAIT P0, [R0+URZ], R2 ;  /* 0x00000002000075a7 */ /* 0x0044e400080011ff */
[----:B---3--:R-:W-:Y:S05]  /*bc60*/  @!P0 NANOSLEEP.SYNCS 0x989680 ;  /* 0x009896800000895d */ /* 0x008fea0003900000 */
[----:B------:R-:W3:Y:S02]  /*bc70*/  @!P0 SYNCS.PHASECHK.TRANS64 P0, [R0+URZ], R2 ;  /* 0x00000002000085a7 */ /* 0x000ee400080010ff */
[----:B---3--:R-:W-:Y:S05]  /*bc80*/  @!P0 BRA `(.L_x_279) ;  /* 0xfffffffc00f08947 */ /* 0x008fea000383ffff */
[----:B------:R-:W-:Y:S05]  /*bc90*/  BRA `(.L_x_280) ;  /* 0xffffff9400e07947 */ /* 0x000fea000383ffff */
.L_x_91:
[----:B------:R-:W-:-:S07]  /*bca0*/  MOV R0, UR5 ;  /* 0x0000000500007c02 */ /* 0x000fce0008000f00 */
.L_x_281:
[----:B--2---:R2:W3:Y:S02]  /*bcb0*/  SYNCS.PHASECHK.TRANS64.TRYWAIT P0, [R0+URZ], R2 ;  /* 0x00000002000075a7 */ /* 0x0044e400080011ff */
[----:B---3--:R-:W-:Y:S05]  /*bcc0*/  @!P0 NANOSLEEP.SYNCS 0x989680 ;  /* 0x009896800000895d */ /* 0x008fea0003900000 */
[----:B------:R-:W3:Y:S02]  /*bcd0*/  @!P0 SYNCS.PHASECHK.TRANS64 P0, [R0+URZ], R2 ;  /* 0x00000002000085a7 */ /* 0x000ee400080010ff */
[----:B---3--:R-:W-:Y:S05]  /*bce0*/  @!P0 BRA `(.L_x_281) ;  /* 0xfffffffc00f08947 */ /* 0x008fea000383ffff */
[----:B------:R-:W-:Y:S05]  /*bcf0*/  BRA `(.L_x_282) ;  /* 0xffffff9400f07947 */ /* 0x000fea000383ffff */
.L_x_92:
[----:B------:R-:W-:-:S07]  /*bd00*/  MOV R0, UR5 ;  /* 0x0000000500007c02 */ /* 0x000fce0008000f00 */
.L_x_283:
[----:B--2---:R2:W3:Y:S02]  /*bd10*/  SYNCS.PHASECHK.TRANS64.TRYWAIT P0, [R0+URZ], R2 ;  /* 0x00000002000075a7 */ /* 0x0044e400080011ff */
[----:B---3--:R-:W-:Y:S05]  /*bd20*/  @!P0 NANOSLEEP.SYNCS 0x989680 ;  /* 0x009896800000895d */ /* 0x008fea0003900000 */
[----:B------:R-:W3:Y:S02]  /*bd30*/  @!P0 SYNCS.PHASECHK.TRANS64 P0, [R0+URZ], R2 ;  /* 0x00000002000085a7 */ /* 0x000ee400080010ff */
[----:B---3--:R-:W-:Y:S05]  /*bd40*/  @!P0 BRA `(.L_x_283) ;  /* 0xfffffffc00f08947 */ /* 0x008fea000383ffff */
[----:B------:R-:W-:Y:S05]  /*bd50*/  BRA `(.L_x_284) ;  /* 0xffffff9800007947 */ /* 0x000fea000383ffff */
.L_x_93:
[----:B------:R-:W-:-:S07]  /*bd60*/  MOV R0, UR5 ;  /* 0x0000000500007c02 */ /* 0x000fce0008000f00 */
.L_x_285:
[----:B--2---:R2:W3:Y:S02]  /*bd70*/  SYNCS.PHASECHK.TRANS64.TRYWAIT P0, [R0+URZ], R2 ;  /* 0x00000002000075a7 */ /* 0x0044e400080011ff */
[----:B---3--:R-:W-:Y:S05]  /*bd80*/  @!P0 NANOSLEEP.SYNCS 0x989680 ;  /* 0x009896800000895d */ /* 0x008fea0003900000 */
[----:B------:R-:W3:Y:S02]  /*bd90*/  @!P0 SYNCS.PHASECHK.TRANS64 P0, [R0+URZ], R2 ;  /* 0x00000002000085a7 */ /* 0x000ee400080010ff */
[----:B---3--:R-:W-:Y:S05]  /*bda0*/  @!P0 BRA `(.L_x_285) ;  /* 0xfffffffc00f08947 */ /* 0x008fea000383ffff */
[----:B------:R-:W-:Y:S05]  /*bdb0*/  BRA `(.L_x_286) ;  /* 0xffffff9800107947 */ /* 0x000fea000383ffff */
.L_x_94:
[----:B------:R-:W-:-:S07]  /*bdc0*/  MOV R0, UR5 ;  /* 0x0000000500007c02 */ /* 0x000fce0008000f00 */
.L_x_287:
[----:B--2---:R2:W3:Y:S02]  /*bdd0*/  SYNCS.PHASECHK.TRANS64.TRYWAIT P0, [R0+URZ], R2 ;  /* 0x00000002000075a7 */ /* 0x0044e400080011ff */
[----:B---3--:R-:W-:Y:S05]  /*bde0*/  @!P0 NANOSLEEP.SYNCS 0x989680 ;  /* 0x009896800000895d */ /* 0x008fea0003900000 */
[----:B------:R-:W3:Y:S02]  /*bdf0*/  @!P0 SYNCS.PHASECHK.TRANS64 P0, [R0+URZ], R2 ;  /* 0x00000002000085a7 */ /* 0x000ee400080010ff */
[----:B---3--:R-:W-:Y:S05]  /*be00*/  @!P0 BRA `(.L_x_287) ;  /* 0xfffffffc00f08947 */ /* 0x008fea000383ffff */
[----:B------:R-:W-:Y:S05]  /*be10*/  BRA `(.L_x_288) ;  /* 0xffffff9800207947 */ /* 0x000fea000383ffff */
.L_x_95:
[----:B------:R-:W-:-:S07]  /*be20*/  MOV R0, UR5 ;  /* 0x0000000500007c02 */ /* 0x000fce0008000f00 */
.L_x_289:
[----:B--2---:R2:W3:Y:S02]  /*be30*/  SYNCS.PHASECHK.TRANS64.TRYWAIT P0, [R0+URZ], R2 ;  /* 0x00000002000075a7 */ /* 0x0044e400080011ff */
[----:B---3--:R-:W-:Y:S05]  /*be40*/  @!P0 NANOSLEEP.SYNCS 0x989680 ;  /* 0x009896800000895d */ /* 0x008fea0003900000 */
[----:B------:R-:W3:Y:S02]  /*be50*/  @!P0 SYNCS.PHASECHK.TRANS64 P0, [R0+URZ], R2 ;  /* 0x00000002000085a7 */ /* 0x000ee400080010ff */
[----:B---3--:R-:W-:Y:S05]  /*be60*/  @!P0 BRA `(.L_x_289) ;  /* 0xfffffffc00f08947 */ /* 0x008fea000383ffff */
[----:B------:R-:W-:Y:S05]  /*be70*/  BRA `(.L_x_290) ;  /* 0xffffff9800307947 */ /* 0x000fea000383ffff */
.L_x_96:
[----:B------:R-:W-:-:S07]  /*be80*/  MOV R0, UR5 ;  /* 0x0000000500007c02 */ /* 0x000fce0008000f00 */
.L_x_291:
[----:B--2---:R2:W3:Y:S02]  /*be90*/  SYNCS.PHASECHK.TRANS64.TRYWAIT P0, [R0+URZ], R2 ;  /* 0x00000002000075a7 */ /* 0x0044e400080011ff */
[----:B---3--:R-:W-:Y:S05]  /*bea0*/  @!P0 NANOSLEEP.SYNCS 0x989680 ;  /* 0x009896800000895d */ /* 0x008fea0003900000 */
[----:B------:R-:W3:Y:S02]  /*beb0*/  @!P0 SYNCS.PHASECHK.TRANS64 P0, [R0+URZ], R2 ;  /* 0x00000002000085a7 */ /* 0x000ee400080010ff */
[----:B---3--:R-:W-:Y:S05]  /*bec0*/  @!P0 BRA `(.L_x_291) ;  /* 0xfffffffc00f08947 */ /* 0x008fea000383ffff */
[----:B------:R-:W-:Y:S05]  /*bed0*/  BRA `(.L_x_292) ;  /* 0xffffff9800407947 */ /* 0x000fea000383ffff */
.L_x_97:
[----:B------:R-:W-:-:S07]  /*bee0*/  MOV R0, UR5 ;  /* 0x0000000500007c02 */ /* 0x000fce0008000f00 */
.L_x_293:
[----:B--2---:R2:W3:Y:S02]  /*bef0*/  SYNCS.PHASECHK.TRANS64.TRYWAIT P0, [R0+URZ], R2 ;  /* 0x00000002000075a7 */ /* 0x0044e400080011ff */
[----:B---3--:R-:W-:Y:S05]  /*bf00*/  @!P0 NANOSLEEP.SYNCS 0x989680 ;  /* 0x009896800000895d */ /* 0x008fea0003900000 */
[----:B------:R-:W3:Y:S02]  /*bf10*/  @!P0 SYNCS.PHASECHK.TRANS64 P0, [R0+URZ], R2 ;  /* 0x00000002000085a7 */ /* 0x000ee400080010ff */
[----:B---3--:R-:W-:Y:S05]  /*bf20*/  @!P0 BRA `(.L_x_293) ;  /* 0xfffffffc00f08947 */ /* 0x008fea000383ffff */
[----:B------:R-:W-:Y:S05]  /*bf30*/  BRA `(.L_x_294) ;  /* 0xffffff9800507947 */ /* 0x000fea000383ffff */
.L_x_98:
[----:B------:R-:W-:-:S07]  /*bf40*/  MOV R0, UR5 ;  /* 0x0000000500007c02 */ /* 0x000fce0008000f00 */
.L_x_295:
[----:B--2---:R2:W3:Y:S02]  /*bf50*/  SYNCS.PHASECHK.TRANS64.TRYWAIT P0, [R0+URZ], R2 ;  /* 0x00000002000075a7 */ /* 0x0044e400080011ff */
[----:B---3--:R-:W-:Y:S05]  /*bf60*/  @!P0 NANOSLEEP.SYNCS 0x989680 ;  /* 0x009896800000895d */ /* 0x008fea0003900000 */
[----:B------:R-:W3:Y:S02]  /*bf70*/  @!P0 SYNCS.PHASECHK.TRANS64 P0, [R0+URZ], R2 ;  /* 0x00000002000085a7 */ /* 0x000ee400080010ff */
[----:B---3--:R-:W-:Y:S05]  /*bf80*/  @!P0 BRA `(.L_x_295) ;  /* 0xfffffffc00f08947 */ /* 0x008fea000383ffff */
[----:B------:R-:W-:Y:S05]  /*bf90*/  BRA `(.L_x_296) ;  /* 0xffffff9800607947 */ /* 0x000fea000383ffff */
.L_x_99:
[----:B------:R-:W-:-:S07]  /*bfa0*/  MOV R0, UR5 ;  /* 0x0000000500007c02 */ /* 0x000fce0008000f00 */
.L_x_297:
[----:B--2---:R2:W3:Y:S02]  /*bfb0*/  SYNCS.PHASECHK.TRANS64.TRYWAIT P0, [R0+URZ], R2 ;  /* 0x00000002000075a7 */ /* 0x0044e400080011ff */
[----:B---3--:R-:W-:Y:S05]  /*bfc0*/  @!P0 NANOSLEEP.SYNCS 0x989680 ;  /* 0x009896800000895d */ /* 0x008fea0003900000 */
[----:B------:R-:W3:Y:S02]  /*bfd0*/  @!P0 SYNCS.PHASECHK.TRANS64 P0, [R0+URZ], R2 ;  /* 0x00000002000085a7 */ /* 0x000ee400080010ff */
[----:B---3--:R-:W-:Y:S05]  /*bfe0*/  @!P0 BRA `(.L_x_297) ;  /* 0xfffffffc00f08947 */ /* 0x008fea000383ffff */
[----:B------:R-:W-:Y:S05]  /*bff0*/  BRA `(.L_x_298) ;  /* 0xffffff9800707947 */ /* 0x000fea000383ffff */
.L_x_100:
[----:B------:R-:W-:-:S07]  /*c000*/  MOV R0, UR5 ;  /* 0x0000000500007c02 */ /* 0x000fce0008000f00 */
.L_x_299:
[----:B--2---:R2:W3:Y:S02]  /*c010*/  SYNCS.PHASECHK.TRANS64.TRYWAIT P0, [R0+URZ], R2 ;  /* 0x00000002000075a7 */ /* 0x0044e400080011ff */
[----:B---3--:R-:W-:Y:S05]  /*c020*/  @!P0 NANOSLEEP.SYNCS 0x989680 ;  /* 0x009896800000895d */ /* 0x008fea0003900000 */
[----:B------:R-:W3:Y:S02]  /*c030*/  @!P0 SYNCS.PHASECHK.TRANS64 P0, [R0+URZ], R2 ;  /* 0x00000002000085a7 */ /* 0x000ee400080010ff */
[----:B---3--:R-:W-:Y:S05]  /*c040*/  @!P0 BRA `(.L_x_299) ;  /* 0xfffffffc00f08947 */ /* 0x008fea000383ffff */
[----:B------:R-:W-:Y:S05]  /*c050*/  BRA `(.L_x_300) ;  /* 0xffffff9800807947 */ /* 0x000fea000383ffff */
.L_x_101:
[----:B------:R-:W-:-:S07]  /*c060*/  MOV R0, UR5 ;  /* 0x0000000500007c02 */ /* 0x000fce0008000f00 */
.L_x_301:
[----:B--2---:R2:W3:Y:S02]  /*c070*/  SYNCS.PHASECHK.TRANS64.TRYWAIT P0, [R0+URZ], R2 ;  /* 0x00000002000075a7 */ /* 0x0044e400080011ff */
[----:B---3--:R-:W-:Y:S05]  /*c080*/  @!P0 NANOSLEEP.SYNCS 0x989680 ;  /* 0x009896800000895d */ /* 0x008fea0003900000 */
[----:B------:R-:W3:Y:S02]  /*c090*/  @!P0 SYNCS.PHASECHK.TRANS64 P0, [R0+URZ], R2 ;  /* 0x00000002000085a7 */ /* 0x000ee400080010ff */
[----:B---3--:R-:W-:Y:S05]  /*c0a0*/  @!P0 BRA `(.L_x_301) ;  /* 0xfffffffc00f08947 */ /* 0x008fea000383ffff */
[----:B------:R-:W-:Y:S05]  /*c0b0*/  BRA `(.L_x_302) ;  /* 0xffffff9800907947 */ /* 0x000fea000383ffff */
.L_x_102:
[----:B------:R-:W-:-:S07]  /*c0c0*/  MOV R0, UR5 ;  /* 0x0000000500007c02 */ /* 0x000fce0008000f00 */
.L_x_303:
[----:B--2---:R2:W3:Y:S02]  /*c0d0*/  SYNCS.PHASECHK.TRANS64.TRYWAIT P0, [R0+URZ], R2 ;  /* 0x00000002000075a7 */ /* 0x0044e400080011ff */
[----:B---3--:R-:W-:Y:S05]  /*c0e0*/  @!P0 NANOSLEEP.SYNCS 0x989680 ;  /* 0x009896800000895d */ /* 0x008fea0003900000 */
[----:B------:R-:W3:Y:S02]  /*c0f0*/  @!P0 SYNCS.PHASECHK.TRANS64 P0, [R0+URZ], R2 ;  /* 0x00000002000085a7 */ /* 0x000ee400080010ff */
[----:B---3--:R-:W-:Y:S05]  /*c100*/  @!P0 BRA `(.L_x_303) ;  /* 0xfffffffc00f08947 */ /* 0x008fea000383ffff */
[----:B------:R-:W-:Y:S05]  /*c110*/  BRA `(.L_x_304) ;  /* 0xffffff9800a07947 */ /* 0x000fea000383ffff */
.L_x_103:
[----:B------:R-:W-:-:S07]  /*c120*/  MOV R0, UR5 ;  /* 0x0000000500007c02 */ /* 0x000fce0008000f00 */
.L_x_305:
[----:B--2---:R2:W3:Y:S02]  /*c130*/  SYNCS.PHASECHK.TRANS64.TRYWAIT P0, [R0+URZ], R2 ;  /* 0x00000002000075a7 */ /* 0x0044e400080011ff */
[----:B---3--:R-:W-:Y:S05]  /*c140*/  @!P0 NANOSLEEP.SYNCS 0x989680 ;  /* 0x009896800000895d */ /* 0x008fea0003900000 */
[----:B------:R-:W3:Y:S02]  /*c150*/  @!P0 SYNCS.PHASECHK.TRANS64 P0, [R0+URZ], R2 ;  /* 0x00000002000085a7 */ /* 0x000ee400080010ff */
[----:B---3--:R-:W-:Y:S05]  /*c160*/  @!P0 BRA `(.L_x_305) ;  /* 0xfffffffc00f08947 */ /* 0x008fea000383ffff */
[----:B------:R-:W-:Y:S05]  /*c170*/  BRA `(.L_x_306) ;  /* 0xffffff9800b07947 */ /* 0x000fea000383ffff */
.L_x_104:
[----:B------:R-:W-:-:S07]  /*c180*/  MOV R0, UR5 ;  /* 0x0000000500007c02 */ /* 0x000fce0008000f00 */
.L_x_307:
[----:B--2---:R2:W3:Y:S02]  /*c190*/  SYNCS.PHASECHK.TRANS64.TRYWAIT P0, [R0+URZ], R2 ;  /* 0x00000002000075a7 */ /* 0x0044e400080011ff */
[----:B---3--:R-:W-:Y:S05]  /*c1a0*/  @!P0 NANOSLEEP.SYNCS 0x989680 ;  /* 0x009896800000895d */ /* 0x008fea0003900000 */
[----:B------:R-:W3:Y:S02]  /*c1b0*/  @!P0 SYNCS.PHASECHK.TRANS64 P0, [R0+URZ], R2 ;  /* 0x00000002000085a7 */ /* 0x000ee400080010ff */
[----:B---3--:R-:W-:Y:S05]  /*c1c0*/  @!P0 BRA `(.L_x_307) ;  /* 0xfffffffc00f08947 */ /* 0x008fea000383ffff */
[----:B------:R-:W-:Y:S05]  /*c1d0*/  BRA `(.L_x_308) ;  /* 0xffffff9800c07947 */ /* 0x000fea000383ffff */
.L_x_105:
[----:B------:R-:W-:-:S07]  /*c1e0*/  MOV R0, UR5 ;  /* 0x0000000500007c02 */ /* 0x000fce0008000f00 */
.L_x_309:
[----:B--2---:R2:W3:Y:S02]  /*c1f0*/  SYNCS.PHASECHK.TRANS64.TRYWAIT P0, [R0+URZ], R2 ;  /* 0x00000002000075a7 */ /* 0x0044e400080011ff */
[----:B---3--:R-:W-:Y:S05]  /*c200*/  @!P0 NANOSLEEP.SYNCS 0x989680 ;  /* 0x009896800000895d */ /* 0x008fea0003900000 */
[----:B------:R-:W3:Y:S02]  /*c210*/  @!P0 SYNCS.PHASECHK.TRANS64 P0, [R0+URZ], R2 ;  /* 0x00000002000085a7 */ /* 0x000ee400080010ff */
[----:B---3--:R-:W-:Y:S05]  /*c220*/  @!P0 BRA `(.L_x_309) ;  /* 0xfffffffc00f08947 */ /* 0x008fea000383ffff */
[----:B------:R-:W-:Y:S05]  /*c230*/  BRA `(.L_x_310) ;  /* 0xffffff9800d07947 */ /* 0x000fea000383ffff */
.L_x_106:
[----:B------:R-:W-:-:S07]  /*c240*/  MOV R0, UR5 ;  /* 0x0000000500007c02 */ /* 0x000fce0008000f00 */
.L_x_311:
[----:B--2---:R2:W3:Y:S02]  /*c250*/  SYNCS.PHASECHK.TRANS64.TRYWAIT P0, [R0+URZ], R2 ;  /* 0x00000002000075a7 */ /* 0x0044e400080011ff */
[----:B---3--:R-:W-:Y:S05]  /*c260*/  @!P0 NANOSLEEP.SYNCS 0x989680 ;  /* 0x009896800000895d */ /* 0x008fea0003900000 */
[----:B------:R-:W3:Y:S02]  /*c270*/  @!P0 SYNCS.PHASECHK.TRANS64 P0, [R0+URZ], R2 ;  /* 0x00000002000085a7 */ /* 0x000ee400080010ff */
[----:B---3--:R-:W-:Y:S05]  /*c280*/  @!P0 BRA `(.L_x_311) ;  /* 0xfffffffc00f08947 */ /* 0x008fea000383ffff */
[----:B------:R-:W-:Y:S05]  /*c290*/  BRA `(.L_x_312) ;  /* 0xffffff9800e07947 */ /* 0x000fea000383ffff */
.L_x_107:
[----:B------:R-:W-:-:S07]  /*c2a0*/  MOV R0, UR5 ;  /* 0x0000000500007c02 */ /* 0x000fce0008000f00 */
.L_x_313:
[----:B--2---:R2:W3:Y:S02]  /*c2b0*/  SYNCS.PHASECHK.TRANS64.TRYWAIT P0, [R0+URZ], R2 ;  /* 0x00000002000075a7 */ /* 0x0044e400080011ff */
[----:B---3--:R-:W-:Y:S05]  /*c2c0*/  @!P0 NANOSLEEP.SYNCS 0x989680 ;  /* 0x009896800000895d */ /* 0x008fea0003900000 */
[----:B------:R-:W3:Y:S02]  /*c2d0*/  @!P0 SYNCS.PHASECHK.TRANS64 P0, [R0+URZ], R2 ;  /* 0x00000002000085a7 */ /* 0x000ee400080010ff */
[----:B---3--:R-:W-:Y:S05]  /*c2e0*/  @!P0 BRA `(.L_x_313) ;  /* 0xfffffffc00f08947 */ /* 0x008fea000383ffff */
[----:B------:R-:W-:Y:S05]  /*c2f0*/  BRA `(.L_x_314) ;  /* 0xffffff9800f07947 */ /* 0x000fea000383ffff */
.L_x_108:
[----:B------:R-:W-:-:S07]  /*c300*/  MOV R0, UR5 ;  /* 0x0000000500007c02 */ /* 0x000fce0008000f00 */
.L_x_315:
[----:B--2---:R2:W3:Y:S02]  /*c310*/  SYNCS.PHASECHK.TRANS64.TRYWAIT P0, [R0+URZ], R2 ;  /* 0x00000002000075a7 */ /* 0x0044e400080011ff */
[----:B---3--:R-:W-:Y:S05]  /*c320*/  @!P0 NANOSLEEP.SYNCS 0x989680 ;  /* 0x009896800000895d */ /* 0x008fea0003900000 */
[----:B------:R-:W3:Y:S02]  /*c330*/  @!P0 SYNCS.PHASECHK.TRANS64 P0, [R0+URZ], R2 ;  /* 0x00000002000085a7 */ /* 0x000ee400080010ff */
[----:B---3--:R-:W-:Y:S05]  /*c340*/  @!P0 BRA `(.L_x_315) ;  /* 0xfffffffc00f08947 */ /* 0x008fea000383ffff */
[----:B------:R-:W-:Y:S05]  /*c350*/  BRA `(.L_x_316) ;  /* 0xffffff9c00007947 */ /* 0x000fea000383ffff */
.L_x_109:
[----:B------:R-:W-:-:S07]  /*c360*/  MOV R0, UR5 ;  /* 0x0000000500007c02 */ /* 0x000fce0008000f00 */
.L_x_317:
[----:B--2---:R2:W3:Y:S02]  /*c370*/  SYNCS.PHASECHK.TRANS64.TRYWAIT P0, [R0+URZ], R2 ;  /* 0x00000002000075a7 */ /* 0x0044e400080011ff */
[----:B---3--:R-:W-:Y:S05]  /*c380*/  @!P0 NANOSLEEP.SYNCS 0x989680 ;  /* 0x009896800000895d */ /* 0x008fea0003900000 */
[----:B------:R-:W3:Y:S02]  /*c390*/  @!P0 SYNCS.PHASECHK.TRANS64 P0, [R0+URZ], R2 ;  /* 0x00000002000085a7 */ /* 0x000ee400080010ff */
[----:B---3--:R-:W-:Y:S05]  /*c3a0*/  @!P0 BRA `(.L_x_317) ;  /* 0xfffffffc00f08947 */ /* 0x008fea000383ffff */
[----:B------:R-:W-:Y:S05]  /*c3b0*/  BRA `(.L_x_318) ;  /* 0xffffff9c00107947 */ /* 0x000fea000383ffff */
.L_x_110:
[----:B------:R-:W-:-:S07]  /*c3c0*/  MOV R0, UR5 ;  /* 0x0000000500007c02 */ /* 0x000fce0008000f00 */
.L_x_319:
[----:B--2---:R2:W3:Y:S02]  /*c3d0*/  SYNCS.PHASECHK.TRANS64.TRYWAIT P0, [R0+URZ], R2 ;  /* 0x00000002000075a7 */ /* 0x0044e400080011ff */
[----:B---3--:R-:W-:Y:S05]  /*c3e0*/  @!P0 NANOSLEEP.SYNCS 0x989680 ;  /* 0x009896800000895d */ /* 0x008fea0003900000 */
[----:B------:R-:W3:Y:S02]  /*c3f0*/  @!P0 SYNCS.PHASECHK.TRANS64 P0, [R0+URZ], R2 ;  /* 0x00000002000085a7 */ /* 0x000ee400080010ff */
[----:B---3--:R-:W-:Y:S05]  /*c400*/  @!P0 BRA `(.L_x_319) ;  /* 0xfffffffc00f08947 */ /* 0x008fea000383ffff */
[----:B------:R-:W-:Y:S05]  /*c410*/  BRA `(.L_x_320) ;  /* 0xffffff9c00207947 */ /* 0x000fea000383ffff */
.L_x_111:
[----:B------:R-:W-:-:S07]  /*c420*/  MOV R0, UR5 ;  /* 0x0000000500007c02 */ /* 0x000fce0008000f00 */
.L_x_321:
[----:B--2---:R2:W3:Y:S02]  /*c430*/  SYNCS.PHASECHK.TRANS64.TRYWAIT P0, [R0+URZ], R2 ;  /* 0x00000002000075a7 */ /* 0x0044e400080011ff */
[----:B---3--:R-:W-:Y:S05]  /*c440*/  @!P0 NANOSLEEP.SYNCS 0x989680 ;  /* 0x009896800000895d */ /* 0x008fea0003900000 */
[----:B------:R-:W3:Y:S02]  /*c450*/  @!P0 SYNCS.PHASECHK.TRANS64 P0, [R0+URZ], R2 ;  /* 0x00000002000085a7 */ /* 0x000ee400080010ff */
[----:B---3--:R-:W-:Y:S05]  /*c460*/  @!P0 BRA `(.L_x_321) ;  /* 0xfffffffc00f08947 */ /* 0x008fea000383ffff */
[----:B------:R-:W-:Y:S05]  /*c470*/  BRA `(.L_x_322) ;  /* 0xffffff9c00307947 */ /* 0x000fea000383ffff */
.L_x_114:
[----:B------:R-:W-:-:S07]  /*c480*/  MOV R4, UR4 ;  /* 0x0000000400047c02 */ /* 0x000fce0008000f00 */
.L_x_323:
[----:B--2---:R2:W3:Y:S02]  /*c490*/  SYNCS.PHASECHK.TRANS64.TRYWAIT P1, [R4+URZ+0x4a8], R6 ;  /* 0x0004a806040075a7 */ /* 0x0044e400080211ff */
[----:B---3--:R-:W-:Y:S05]  /*c4a0*/  @!P1 NANOSLEEP.SYNCS 0x989680 ;  /* 0x009896800000995d */ /* 0x008fea0003900000 */
[----:B------:R-:W3:Y:S02]  /*c4b0*/  @!P1 SYNCS.PHASECHK.TRANS64 P1, [R4+URZ+0x4a8], R6 ;  /* 0x0004a806040095a7 */ /* 0x000ee400080210ff */
[----:B---3--:R-:W-:Y:S05]  /*c4c0*/  @!P1 BRA `(.L_x_323) ;  /* 0xfffffffc00f09947 */ /* 0x008fea000383ffff */
[----:B------:R-:W-:Y:S05]  /*c4d0*/  BRA `(.L_x_324) ;  /* 0xffffff9c00a07947 */ /* 0x000fea000383ffff */
.L_x_115:
[----:B--2---:R-:W-:-:S07]  /*c4e0*/  MOV R4, UR4 ;  /* 0x0000000400047c02 */ /* 0x004fce0008000f00 */
.L_x_325:
[----:B--2---:R2:W3:Y:S02]  /*c4f0*/  SYNCS.PHASECHK.TRANS64.TRYWAIT P1, [R4+URZ+0x4a0], R5 ;  /* 0x0004a005040075a7 */ /* 0x0044e400080211ff */
[----:B---3--:R-:W-:Y:S05]  /*c500*/  @!P1 NANOSLEEP.SYNCS 0x989680 ;  /* 0x009896800000995d */ /* 0x008fea0003900000 */
[----:B------:R-:W3:Y:S02]  /*c510*/  @!P1 SYNCS.PHASECHK.TRANS64 P1, [R4+URZ+0x4a0], R5 ;  /* 0x0004a005040095a7 */ /* 0x000ee400080210ff */
[----:B---3--:R-:W-:Y:S05]  /*c520*/  @!P1 BRA `(.L_x_325) ;  /* 0xfffffffc00f09947 */ /* 0x008fea000383ffff */
[----:B------:R-:W-:Y:S05]  /*c530*/  BRA `(.L_x_326) ;  /* 0xffffff9c00a87947 */ /* 0x000fea000383ffff */
.L_x_125:
[----:B--2---:R-:W-:-:S04]  /*c540*/  MOV R5, UR5 ;  /* 0x0000000500057c02 */ /* 0x004fc80008000f00 */
[----:B------:R2:W3:Y:S03]  /*c550*/  SYNCS.PHASECHK.TRANS64.TRYWAIT P0, [R5+URZ+0x8], R6 ;  /* 0x00000806050075a7 */ /* 0x0004e600080011ff */
[----:B---3--:R-:W-:Y:S05]  /*c560*/  @!P0 NANOSLEEP.SYNCS 0x989680 ;  /* 0x009896800000895d */ /* 0x008fea0003900000 */
[----:B------:R-:W3:Y:S02]  /*c570*/  @!P0 SYNCS.PHASECHK.TRANS64 P0, [R5+URZ+0x8], R6 ;  /* 0x00000806050085a7 */ /* 0x000ee400080010ff */
[----:B---3--:R-:W-:Y:S05]  /*c580*/  @!P0 BRA `(.L_x_125) ;  /* 0xfffffffc00ec8947 */ /* 0x008fea000383ffff */
[----:B------:R-:W-:Y:S05]  /*c590*/  BRA `(.L_x_124) ;  /* 0xffffffa000747947 */ /* 0x000fea000383ffff */
.L_x_127:
[----:B------:R-:W-:Y:S01]  /*c5a0*/  BSSY B0, `(.L_x_327) ;  /* 0x0000006000007945 */ /* 0x000fe20003800000 */
[----:B------:R-:W-:-:S07]  /*c5b0*/  MOV R15, 0xffffffff ;  /* 0xffffffff000f7802 */ /* 0x000fce0000000f00 */
[----:B-12--5:R-:W-:Y:S05]  /*c5c0*/  WARPSYNC.COLLECTIVE R15, `(.L_x_328) ;  /* 0x000000000f0c7348 */ /* 0x026fea0003c00000 */
[----:B------:R-:W-:Y:S02]  /*c5d0*/  ELECT P6, UR79, PT ;  /* 0x00000000004f782f */ /* 0x000fe400038c0000 */
[----:B------:R-:W-:Y:S01]  /*c5e0*/  MOV R14, UR79 ;  /* 0x0000004f000e7c02 */ /* 0x000fe20008000f00 */
[----:B-12--5:R-:W-:Y:S10]  /*c5f0*/  ENDCOLLECTIVE ;  /* 0x000000000000791b */ /* 0x026ff40003800000 */
.L_x_328:
[----:B------:R-:W-:Y:S05]  /*c600*/  BSYNC B0 ;  /* 0x0000000000007941 */ /* 0x000fea0003800000 */
.L_x_327:
[----:B------:R-:W-:Y:S01]  /*c610*/  PLOP3.LUT P0, PT, P6, PT, PT, 0x80, 0x8 ;  /* 0x000000000008781c */ /* 0x000fe2000370f070 */
[----:B------:R-:W-:-:S12]  /*c620*/  BRA `(.L_x_329) ;  /* 0xffffffa000a07947 */ /* 0x000fd8000383ffff */
.L_x_129:
[----:B--2---:R-:W-:-:S04]  /*c630*/  MOV R3, UR5 ;  /* 0x0000000500037c02 */ /* 0x004fc80008000f00 */
[----:B------:R2:W3:Y:S03]  /*c640*/  SYNCS.PHASECHK.TRANS64.TRYWAIT P0, [R3+URZ+0x8], R4 ;  /* 0x00000804030075a7 */ /* 0x0004e600080011ff */
[----:B---3--:R-:W-:Y:S05]  /*c650*/  @!P0 NANOSLEEP.SYNCS 0x989680 ;  /* 0x009896800000895d */ /* 0x008fea0003900000 */
[----:B------:R-:W3:Y:S02]  /*c660*/  @!P0 SYNCS.PHASECHK.TRANS64 P0, [R3+URZ+0x8], R4 ;  /* 0x00000804030085a7 */ /* 0x000ee400080010ff */
[----:B---3--:R-:W-:Y:S05]  /*c670*/  @!P0 BRA `(.L_x_129) ;  /* 0xfffffffc00ec8947 */ /* 0x008fea000383ffff */
[----:B------:R-:W-:Y:S05]  /*c680*/  BRA `(.L_x_128) ;  /* 0xffffffa000a47947 */ /* 0x000fea000383ffff */
.L_x_130:
[----:B------:R-:W-:-:S07]  /*c690*/  MOV R4, UR15 ;  /* 0x0000000f00047c02 */ /* 0x000fce0008000f00 */
.L_x_330:
[----:B-1----:R1:W2:Y:S02]  /*c6a0*/  SYNCS.PHASECHK.TRANS64.TRYWAIT P0, [R4+URZ+0x4a0], R5 ;  /* 0x0004a005040075a7 */ /* 0x0022a400080011ff */
[----:B--2---:R-:W-:Y:S05]  /*c6b0*/  @!P0 NANOSLEEP.SYNCS 0x989680 ;  /* 0x009896800000895d */ /* 0x004fea0003900000 */
[----:B------:R-:W2:Y:S02]  /*c6c0*/  @!P0 SYNCS.PHASECHK.TRANS64 P0, [R4+URZ+0x4a0], R5 ;  /* 0x0004a005040085a7 */ /* 0x000ea400080010ff */
[----:B--2---:R-:W-:Y:S05]  /*c6d0*/  @!P0 BRA `(.L_x_330) ;  /* 0xfffffffc00f08947 */ /* 0x004fea000383ffff */
[----:B------:R-:W-:Y:S05]  /*c6e0*/  BRA `(.L_x_331) ;  /* 0xffffffa400787947 */ /* 0x000fea000383ffff */
.L_x_132:
[----:B------:R-:W-:-:S07]  /*c6f0*/  MOV R4, UR20 ;  /* 0x0000001400047c02 */ /* 0x000fce0008000f00 */
.L_x_332:
[----:B-1----:R1:W2:Y:S02]  /*c700*/  SYNCS.PHASECHK.TRANS64.TRYWAIT P0, [R4+URZ+0x4c0], R5 ;  /* 0x0004c005040075a7 */ /* 0x0022a400080011ff */
[----:B--2---:R-:W-:Y:S05]  /*c710*/  @!P0 NANOSLEEP.SYNCS 0x989680 ;  /* 0x009896800000895d */ /* 0x004fea0003900000 */
[----:B------:R-:W2:Y:S02]  /*c720*/  @!P0 SYNCS.PHASECHK.TRANS64 P0, [R4+URZ+0x4c0], R5 ;  /* 0x0004c005040085a7 */ /* 0x000ea400080010ff */
[----:B--2---:R-:W-:Y:S05]  /*c730*/  @!P0 BRA `(.L_x_332) ;  /* 0xfffffffc00f08947 */ /* 0x004fea000383ffff */
[----:B------:R-:W-:Y:S05]  /*c740*/  BRA `(.L_x_131) ;  /* 0xffffffa400987947 */ /* 0x000fea000383ffff */
.L_x_136:
[----:B-1----:R-:W-:Y:S07]  /*c750*/  MOV R4, UR10 ;  /* 0x0000000a00047c02 */ /* 0x002fee0008000f00 */
.L_x_333:
[----:B-1----:R1:W2:Y:S02]  /*c760*/  SYNCS.PHASECHK.TRANS64.TRYWAIT P0, [R4+URZ], R6 ;  /* 0x00000006040075a7 */ /* 0x0022a400080011ff */
[----:B--2---:R-:W-:Y:S05]  /*c770*/  @!P0 NANOSLEEP.SYNCS 0x989680 ;  /* 0x009896800000895d */ /* 0x004fea0003900000 */
[----:B------:R-:W2:Y:S02]  /*c780*/  @!P0 SYNCS.PHASECHK.TRANS64 P0, [R4+URZ], R6 ;  /* 0x00000006040085a7 */ /* 0x000ea400080010ff */
[----:B--2---:R-:W-:Y:S05]  /*c790*/  @!P0 BRA `(.L_x_333) ;  /* 0xfffffffc00f08947 */ /* 0x004fea000383ffff */
[----:B------:R-:W-:Y:S05]  /*c7a0*/  BRA `(.L_x_135) ;  /* 0xffffffa400d07947 */ /* 0x000fea000383ffff */
.L_x_140:
[----:B--2---:R-:W-:-:S07]  /*c7b0*/  MOV R0, UR4 ;  /* 0x0000000400007c02 */ /* 0x004fce0008000f00 */
.L_x_334:
[----:B--2---:R2:W3:Y:S02]  /*c7c0*/  SYNCS.PHASECHK.TRANS64.TRYWAIT P0, [R0+URZ], R2 ;  /* 0x00000002000075a7 */ /* 0x0044e400080011ff */
[----:B---3--:R-:W-:Y:S05]  /*c7d0*/  @!P0 NANOSLEEP.SYNCS 0x989680 ;  /* 0x009896800000895d */ /* 0x008fea0003900000 */
[----:B------:R-:W3:Y:S02]  /*c7e0*/  @!P0 SYNCS.PHASECHK.TRANS64 P0, [R0+URZ], R2 ;  /* 0x00000002000085a7 */ /* 0x000ee400080010ff */
[----:B---3--:R-:W-:Y:S05]  /*c7f0*/  @!P0 BRA `(.L_x_334) ;  /* 0xfffffffc00f08947 */ /* 0x008fea000383ffff */
[----:B------:R-:W-:Y:S05]  /*c800*/  BRA `(.L_x_335) ;  /* 0xffffffa800807947 */ /* 0x000fea000383ffff */
.L_x_143:
[----:B------:R-:W-:-:S07]  /*c810*/  MOV R0, UR15 ;  /* 0x0000000f00007c02 */ /* 0x000fce0008000f00 */
.L_x_336:
[----:B--2---:R2:W3:Y:S02]  /*c820*/  SYNCS.PHASECHK.TRANS64.TRYWAIT P1, [R0+URZ+0x4d0], R2 ;  /* 0x0004d002000075a7 */ /* 0x0044e400080211ff */
[----:B---3--:R-:W-:Y:S05]  /*c830*/  @!P1 NANOSLEEP.SYNCS 0x989680 ;  /* 0x009896800000995d */ /* 0x008fea0003900000 */
[----:B------:R-:W3:Y:S02]  /*c840*/  @!P1 SYNCS.PHASECHK.TRANS64 P1, [R0+URZ+0x4d0], R2 ;  /* 0x0004d002000095a7 */ /* 0x000ee400080210ff */
[----:B---3--:R-:W-:Y:S05]  /*c850*/  @!P1 BRA `(.L_x_336) ;  /* 0xfffffffc00f09947 */ /* 0x008fea000383ffff */
[----:B------:R-:W-:Y:S05]  /*c860*/  BRA `(.L_x_337) ;  /* 0xffffffa800cc7947 */ /* 0x000fea000383ffff */
.L_x_148:
[----:B------:R-:W-:Y:S07]  /*c870*/  MOV R0, UR24 ;  /* 0x0000001800007c02 */ /* 0x000fee0008000f00 */
.L_x_338:
[----:B-1----:R1:W2:Y:S02]  /*c880*/  SYNCS.PHASECHK.TRANS64.TRYWAIT P0, [R0+URZ+0x4a0], R2 ;  /* 0x0004a002000075a7 */ /* 0x0022a400080011ff */
[----:B--2---:R-:W-:Y:S05]  /*c890*/  @!P0 NANOSLEEP.SYNCS 0x989680 ;  /* 0x009896800000895d */ /* 0x004fea0003900000 */
[----:B------:R-:W2:Y:S02]  /*c8a0*/  @!P0 SYNCS.PHASECHK.TRANS64 P0, [R0+URZ+0x4a0], R2 ;  /* 0x0004a002000085a7 */ /* 0x000ea400080010ff */
[----:B--2---:R-:W-:Y:S05]  /*c8b0*/  @!P0 BRA `(.L_x_338) ;  /* 0xfffffffc00f08947 */ /* 0x004fea000383ffff */
[----:B------:R-:W-:Y:S05]  /*c8c0*/  BRA `(.L_x_339) ;  /* 0xffffffb000647947 */ /* 0x000fea000383ffff */
.L_x_151:
[----:B------:R-:W-:Y:S07]  /*c8d0*/  MOV R2, UR24 ;  /* 0x0000001800027c02 */ /* 0x000fee0008000f00 */
.L_x_340:
[----:B-1----:R1:W2:Y:S02]  /*c8e0*/  SYNCS.PHASECHK.TRANS64.TRYWAIT P0, [R2+URZ+0x498], R3 ;  /* 0x00049803020075a7 */ /* 0x0022a400080011ff */
[----:B--2---:R-:W-:Y:S05]  /*c8f0*/  @!P0 NANOSLEEP.SYNCS 0x989680 ;  /* 0x009896800000895d */ /* 0x004fea0003900000 */
[----:B------:R-:W2:Y:S02]  /*c900*/  @!P0 SYNCS.PHASECHK.TRANS64 P0, [R2+URZ+0x498], R3 ;  /* 0x00049803020085a7 */ /* 0x000ea400080010ff */
[----:B--2---:R-:W-:Y:S05]  /*c910*/  @!P0 BRA `(.L_x_340) ;  /* 0xfffffffc00f08947 */ /* 0x004fea000383ffff */
[----:B------:R-:W-:Y:S05]  /*c920*/  BRA `(.L_x_150) ;  /* 0xffffffb400c07947 */ /* 0x000fea000383ffff */
.L_x_154:
[----:B------:R-:W-:Y:S07]  /*c930*/  MOV R0, UR24 ;  /* 0x0000001800007c02 */ /* 0x000fee0008000f00 */
.L_x_341:
[----:B-1----:R1:W2:Y:S02]  /*c940*/  SYNCS.PHASECHK.TRANS64.TRYWAIT P2, [R0+URZ+0x488], R2 ;  /* 0x00048802000075a7 */ /* 0x0022a400080411ff */
[----:B--2---:R-:W-:Y:S05]  /*c950*/  @!P2 NANOSLEEP.SYNCS 0x989680 ;  /* 0x009896800000a95d */ /* 0x004fea0003900000 */
[----:B------:R-:W2:Y:S02]  /*c960*/  @!P2 SYNCS.PHASECHK.TRANS64 P2, [R0+URZ+0x488], R2 ;  /* 0x000488020000a5a7 */ /* 0x000ea400080410ff */
[----:B--2---:R-:W-:Y:S05]  /*c970*/  @!P2 BRA `(.L_x_341) ;  /* 0xfffffffc00f0a947 */ /* 0x004fea000383ffff */
[----:B------:R-:W-:Y:S05]  /*c980*/  BRA `(.L_x_342) ;  /* 0xffffffb800687947 */ /* 0x000fea000383ffff */
.L_x_159:
[----:B------:R-:W-:Y:S07]  /*c990*/  MOV R0, UR45 ;  /* 0x0000002d00007c02 */ /* 0x000fee0008000f00 */
.L_x_343:
[----:B-1----:R1:W2:Y:S02]  /*c9a0*/  SYNCS.PHASECHK.TRANS64.TRYWAIT P0, [R0+URZ+0x4a0], R2 ;  /* 0x0004a002000075a7 */ /* 0x0022a400080011ff */
[----:B--2---:R-:W-:Y:S05]  /*c9b0*/  @!P0 NANOSLEEP.SYNCS 0x989680 ;  /* 0x009896800000895d */ /* 0x004fea0003900000 */
[----:B------:R-:W2:Y:S02]  /*c9c0*/  @!P0 SYNCS.PHASECHK.TRANS64 P0, [R0+URZ+0x4a0], R2 ;  /* 0x0004a002000085a7 */ /* 0x000ea400080010ff */
[----:B--2---:R-:W-:Y:S05]  /*c9d0*/  @!P0 BRA `(.L_x_343) ;  /* 0xfffffffc00f08947 */ /* 0x004fea000383ffff */
[----:B------:R-:W-:Y:S05]  /*c9e0*/  BRA `(.L_x_344) ;  /* 0xffffffc0000c7947 */ /* 0x000fea000383ffff */
.L_x_170:
[----:B-1----:R-:W-:Y:S04]  /*c9f0*/  MOV R3, UR45 ;  /* 0x0000002d00037c02 */ /* 0x002fe80008000f00 */
[----:B------:R1:W2:Y:S03]  /*ca00*/  SYNCS.PHASECHK.TRANS64.TRYWAIT P1, [R3+URZ+0x480], R4 ;  /* 0x00048004030075a7 */ /* 0x0002a600080211ff */
[----:B--2---:R-:W-:Y:S05]  /*ca10*/  @!P1 NANOSLEEP.SYNCS 0x989680 ;  /* 0x009896800000995d */ /* 0x004fea0003900000 */
[----:B------:R-:W2:Y:S02]  /*ca20*/  @!P1 SYNCS.PHASECHK.TRANS64 P1, [R3+URZ+0x480], R4 ;  /* 0x00048004030095a7 */ /* 0x000ea400080210ff */
[----:B--2---:R-:W-:Y:S05]  /*ca30*/  @!P1 BRA `(.L_x_170) ;  /* 0xfffffffc00ec9947 */ /* 0x004fea000383ffff */
[----:B------:R-:W-:Y:S05]  /*ca40*/  BRA `(.L_x_169) ;  /* 0xffffffcc00d87947 */ /* 0x000fea000383ffff */
.L_x_172:
[----:B-1----:R1:W2:Y:S02]  /*ca50*/  SYNCS.PHASECHK.TRANS64.TRYWAIT P1, [R87+URZ+0x4b0], R0 ;  /* 0x0004b000570075a7 */ /* 0x0022a400080211ff */
[----:B--2---:R-:W-:Y:S05]  /*ca60*/  @!P1 NANOSLEEP.SYNCS 0x989680 ;  /* 0x009896800000995d */ /* 0x004fea0003900000 */
[----:B------:R-:W2:Y:S02]  /*ca70*/  @!P1 SYNCS.PHASECHK.TRANS64 P1, [R87+URZ+0x4b0], R0 ;  /* 0x0004b000570095a7 */ /* 0x000ea400080210ff */
[----:B--2---:R-:W-:Y:S05]  /*ca80*/  @!P1 BRA `(.L_x_172) ;  /* 0xfffffffc00f09947 */ /* 0x004fea000383ffff */
[----:B------:R-:W-:Y:S05]  /*ca90*/  BRA `(.L_x_171) ;  /* 0xffffffd000187947 */ /* 0x000fea000383ffff */
        .weak           $__internal_0_$__cuda_sm10x_tcgen05_guardrail_trap_col_being_dealloced_not_returned_by_alloc
        .type           $__internal_0_$__cuda_sm10x_tcgen05_guardrail_trap_col_being_dealloced_not_returned_by_alloc,@function
        .size           $__internal_0_$__cuda_sm10x_tcgen05_guardrail_trap_col_being_dealloced_not_returned_by_alloc,($__internal_1_$__cuda_sm10x_tcgen05_guardrail_trap_phase_invalid_during_alloc - $__internal_0_$__cuda_sm10x_tcgen05_guardrail_trap_col_being_dealloced_not_returned_by_alloc)
$__internal_0_$__cuda_sm10x_tcgen05_guardrail_trap_col_being_dealloced_not_returned_by_alloc:
[----:B------:R-:W-:Y:S05]  /*caa0*/  BPT.TRAP 0x1 ;  /* 0x000000040000795c */ /* 0x000fea0000300000 */
[----:B------:R-:W-:-:S04]  /*cab0*/  HFMA2 R3, -RZ, RZ, 0, 0 ;  /* 0x00000000ff037431 */ /* 0x000fc800000001ff */
[----:B------:R-:W-:Y:S05]  /*cac0*/  RET.REL.NODEC R2 `(_ZN7cutlass13device_kernelINS_4conv6kernel13ConvUniversalINS1_16ConvProblemShapeILNS1_8OperatorE2ELi2EEENS1_10collective14CollectiveConvINS1_47MainloopSm100TmaUmmaWarpSpecializedImplicitGemmILS5_2ELi72ELi2ELi1ELi2EN4cute5tupleIJNSA_1CILi2EEENSC_ILi1EEESE_EEEEENSB_IJNSC_ILi128EEENSB_IJNSC_ILi64EEEEEENSB_IJNSC_ILi32EEEEEEEEENS_12float_e4m3_tESN_NSA_8TiledMMAINSA_8MMA_AtomIJNSA_10MMA_TraitsINSA_25SM100_MMA_F8F6F4_2x1SM_SSEJSN_SN_fSH_SI_NSA_17integral_constantINSA_4UMMA5MajorELSU_1EEESV_NSS_INST_7ScaleInELSW_0EEESX_EEEEEENSA_6LayoutINSB_IJSE_SE_SE_EEENSB_IJNSC_ILi0EEES12_S12_EEEEENSB_IJNSA_10UnderscoreES15_S15_EEEEENS7_6detail27Sm100ImplicitGemmTileTraitsINSA_18SM100_TMA_2SM_LOADENSA_14ComposedLayoutINSA_7SwizzleILi2ELi4ELi3EEENSA_18smem_ptr_flag_bitsILi8EEENS10_INSB_IJSI_NSC_ILi8EEEEEENSB_IJSE_SI_EEEEEEEvEENS19_INSA_25SM100_TMA_2SM_LOAD_IM2COLENS1B_INS1C_ILi1ELi4ELi3EEES1F_NS10_INSB_IJSK_S1G_EEENSB_IJSE_SK_EEEEEEEvEEEENS_8epilogue10collective18CollectiveEpilogueINS1U_23Sm100TmaWarpSpecializedILi1ELi1ELi32ELb0ELb0EEEJNSB_IJSI_SJ_SL_EEENSB_IJNS10_ISI_SE_EES20_EEESN_NSB_IJlNSB_IJSE_llEEES12_EEESN_S23_NS1U_6fusion15FusionCallbacksIS1Y_NS24_17LinearCombinationISN_fSN_fLNS_15FloatRoundStyleE2EEES1Z_S21_JEEENSA_5SM1004TMEM4LOAD26SM100_TMEM_LOAD_32dp32b32xENSA_13SM90_TMA_LOADENS1B_IS1D_S1F_NS10_INSB_IJS1G_SI_EEENSB_IJSI_SE_EEEEEEENSA_39AutoVectorizingCopyWithAssumedAlignmentILi128EEENSA_14SM90_TMA_STOREES2I_S2K_S2K_EEEvvEEEEvNT_6ParamsE) ;  /* 0xffffff34024c7950 */ /* 0x000fea0003c3ffff */
        .weak           $__internal_1_$__cuda_sm10x_tcgen05_guardrail_trap_phase_invalid_during_alloc
        .type           $__internal_1_$__cuda_sm10x_tcgen05_guardrail_trap_phase_invalid_during_alloc,@function
        .size           $__internal_1_$__cuda_sm10x_tcgen05_guardrail_trap_phase_invalid_during_alloc,($__internal_2_$__cuda_sm10x_tcgen05_guardrail_trap_unallocated_columns_being_dealloced - $__internal_1_$__cuda_sm10x_tcgen05_guardrail_trap_phase_invalid_during_alloc)
$__internal_1_$__cuda_sm10x_tcgen05_guardrail_trap_phase_invalid_during_alloc:
[----:B------:R-:W-:Y:S05]  /*cad0*/  BPT.TRAP 0x1 ;  /* 0x000000040000795c */ /* 0x000fea0000300000 */
[----:B------:R-:W-:-:S04]  /*cae0*/  MOV R5, 0x0 ;  /* 0x0000000000057802 */ /* 0x000fc80000000f00 */
[----:B------:R-:W-:Y:S05]  /*caf0*/  RET.REL.NODEC R4 `(_ZN7cutlass13device_kernelINS_4conv6kernel13ConvUniversalINS1_16ConvProblemShapeILNS1_8OperatorE2ELi2EEENS1_10collective14CollectiveConvINS1_47MainloopSm100TmaUmmaWarpSpecializedImplicitGemmILS5_2ELi72ELi2ELi1ELi2EN4cute5tupleIJNSA_1CILi2EEENSC_ILi1EEESE_EEEEENSB_IJNSC_ILi128EEENSB_IJNSC_ILi64EEEEEENSB_IJNSC_ILi32EEEEEEEEENS_12float_e4m3_tESN_NSA_8TiledMMAINSA_8MMA_AtomIJNSA_10MMA_TraitsINSA_25SM100_MMA_F8F6F4_2x1SM_SSEJSN_SN_fSH_SI_NSA_17integral_constantINSA_4UMMA5MajorELSU_1EEESV_NSS_INST_7ScaleInELSW_0EEESX_EEEEEENSA_6LayoutINSB_IJSE_SE_SE_EEENSB_IJNSC_ILi0EEES12_S12_EEEEENSB_IJNSA_10UnderscoreES15_S15_EEEEENS7_6detail27Sm100ImplicitGemmTileTraitsINSA_18SM100_TMA_2SM_LOADENSA_14ComposedLayoutINSA_7SwizzleILi2ELi4ELi3EEENSA_18smem_ptr_flag_bitsILi8EEENS10_INSB_IJSI_NSC_ILi8EEEEEENSB_IJSE_SI_EEEEEEEvEENS19_INSA_25SM100_TMA_2SM_LOAD_IM2COLENS1B_INS1C_ILi1ELi4ELi3EEES1F_NS10_INSB_IJSK_S1G_EEENSB_IJSE_SK_EEEEEEEvEEEENS_8epilogue10collective18CollectiveEpilogueINS1U_23Sm100TmaWarpSpecializedILi1ELi1ELi32ELb0ELb0EEEJNSB_IJSI_SJ_SL_EEENSB_IJNS10_ISI_SE_EES20_EEESN_NSB_IJlNSB_IJSE_llEEES12_EEESN_S23_NS1U_6fusion15FusionCallbacksIS1Y_NS24_17LinearCombinationISN_fSN_fLNS_15FloatRoundStyleE2EEES1Z_S21_JEEENSA_5SM1004TMEM4LOAD26SM100_TMEM_LOAD_32dp32b32xENSA_13SM90_TMA_LOADENS1B_IS1D_S1F_NS10_INSB_IJS1G_SI_EEENSB_IJSI_SE_EEEEEEENSA_39AutoVectorizingCopyWithAssumedAlignmentILi128EEENSA_14SM90_TMA_STOREES2I_S2K_S2K_EEEvvEEEEvNT_6ParamsE) ;  /* 0xffffff3404407950 */ /* 0x000fea0003c3ffff */
        .weak           $__internal_2_$__cuda_sm10x_tcgen05_guardrail_trap_unallocated_columns_being_dealloced
        .type           $__internal_2_$__cuda_sm10x_tcgen05_guardrail_trap_unallocated_columns_being_dealloced,@function
        .size           $__internal_2_$__cuda_sm10x_tcgen05_guardrail_trap_unallocated_columns_being_dealloced,(.L_x_346 - $__internal_2_$__cuda_sm10x_tcgen05_guardrail_trap_unallocated_columns_being_dealloced)
$__internal_2_$__cuda_sm10x_tcgen05_guardrail_trap_unallocated_columns_being_dealloced:
[----:B------:R-:W-:Y:S05]  /*cb00*/  BPT.TRAP 0x1 ;  /* 0x000000040000795c */ /* 0x000fea0000300000 */
[----:B------:R-:W-:-:S04]  /*cb10*/  HFMA2 R3, -RZ, RZ, 0, 0 ;  /* 0x00000000ff037431 */ /* 0x000fc800000001ff */
[----:B------:R-:W-:Y:S05]  /*cb20*/  RET.REL.NODEC R2 `(_ZN7cutlass13device_kernelINS_4conv6kernel13ConvUniversalINS1_16ConvProblemShapeILNS1_8OperatorE2ELi2EEENS1_10collective14CollectiveConvINS1_47MainloopSm100TmaUmmaWarpSpecializedImplicitGemmILS5_2ELi72ELi2ELi1ELi2EN4cute5tupleIJNSA_1CILi2EEENSC_ILi1EEESE_EEEEENSB_IJNSC_ILi128EEENSB_IJNSC_ILi64EEEEEENSB_IJNSC_ILi32EEEEEEEEENS_12float_e4m3_tESN_NSA_8TiledMMAINSA_8MMA_AtomIJNSA_10MMA_TraitsINSA_25SM100_MMA_F8F6F4_2x1SM_SSEJSN_SN_fSH_SI_NSA_17integral_constantINSA_4UMMA5MajorELSU_1EEESV_NSS_INST_7ScaleInELSW_0EEESX_EEEEEENSA_6LayoutINSB_IJSE_SE_SE_EEENSB_IJNSC_ILi0EEES12_S12_EEEEENSB_IJNSA_10UnderscoreES15_S15_EEEEENS7_6detail27Sm100ImplicitGemmTileTraitsINSA_18SM100_TMA_2SM_LOADENSA_14ComposedLayoutINSA_7SwizzleILi2ELi4ELi3EEENSA_18smem_ptr_flag_bitsILi8EEENS10_INSB_IJSI_NSC_ILi8EEEEEENSB_IJSE_SI_EEEEEEEvEENS19_INSA_25SM100_TMA_2SM_LOAD_IM2COLENS1B_INS1C_ILi1ELi4ELi3EEES1F_NS10_INSB_IJSK_S1G_EEENSB_IJSE_SK_EEEEEEEvEEEENS_8epilogue10collective18CollectiveEpilogueINS1U_23Sm100TmaWarpSpecializedILi1ELi1ELi32ELb0ELb0EEEJNSB_IJSI_SJ_SL_EEENSB_IJNS10_ISI_SE_EES20_EEESN_NSB_IJlNSB_IJSE_llEEES12_EEESN_S23_NS1U_6fusion15FusionCallbacksIS1Y_NS24_17LinearCombinationISN_fSN_fLNS_15FloatRoundStyleE2EEES1Z_S21_JEEENSA_5SM1004TMEM4LOAD26SM100_TMEM_LOAD_32dp32b32xENSA_13SM90_TMA_LOADENS1B_IS1D_S1F_NS10_INSB_IJS1G_SI_EEENSB_IJSI_SE_EEEEEEENSA_39AutoVectorizingCopyWithAssumedAlignmentILi128EEENSA_14SM90_TMA_STOREES2I_S2K_S2K_EEEvvEEEEvNT_6ParamsE) ;  /* 0xffffff3402347950 */ /* 0x000fea0003c3ffff */
.L_x_345:
[----:B------:R-:W-:-:S00]  /*cb30*/  BRA `(.L_x_345) ;  /* 0xfffffffc00fc7947 */ /* 0x000fc0000383ffff */
[----:B------:R-:W-:-:S00]  /*cb40*/  NOP ;  /* 0x0000000000007918 */ /* 0x000fc00000000000 */
        /* <DEDUP_REMOVED lines=11> */
.L_x_346:


//--------------------- .nv.global.init           --------------------------
	.section	.nv.global.init,"aw",@progbits
.nv.global.init:
	.type		$str$29,@object
	.size		$str$29,($str$30 - $str$29)
$str$29:
        /*0000*/ 	.byte	0x28, 0x61, 0x64, 0x64, 0x72, 0x65, 0x73, 0x73, 0x20, 0x26, 0x20, 0x6d, 0x61, 0x73, 0x6b, 0x29
        /*0010*/ 	.byte	0x20, 0x3d, 0x3d, 0x20, 0x30, 0x00
	.type		$str$30,@object
	.size		$str$30,($str$28 - $str$30)
$str$30:
        /*0016*/ 	.byte	0x2f, 0x74, 0x6d, 0x70, 0x2f, 0x63, 0x75, 0x74, 0x6c, 0x61, 0x73, 0x73, 0x5f, 0x73, 0x77, 0x65
        /*0026*/ 	.byte	0x65, 0x70, 0x5f, 0x73, 0x72, 0x63, 0x2f, 0x69, 0x6e, 0x63, 0x6c, 0x75, 0x64, 0x65, 0x2f, 0x63
        /*0036*/ 	.byte	0x75, 0x74, 0x65, 0x2f, 0x70, 0x6f, 0x69, 0x6e, 0x74, 0x65, 0x72, 0x5f, 0x66, 0x6c, 0x61, 0x67
        /*0046*/ 	.byte	0x67, 0x65, 0x64, 0x2e, 0x68, 0x70, 0x70, 0x00
	.type		$str$28,@object
	.size		$str$28,($str$27 - $str$28)
$str$28:
        /*004e*/ 	.byte	0x2f, 0x74, 0x6d, 0x70, 0x2f, 0x63, 0x75, 0x74, 0x6c, 0x61, 0x73, 0x73, 0x5f, 0x73, 0x77, 0x65
        /*005e*/ 	.byte	0x65, 0x70, 0x5f, 0x73, 0x72, 0x63, 0x2f, 0x69, 0x6e, 0x63, 0x6c, 0x75, 0x64, 0x65, 0x2f, 0x63
        /*006e*/ 	.byte	0x75, 0x74, 0x65, 0x2f, 0x61, 0x74, 0x6f, 0x6d, 0x2f, 0x63, 0x6f, 0x70, 0x79, 0x5f, 0x74, 0x72
        /*007e*/ 	.byte	0x61, 0x69, 0x74, 0x73, 0x5f, 0x73, 0x6d, 0x31, 0x30, 0x30, 0x2e, 0x68, 0x70, 0x70, 0x00
	.type		$str$27,@object
	.size		$str$27,(__unnamed_1 - $str$27)
$str$27:
        /*008d*/ 	.byte	0x28, 0x28, 0x75, 0x69, 0x6e, 0x74, 0x33, 0x32, 0x5f, 0x74, 0x28, 0x74, 0x68, 0x72, 0x65, 0x61
        /*009d*/ 	.byte	0x64, 0x49, 0x64, 0x78, 0x2e, 0x78, 0x29, 0x20, 0x2f, 0x20, 0x33, 0x32, 0x29, 0x20, 0x25, 0x20
        /*00ad*/ 	.byte	0x34, 0x29, 0x20, 0x3d, 0x3d, 0x20, 0x28, 0x28, 0x28, 0x74, 0x6d, 0x65, 0x6d, 0x5f, 0x61, 0x64
        /*00bd*/ 	.byte	0x64, 0x72, 0x20, 0x3e, 0x3e, 0x20, 0x31, 0x36, 0x29, 0x20, 0x2f, 0x20, 0x33, 0x32, 0x29, 0x20
        /*00cd*/ 	.byte	0x25, 0x20, 0x34, 0x29, 0x00
	.type		__unnamed_1,@object
	.size		__unnamed_1,(__unnamed_2 - __unnamed_1)
__unnamed_1:
        /*00d2*/ 	.byte	0x61, 0x75, 0x74, 0x6f, 0x20, 0x63, 0x75, 0x74, 0x65, 0x3a, 0x3a, 0x61, 0x73, 0x5f, 0x70, 0x6f
        /* <DEDUP_REMOVED lines=24> */
        /*0262*/ 	.byte	0x3c, 0x34, 0x30, 0x39, 0x36, 0x3e, 0x3e, 0x3e, 0x3e, 0x5d, 0x00
	.type		__unnamed_2,@object
	.size		__unnamed_2,(.L_2 - __unnamed_2)
__unnamed_2:
        /* <DEDUP_REMOVED lines=40> */
        /*04ed*/ 	.byte	0x74, 0x65, 0x3a, 0x3a, 0x43, 0x3c, 0x30, 0x3e, 0x3e, 0x3e, 0x3e, 0x5d, 0x00
.L_2:


//--------------------- .nv.shared._ZN7cutlass13device_kernelINS_4conv6kernel13ConvUniversalINS1_16ConvProblemShapeILNS1_8OperatorE2ELi2EEENS1_10collective14CollectiveConvINS1_47MainloopSm100TmaUmmaWarpSpecializedImplicitGemmILS5_2ELi72ELi2ELi1ELi2EN4cute5tupleIJNSA_1CILi2EEENSC_ILi1EEESE_EEEEENSB_IJNSC_ILi128EEENSB_IJNSC_ILi64EEEEEENSB_IJNSC_ILi32EEEEEEEEENS_12float_e4m3_tESN_NSA_8TiledMMAINSA_8MMA_AtomIJNSA_10MMA_TraitsINSA_25SM100_MMA_F8F6F4_2x1SM_SSEJSN_SN_fSH_SI_NSA_17integral_constantINSA_4UMMA5MajorELSU_1EEESV_NSS_INST_7ScaleInELSW_0EEESX_EEEEEENSA_6LayoutINSB_IJSE_SE_SE_EEENSB_IJNSC_ILi0EEES12_S12_EEEEENSB_IJNSA_10UnderscoreES15_S15_EEEEENS7_6detail27Sm100ImplicitGemmTileTraitsINSA_18SM100_TMA_2SM_LOADENSA_14ComposedLayoutINSA_7SwizzleILi2ELi4ELi3EEENSA_18smem_ptr_flag_bitsILi8EEENS10_INSB_IJSI_NSC_ILi8EEEEEENSB_IJSE_SI_EEEEEEEvEENS19_INSA_25SM100_TMA_2SM_LOAD_IM2COLENS1B_INS1C_ILi1ELi4ELi3EEES1F_NS10_INSB_IJSK_S1G_EEENSB_IJSE_SK_EEEEEEEvEEEENS_8epilogue10collective18CollectiveEpilogueINS1U_23Sm100TmaWarpSpecializedILi1ELi1ELi32ELb0ELb0EEEJNSB_IJSI_SJ_SL_EEENSB_IJNS10_ISI_SE_EES20_EEESN_NSB_IJlNSB_IJSE_llEEES12_EEESN_S23_NS1U_6fusion15FusionCallbacksIS1Y_NS24_17LinearCombinationISN_fSN_fLNS_15FloatRoundStyleE2EEES1Z_S21_JEEENSA_5SM1004TMEM4LOAD26SM100_TMEM_LOAD_32dp32b32xENSA_13SM90_TMA_LOADENS1B_IS1D_S1F_NS10_INSB_IJS1G_SI_EEENSB_IJSI_SE_EEEEEEENSA_39AutoVectorizingCopyWithAssumedAlignmentILi128EEENSA_14SM90_TMA_STOREES2I_S2K_S2K_EEEvvEEEEvNT_6ParamsE --------------------------
	.section	.nv.shared._ZN7cutlass13device_kernelINS_4conv6kernel13ConvUniversalINS1_16ConvProblemShapeILNS1_8OperatorE2ELi2EEENS1_10collective14CollectiveConvINS1_47MainloopSm100TmaUmmaWarpSpecializedImplicitGemmILS5_2ELi72ELi2ELi1ELi2EN4cute5tupleIJNSA_1CILi2EEENSC_ILi1EEESE_EEEEENSB_IJNSC_ILi128EEENSB_IJNSC_ILi64EEEEEENSB_IJNSC_ILi32EEEEEEEEENS_12float_e4m3_tESN_NSA_8TiledMMAINSA_8MMA_AtomIJNSA_10MMA_TraitsINSA_25SM100_MMA_F8F6F4_2x1SM_SSEJSN_SN_fSH_SI_NSA_17integral_constantINSA_4UMMA5MajorELSU_1EEESV_NSS_INST_7ScaleInELSW_0EEESX_EEEEEENSA_6LayoutINSB_IJSE_SE_SE_EEENSB_IJNSC_ILi0EEES12_S12_EEEEENSB_IJNSA_10UnderscoreES15_S15_EEEEENS7_6detail27Sm100ImplicitGemmTileTraitsINSA_18SM100_TMA_2SM_LOADENSA_14ComposedLayoutINSA_7SwizzleILi2ELi4ELi3EEENSA_18smem_ptr_flag_bitsILi8EEENS10_INSB_IJSI_NSC_ILi8EEEEEENSB_IJSE_SI_EEEEEEEvEENS19_INSA_25SM100_TMA_2SM_LOAD_IM2COLENS1B_INS1C_ILi1ELi4ELi3EEES1F_NS10_INSB_IJSK_S1G_EEENSB_IJSE_SK_EEEEEEEvEEEENS_8epilogue10collective18CollectiveEpilogueINS1U_23Sm100TmaWarpSpecializedILi1ELi1ELi32ELb0ELb0EEEJNSB_IJSI_SJ_SL_EEENSB_IJNS10_ISI_SE_EES20_EEESN_NSB_IJlNSB_IJSE_llEEES12_EEESN_S23_NS1U_6fusion15FusionCallbacksIS1Y_NS24_17LinearCombinationISN_fSN_fLNS_15FloatRoundStyleE2EEES1Z_S21_JEEENSA_5SM1004TMEM4LOAD26SM100_TMEM_LOAD_32dp32b32xENSA_13SM90_TMA_LOADENS1B_IS1D_S1F_NS10_INSB_IJS1G_SI_EEENSB_IJSI_SE_EEEEEEENSA_39AutoVectorizingCopyWithAssumedAlignmentILi128EEENSA_14SM90_TMA_STOREES2I_S2K_S2K_EEEvvEEEEvNT_6ParamsE,"aw",@nobits
	.sectionflags	@""
	.align	16
	.zero		1024


//--------------------- .nv.shared.reserved.0     --------------------------
	.section	.nv.shared.reserved.0,"aw",@nobits
	.weak		__nv_reservedSMEM_offset_0_alias
	.size		__nv_reservedSMEM_offset_0_alias, 0, 64
	.other		__nv_reservedSMEM_offset_0_alias,@"STO_CUDA_RESERVED_SHARED STV_DEFAULT"
__nv_reservedSMEM_offset_0_alias:
	.zero		0
.nv.shared.reserved.0:
	.zero		64
	.weak		__nv_reservedSMEM_tcgen05_partition
	.type		__nv_reservedSMEM_tcgen05_partition,@object
	.size		__nv_reservedSMEM_tcgen05_partition,(.L_0 - __nv_reservedSMEM_tcgen05_partition)
__nv_reservedSMEM_tcgen05_partition:
	.zero		32
.L_0:


//--------------------- .nv.global                --------------------------
	.section	.nv.global,"aw",@nobits
.nv.global:
	.type		_ZN39_INTERNAL_f131eb24_4_k_cu_d6f32287_28864cute1_E,@object
	.size		_ZN39_INTERNAL_f131eb24_4_k_cu_d6f32287_28864cute1_E,(_ZN39_INTERNAL_f131eb24_4_k_cu_d6f32287_28864cuda3std3__45__cpo6cbeginE - _ZN39_INTERNAL_f131eb24_4_k_cu_d6f32287_28864cute1_E)
_ZN39_INTERNAL_f131eb24_4_k_cu_d6f32287_28864cute1_E:
	.zero		1
	.type		_ZN39_INTERNAL_f131eb24_4_k_cu_d6f32287_28864cuda3std3__45__cpo6cbeginE,@object
	.size		_ZN39_INTERNAL_f131eb24_4_k_cu_d6f32287_28864cuda3std3__45__cpo6cbeginE,(_ZN39_INTERNAL_f131eb24_4_k_cu_d6f32287_28864cuda3std3__48in_placeE - _ZN39_INTERNAL_f131eb24_4_k_cu_d6f32287_28864cuda3std3__45__cpo6cbeginE)
_ZN39_INTERNAL_f131eb24_4_k_cu_d6f32287_28864cuda3std3__45__cpo6cbeginE:
	.zero		1
	.type		_ZN39_INTERNAL_f131eb24_4_k_cu_d6f32287_28864cuda3std3__48in_placeE,@object
	.size		_ZN39_INTERNAL_f131eb24_4_k_cu_d6f32287_28864cuda3std3__48in_placeE,(_ZN39_INTERNAL_f131eb24_4_k_cu_d6f32287_28864cuda3std6ranges3__45__cpo9iter_moveE - _ZN39_INTERNAL_f131eb24_4_k_cu_d6f32287_28864cuda3std3__48in_placeE)
_ZN39_INTERNAL_f131eb24_4_k_cu_d6f32287_28864cuda3std3__48in_placeE:
	.zero		1
	.type		_ZN39_INTERNAL_f131eb24_4_k_cu_d6f32287_28864cuda3std6ranges3__45__cpo9iter_moveE,@object
	.size		_ZN39_INTERNAL_f131eb24_4_k_cu_d6f32287_28864cuda3std6ranges3__45__cpo9iter_moveE,(_ZN39_INTERNAL_f131eb24_4_k_cu_d6f32287_28864cuda3std3__45__cpo5beginE - _ZN39_INTERNAL_f131eb24_4_k_cu_d6f32287_28864cuda3std6ranges3__45__cpo9iter_moveE)
_ZN39_INTERNAL_f131eb24_4_k_cu_d6f32287_28864cuda3std6ranges3__45__cpo9iter_moveE:
	.zero		1
	.type		_ZN39_INTERNAL_f131eb24_4_k_cu_d6f32287_28864cuda3std3__45__cpo5beginE,@object
	.size		_ZN39_INTERNAL_f131eb24_4_k_cu_d6f32287_28864cuda3std3__45__cpo5beginE,(_ZN39_INTERNAL_f131eb24_4_k_cu_d6f32287_28864cuda3std3__441_GLOBAL__N__f131eb24_4_k_cu_d6f32287_28866ignoreE - _ZN39_INTERNAL_f131eb24_4_k_cu_d6f32287_28864cuda3std3__45__cpo5beginE)
_ZN39_INTERNAL_f131eb24_4_k_cu_d6f32287_28864cuda3std3__45__cpo5beginE:
	.zero		1
	.type		_ZN39_INTERNAL_f131eb24_4_k_cu_d6f32287_28864cuda3std3__441_GLOBAL__N__f131eb24_4_k_cu_d6f32287_28866ignoreE,@object
	.size		_ZN39_INTERNAL_f131eb24_4_k_cu_d6f32287_28864cuda3std3__441_GLOBAL__N__f131eb24_4_k_cu_d6f32287_28866ignoreE,(_ZN39_INTERNAL_f131eb24_4_k_cu_d6f32287_28864cute7productE - _ZN39_INTERNAL_f131eb24_4_k_cu_d6f32287_28864cuda3std3__441_GLOBAL__N__f131eb24_4_k_cu_d6f32287_28866ignoreE)
_ZN39_INTERNAL_f131eb24_4_k_cu_d6f32287_28864cuda3std3__441_GLOBAL__N__f131eb24_4_k_cu_d6f32287_28866ignoreE:
	.zero		1
	.type		_ZN39_INTERNAL_f131eb24_4_k_cu_d6f32287_28864cute7productE,@object
	.size		_ZN39_INTERNAL_f131eb24_4_k_cu_d6f32287_28864cute7productE,(_ZN39_INTERNAL_f131eb24_4_k_cu_d6f32287_28864cuda3std3__45__cpo3endE - _ZN39_INTERNAL_f131eb24_4_k_cu_d6f32287_28864cute7productE)
_ZN39_INTERNAL_f131eb24_4_k_cu_d6f32287_28864cute7productE:
	.zero		1
	.type		_ZN39_INTERNAL_f131eb24_4_k_cu_d6f32287_28864cuda3std3__45__cpo3endE,@object
	.size		_ZN39_INTERNAL_f131eb24_4_k_cu_d6f32287_28864cuda3std3__45__cpo3endE,(_ZN39_INTERNAL_f131eb24_4_k_cu_d6f32287_28864cuda3std3__419piecewise_constructE - _ZN39_INTERNAL_f131eb24_4_k_cu_d6f32287_28864cuda3std3__45__cpo3endE)
_ZN39_INTERNAL_f131eb24_4_k_cu_d6f32287_28864cuda3std3__45__cpo3endE:
	.zero		1
	.type		_ZN39_INTERNAL_f131eb24_4_k_cu_d6f32287_28864cuda3std3__419piecewise_constructE,@object
	.size		_ZN39_INTERNAL_f131eb24_4_k_cu_d6f32287_28864cuda3std3__419piecewise_constructE,(_ZN39_INTERNAL_f131eb24_4_k_cu_d6f32287_28864cuda3std3__45__cpo4cendE - _ZN39_INTERNAL_f131eb24_4_k_cu_d6f32287_28864cuda3std3__419piecewise_constructE)
_ZN39_INTERNAL_f131eb24_4_k_cu_d6f32287_28864cuda3std3__419piecewise_constructE:
	.zero		1
	.type		_ZN39_INTERNAL_f131eb24_4_k_cu_d6f32287_28864cuda3std3__45__cpo4cendE,@object
	.size		_ZN39_INTERNAL_f131eb24_4_k_cu_d6f32287_28864cuda3std3__45__cpo4cendE,(_ZN39_INTERNAL_f131eb24_4_k_cu_d6f32287_28864cuda3std6ranges3__45__cpo4swapE - _ZN39_INTERNAL_f131eb24_4_k_cu_d6f32287_28864cuda3std3__45__cpo4cendE)
_ZN39_INTERNAL_f131eb24_4_k_cu_d6f32287_28864cuda3std3__45__cpo4cendE:
	.zero		1
	.type		_ZN39_INTERNAL_f131eb24_4_k_cu_d6f32287_28864cuda3std6ranges3__45__cpo4swapE,@object
	.size		_ZN39_INTERNAL_f131eb24_4_k_cu_d6f32287_28864cuda3std6ranges3__45__cpo4swapE,(.L_10 - _ZN39_INTERNAL_f131eb24_4_k_cu_d6f32287_28864cuda3std6ranges3__45__cpo4swapE)
_ZN39_INTERNAL_f131eb24_4_k_cu_d6f32287_28864cuda3std6ranges3__45__cpo4swapE:
	.zero		1
.L_10:


//--------------------- .nv.constant0._ZN7cutlass13device_kernelINS_4conv6kernel13ConvUniversalINS1_16ConvProblemShapeILNS1_8OperatorE2ELi2EEENS1_10collective14CollectiveConvINS1_47MainloopSm100TmaUmmaWarpSpecializedImplicitGemmILS5_2ELi72ELi2ELi1ELi2EN4cute5tupleIJNSA_1CILi2EEENSC_ILi1EEESE_EEEEENSB_IJNSC_ILi128EEENSB_IJNSC_ILi64EEEEEENSB_IJNSC_ILi32EEEEEEEEENS_12float_e4m3_tESN_NSA_8TiledMMAINSA_8MMA_AtomIJNSA_10MMA_TraitsINSA_25SM100_MMA_F8F6F4_2x1SM_SSEJSN_SN_fSH_SI_NSA_17integral_constantINSA_4UMMA5MajorELSU_1EEESV_NSS_INST_7ScaleInELSW_0EEESX_EEEEEENSA_6LayoutINSB_IJSE_SE_SE_EEENSB_IJNSC_ILi0EEES12_S12_EEEEENSB_IJNSA_10UnderscoreES15_S15_EEEEENS7_6detail27Sm100ImplicitGemmTileTraitsINSA_18SM100_TMA_2SM_LOADENSA_14ComposedLayoutINSA_7SwizzleILi2ELi4ELi3EEENSA_18smem_ptr_flag_bitsILi8EEENS10_INSB_IJSI_NSC_ILi8EEEEEENSB_IJSE_SI_EEEEEEEvEENS19_INSA_25SM100_TMA_2SM_LOAD_IM2COLENS1B_INS1C_ILi1ELi4ELi3EEES1F_NS10_INSB_IJSK_S1G_EEENSB_IJSE_SK_EEEEEEEvEEEENS_8epilogue10collective18CollectiveEpilogueINS1U_23Sm100TmaWarpSpecializedILi1ELi1ELi32ELb0ELb0EEEJNSB_IJSI_SJ_SL_EEENSB_IJNS10_ISI_SE_EES20_EEESN_NSB_IJlNSB_IJSE_llEEES12_EEESN_S23_NS1U_6fusion15FusionCallbacksIS1Y_NS24_17LinearCombinationISN_fSN_fLNS_15FloatRoundStyleE2EEES1Z_S21_JEEENSA_5SM1004TMEM4LOAD26SM100_TMEM_LOAD_32dp32b32xENSA_13SM90_TMA_LOADENS1B_IS1D_S1F_NS10_INSB_IJS1G_SI_EEENSB_IJSI_SE_EEEEEEENSA_39AutoVectorizingCopyWithAssumedAlignmentILi128EEENSA_14SM90_TMA_STOREES2I_S2K_S2K_EEEvvEEEEvNT_6ParamsE --------------------------
	.section	.nv.constant0._ZN7cutlass13device_kernelINS_4conv6kernel13ConvUniversalINS1_16ConvProblemShapeILNS1_8OperatorE2ELi2EEENS1_10collective14CollectiveConvINS1_47MainloopSm100TmaUmmaWarpSpecializedImplicitGemmILS5_2ELi72ELi2ELi1ELi2EN4cute5tupleIJNSA_1CILi2EEENSC_ILi1EEESE_EEEEENSB_IJNSC_ILi128EEENSB_IJNSC_ILi64EEEEEENSB_IJNSC_ILi32EEEEEEEEENS_12float_e4m3_tESN_NSA_8TiledMMAINSA_8MMA_AtomIJNSA_10MMA_TraitsINSA_25SM100_MMA_F8F6F4_2x1SM_SSEJSN_SN_fSH_SI_NSA_17integral_constantINSA_4UMMA5MajorELSU_1EEESV_NSS_INST_7ScaleInELSW_0EEESX_EEEEEENSA_6LayoutINSB_IJSE_SE_SE_EEENSB_IJNSC_ILi0EEES12_S12_EEEEENSB_IJNSA_10UnderscoreES15_S15_EEEEENS7_6detail27Sm100ImplicitGemmTileTraitsINSA_18SM100_TMA_2SM_LOADENSA_14ComposedLayoutINSA_7SwizzleILi2ELi4ELi3EEENSA_18smem_ptr_flag_bitsILi8EEENS10_INSB_IJSI_NSC_ILi8EEEEEENSB_IJSE_SI_EEEEEEEvEENS19_INSA_25SM100_TMA_2SM_LOAD_IM2COLENS1B_INS1C_ILi1ELi4ELi3EEES1F_NS10_INSB_IJSK_S1G_EEENSB_IJSE_SK_EEEEEEEvEEEENS_8epilogue10collective18CollectiveEpilogueINS1U_23Sm100TmaWarpSpecializedILi1ELi1ELi32ELb0ELb0EEEJNSB_IJSI_SJ_SL_EEENSB_IJNS10_ISI_SE_EES20_EEESN_NSB_IJlNSB_IJSE_llEEES12_EEESN_S23_NS1U_6fusion15FusionCallbacksIS1Y_NS24_17LinearCombinationISN_fSN_fLNS_15FloatRoundStyleE2EEES1Z_S21_JEEENSA_5SM1004TMEM4LOAD26SM100_TMEM_LOAD_32dp32b32xENSA_13SM90_TMA_LOADENS1B_IS1D_S1F_NS10_INSB_IJS1G_SI_EEENSB_IJSI_SE_EEEEEEENSA_39AutoVectorizingCopyWithAssumedAlignmentILi128EEENSA_14SM90_TMA_STOREES2I_S2K_S2K_EEEvvEEEEvNT_6ParamsE,"a",@progbits
	.sectionflags	@""
	.align	4
.nv.constant0._ZN7cutlass13device_kernelINS_4conv6kernel13ConvUniversalINS1_16ConvProblemShapeILNS1_8OperatorE2ELi2EEENS1_10collective14CollectiveConvINS1_47MainloopSm100TmaUmmaWarpSpecializedImplicitGemmILS5_2ELi72ELi2ELi1ELi2EN4cute5tupleIJNSA_1CILi2EEENSC_ILi1EEESE_EEEEENSB_IJNSC_ILi128EEENSB_IJNSC_ILi64EEEEEENSB_IJNSC_ILi32EEEEEEEEENS_12float_e4m3_tESN_NSA_8TiledMMAINSA_8MMA_AtomIJNSA_10MMA_TraitsINSA_25SM100_MMA_F8F6F4_2x1SM_SSEJSN_SN_fSH_SI_NSA_17integral_constantINSA_4UMMA5MajorELSU_1EEESV_NSS_INST_7ScaleInELSW_0EEESX_EEEEEENSA_6LayoutINSB_IJSE_SE_SE_EEENSB_IJNSC_ILi0EEES12_S12_EEEEENSB_IJNSA_10UnderscoreES15_S15_EEEEENS7_6detail27Sm100ImplicitGemmTileTraitsINSA_18SM100_TMA_2SM_LOADENSA_14ComposedLayoutINSA_7SwizzleILi2ELi4ELi3EEENSA_18smem_ptr_flag_bitsILi8EEENS10_INSB_IJSI_NSC_ILi8EEEEEENSB_IJSE_SI_EEEEEEEvEENS19_INSA_25SM100_TMA_2SM_LOAD_IM2COLENS1B_INS1C_ILi1ELi4ELi3EEES1F_NS10_INSB_IJSK_S1G_EEENSB_IJSE_SK_EEEEEEEvEEEENS_8epilogue10collective18CollectiveEpilogueINS1U_23Sm100TmaWarpSpecializedILi1ELi1ELi32ELb0ELb0EEEJNSB_IJSI_SJ_SL_EEENSB_IJNS10_ISI_SE_EES20_EEESN_NSB_IJlNSB_IJSE_llEEES12_EEESN_S23_NS1U_6fusion15FusionCallbacksIS1Y_NS24_17LinearCombinationISN_fSN_fLNS_15FloatRoundStyleE2EEES1Z_S21_JEEENSA_5SM1004TMEM4LOAD26SM100_TMEM_LOAD_32dp32b32xENSA_13SM90_TMA_LOADENS1B_IS1D_S1F_NS10_INSB_IJS1G_SI_EEENSB_IJSI_SE_EEEEEEENSA_39AutoVectorizingCopyWithAssumedAlignmentILi128EEENSA_14SM90_TMA_STOREES2I_S2K_S2K_EEEvvEEEEvNT_6ParamsE:
	.zero		2944


//--------------------- SYMBOLS --------------------------

	.type		.nv.reservedSmem.offset0,@object
	.size		.nv.reservedSmem.offset0,0x4
	.type		.nv.reservedSmem.cap,@object
	.size		.nv.reservedSmem.cap,0x4
	.type		__assertfail,@function
